//
// Generated by NVIDIA NVVM Compiler
//
// Compiler Build ID: CL-36424714
// Cuda compilation tools, release 13.0, V13.0.88
// Based on NVVM 20.0.0
//

.version 9.0
.target sm_100
.address_size 64

	// .globl	_Z20TeamSpeakHasher_cudayjhPKhjPh

.visible .entry _Z20TeamSpeakHasher_cudayjhPKhjPh(
	.param .u64 _Z20TeamSpeakHasher_cudayjhPKhjPh_param_0,
	.param .u32 _Z20TeamSpeakHasher_cudayjhPKhjPh_param_1,
	.param .u8 _Z20TeamSpeakHasher_cudayjhPKhjPh_param_2,
	.param .u64 .ptr .align 1 _Z20TeamSpeakHasher_cudayjhPKhjPh_param_3,
	.param .u32 _Z20TeamSpeakHasher_cudayjhPKhjPh_param_4,
	.param .u64 .ptr .align 1 _Z20TeamSpeakHasher_cudayjhPKhjPh_param_5
)
{
	.local .align 16 .b8 	__local_depot0[320];
	.reg .b64 	%SP;
	.reg .b64 	%SPL;
	.reg .pred 	%p<112>;
	.reg .b16 	%rs<194>;
	.reg .b32 	%r<8618>;
	.reg .b64 	%rd<421>;

	mov.u64 	%SPL, __local_depot0;
	ld.param.u64 	%rd188, [_Z20TeamSpeakHasher_cudayjhPKhjPh_param_0];
	ld.param.u64 	%rd190, [_Z20TeamSpeakHasher_cudayjhPKhjPh_param_3];
	ld.param.u32 	%r324, [_Z20TeamSpeakHasher_cudayjhPKhjPh_param_4];
	cvta.to.global.u64 	%rd1, %rd190;
	add.u64 	%rd2, %SPL, 0;
	add.u64 	%rd3, %SPL, 64;
	add.u64 	%rd4, %SPL, 128;
	add.u64 	%rd5, %SPL, 192;
	add.u64 	%rd6, %SPL, 256;
	add.s32 	%r1, %r324, -64;
	ld.global.nc.u8 	%rs10, [%rd1+15];
	cvt.u32.u8 	%r1541, %rs10;
	ld.global.nc.u8 	%rs11, [%rd1+14];
	cvt.u32.u8 	%r1542, %rs11;
	prmt.b32 	%r1543, %r1542, %r1541, 0x3340U;
	ld.global.nc.u8 	%rs12, [%rd1+13];
	cvt.u32.u8 	%r1544, %rs12;
	ld.global.nc.u8 	%rs13, [%rd1+12];
	cvt.u32.u8 	%r1545, %rs13;
	prmt.b32 	%r1546, %r1545, %r1544, 0x3340U;
	prmt.b32 	%r1547, %r1546, %r1543, 0x5410U;
	ld.global.nc.u8 	%rs14, [%rd1+11];
	cvt.u32.u8 	%r1548, %rs14;
	ld.global.nc.u8 	%rs15, [%rd1+10];
	cvt.u32.u8 	%r1549, %rs15;
	prmt.b32 	%r1550, %r1549, %r1548, 0x3340U;
	ld.global.nc.u8 	%rs16, [%rd1+9];
	cvt.u32.u8 	%r1551, %rs16;
	ld.global.nc.u8 	%rs17, [%rd1+8];
	cvt.u32.u8 	%r1552, %rs17;
	prmt.b32 	%r1553, %r1552, %r1551, 0x3340U;
	prmt.b32 	%r1554, %r1553, %r1550, 0x5410U;
	ld.global.nc.u8 	%rs18, [%rd1+7];
	cvt.u32.u8 	%r1555, %rs18;
	ld.global.nc.u8 	%rs19, [%rd1+6];
	cvt.u32.u8 	%r1556, %rs19;
	prmt.b32 	%r1557, %r1556, %r1555, 0x3340U;
	ld.global.nc.u8 	%rs20, [%rd1+5];
	cvt.u32.u8 	%r1558, %rs20;
	ld.global.nc.u8 	%rs21, [%rd1+4];
	cvt.u32.u8 	%r1559, %rs21;
	prmt.b32 	%r1560, %r1559, %r1558, 0x3340U;
	prmt.b32 	%r1561, %r1560, %r1557, 0x5410U;
	ld.global.nc.u8 	%rs22, [%rd1+3];
	cvt.u32.u8 	%r1562, %rs22;
	ld.global.nc.u8 	%rs23, [%rd1+2];
	cvt.u32.u8 	%r1563, %rs23;
	prmt.b32 	%r1564, %r1563, %r1562, 0x3340U;
	ld.global.nc.u8 	%rs24, [%rd1+1];
	cvt.u32.u8 	%r1565, %rs24;
	ld.global.nc.u8 	%rs25, [%rd1];
	cvt.u32.u8 	%r1566, %rs25;
	prmt.b32 	%r1567, %r1566, %r1565, 0x3340U;
	prmt.b32 	%r1568, %r1567, %r1564, 0x5410U;
	st.local.v4.b32 	[%rd2], {%r1568, %r1561, %r1554, %r1547};
	ld.global.nc.u8 	%rs26, [%rd1+31];
	cvt.u32.u8 	%r1569, %rs26;
	ld.global.nc.u8 	%rs27, [%rd1+30];
	cvt.u32.u8 	%r1570, %rs27;
	prmt.b32 	%r1571, %r1570, %r1569, 0x3340U;
	ld.global.nc.u8 	%rs28, [%rd1+29];
	cvt.u32.u8 	%r1572, %rs28;
	ld.global.nc.u8 	%rs29, [%rd1+28];
	cvt.u32.u8 	%r1573, %rs29;
	prmt.b32 	%r1574, %r1573, %r1572, 0x3340U;
	prmt.b32 	%r1575, %r1574, %r1571, 0x5410U;
	ld.global.nc.u8 	%rs30, [%rd1+27];
	cvt.u32.u8 	%r1576, %rs30;
	ld.global.nc.u8 	%rs31, [%rd1+26];
	cvt.u32.u8 	%r1577, %rs31;
	prmt.b32 	%r1578, %r1577, %r1576, 0x3340U;
	ld.global.nc.u8 	%rs32, [%rd1+25];
	cvt.u32.u8 	%r1579, %rs32;
	ld.global.nc.u8 	%rs33, [%rd1+24];
	cvt.u32.u8 	%r1580, %rs33;
	prmt.b32 	%r1581, %r1580, %r1579, 0x3340U;
	prmt.b32 	%r1582, %r1581, %r1578, 0x5410U;
	ld.global.nc.u8 	%rs34, [%rd1+23];
	cvt.u32.u8 	%r1583, %rs34;
	ld.global.nc.u8 	%rs35, [%rd1+22];
	cvt.u32.u8 	%r1584, %rs35;
	prmt.b32 	%r1585, %r1584, %r1583, 0x3340U;
	ld.global.nc.u8 	%rs36, [%rd1+21];
	cvt.u32.u8 	%r1586, %rs36;
	ld.global.nc.u8 	%rs37, [%rd1+20];
	cvt.u32.u8 	%r1587, %rs37;
	prmt.b32 	%r1588, %r1587, %r1586, 0x3340U;
	prmt.b32 	%r1589, %r1588, %r1585, 0x5410U;
	ld.global.nc.u8 	%rs38, [%rd1+19];
	cvt.u32.u8 	%r1590, %rs38;
	ld.global.nc.u8 	%rs39, [%rd1+18];
	cvt.u32.u8 	%r1591, %rs39;
	prmt.b32 	%r1592, %r1591, %r1590, 0x3340U;
	ld.global.nc.u8 	%rs40, [%rd1+17];
	cvt.u32.u8 	%r1593, %rs40;
	ld.global.nc.u8 	%rs41, [%rd1+16];
	cvt.u32.u8 	%r1594, %rs41;
	prmt.b32 	%r1595, %r1594, %r1593, 0x3340U;
	prmt.b32 	%r1596, %r1595, %r1592, 0x5410U;
	st.local.v4.b32 	[%rd2+16], {%r1596, %r1589, %r1582, %r1575};
	add.s64 	%rd354, %rd2, 32;
	ld.global.nc.u8 	%rs42, [%rd1+47];
	cvt.u32.u8 	%r1597, %rs42;
	ld.global.nc.u8 	%rs43, [%rd1+46];
	cvt.u32.u8 	%r1598, %rs43;
	prmt.b32 	%r1599, %r1598, %r1597, 0x3340U;
	ld.global.nc.u8 	%rs44, [%rd1+45];
	cvt.u32.u8 	%r1600, %rs44;
	ld.global.nc.u8 	%rs45, [%rd1+44];
	cvt.u32.u8 	%r1601, %rs45;
	prmt.b32 	%r1602, %r1601, %r1600, 0x3340U;
	prmt.b32 	%r1603, %r1602, %r1599, 0x5410U;
	ld.global.nc.u8 	%rs46, [%rd1+43];
	cvt.u32.u8 	%r1604, %rs46;
	ld.global.nc.u8 	%rs47, [%rd1+42];
	cvt.u32.u8 	%r1605, %rs47;
	prmt.b32 	%r1606, %r1605, %r1604, 0x3340U;
	ld.global.nc.u8 	%rs48, [%rd1+41];
	cvt.u32.u8 	%r1607, %rs48;
	ld.global.nc.u8 	%rs49, [%rd1+40];
	cvt.u32.u8 	%r1608, %rs49;
	prmt.b32 	%r1609, %r1608, %r1607, 0x3340U;
	prmt.b32 	%r1610, %r1609, %r1606, 0x5410U;
	ld.global.nc.u8 	%rs50, [%rd1+39];
	cvt.u32.u8 	%r1611, %rs50;
	ld.global.nc.u8 	%rs51, [%rd1+38];
	cvt.u32.u8 	%r1612, %rs51;
	prmt.b32 	%r1613, %r1612, %r1611, 0x3340U;
	ld.global.nc.u8 	%rs52, [%rd1+37];
	cvt.u32.u8 	%r1614, %rs52;
	ld.global.nc.u8 	%rs53, [%rd1+36];
	cvt.u32.u8 	%r1615, %rs53;
	prmt.b32 	%r1616, %r1615, %r1614, 0x3340U;
	prmt.b32 	%r1617, %r1616, %r1613, 0x5410U;
	ld.global.nc.u8 	%rs54, [%rd1+35];
	cvt.u32.u8 	%r1618, %rs54;
	ld.global.nc.u8 	%rs55, [%rd1+34];
	cvt.u32.u8 	%r1619, %rs55;
	prmt.b32 	%r1620, %r1619, %r1618, 0x3340U;
	ld.global.nc.u8 	%rs56, [%rd1+33];
	cvt.u32.u8 	%r1621, %rs56;
	ld.global.nc.u8 	%rs57, [%rd1+32];
	cvt.u32.u8 	%r1622, %rs57;
	prmt.b32 	%r1623, %r1622, %r1621, 0x3340U;
	prmt.b32 	%r1624, %r1623, %r1620, 0x5410U;
	st.local.v4.b32 	[%rd2+32], {%r1624, %r1617, %r1610, %r1603};
	ld.global.nc.u8 	%rs58, [%rd1+63];
	cvt.u32.u8 	%r1625, %rs58;
	ld.global.nc.u8 	%rs59, [%rd1+62];
	cvt.u32.u8 	%r1626, %rs59;
	prmt.b32 	%r1627, %r1626, %r1625, 0x3340U;
	ld.global.nc.u8 	%rs60, [%rd1+61];
	cvt.u32.u8 	%r1628, %rs60;
	ld.global.nc.u8 	%rs61, [%rd1+60];
	cvt.u32.u8 	%r1629, %rs61;
	prmt.b32 	%r1630, %r1629, %r1628, 0x3340U;
	prmt.b32 	%r1631, %r1630, %r1627, 0x5410U;
	ld.global.nc.u8 	%rs62, [%rd1+59];
	cvt.u32.u8 	%r1632, %rs62;
	ld.global.nc.u8 	%rs63, [%rd1+58];
	cvt.u32.u8 	%r1633, %rs63;
	prmt.b32 	%r1634, %r1633, %r1632, 0x3340U;
	ld.global.nc.u8 	%rs64, [%rd1+57];
	cvt.u32.u8 	%r1635, %rs64;
	ld.global.nc.u8 	%rs65, [%rd1+56];
	cvt.u32.u8 	%r1636, %rs65;
	prmt.b32 	%r1637, %r1636, %r1635, 0x3340U;
	prmt.b32 	%r1638, %r1637, %r1634, 0x5410U;
	ld.global.nc.u8 	%rs66, [%rd1+55];
	cvt.u32.u8 	%r1639, %rs66;
	ld.global.nc.u8 	%rs67, [%rd1+54];
	cvt.u32.u8 	%r1640, %rs67;
	prmt.b32 	%r1641, %r1640, %r1639, 0x3340U;
	ld.global.nc.u8 	%rs68, [%rd1+53];
	cvt.u32.u8 	%r1642, %rs68;
	ld.global.nc.u8 	%rs69, [%rd1+52];
	cvt.u32.u8 	%r1643, %rs69;
	prmt.b32 	%r1644, %r1643, %r1642, 0x3340U;
	prmt.b32 	%r1645, %r1644, %r1641, 0x5410U;
	ld.global.nc.u8 	%rs70, [%rd1+51];
	cvt.u32.u8 	%r1646, %rs70;
	ld.global.nc.u8 	%rs71, [%rd1+50];
	cvt.u32.u8 	%r1647, %rs71;
	prmt.b32 	%r1648, %r1647, %r1646, 0x3340U;
	ld.global.nc.u8 	%rs72, [%rd1+49];
	cvt.u32.u8 	%r1649, %rs72;
	ld.global.nc.u8 	%rs73, [%rd1+48];
	cvt.u32.u8 	%r1650, %rs73;
	prmt.b32 	%r1651, %r1650, %r1649, 0x3340U;
	prmt.b32 	%r1652, %r1651, %r1648, 0x5410U;
	st.local.v4.b32 	[%rd2+48], {%r1652, %r1645, %r1638, %r1631};
	mov.b32 	%r1653, 291;
	mov.b32 	%r1654, 0;
	prmt.b32 	%r1655, %r1568, %r1654, %r1653;
	prmt.b32 	%r1656, %r1561, %r1654, %r1653;
	prmt.b32 	%r1657, %r1554, %r1654, %r1653;
	prmt.b32 	%r1658, %r1547, %r1654, %r1653;
	st.local.v4.u32 	[%rd2], {%r1655, %r1656, %r1657, %r1658};
	prmt.b32 	%r1659, %r1596, %r1654, %r1653;
	prmt.b32 	%r1660, %r1589, %r1654, %r1653;
	prmt.b32 	%r1661, %r1582, %r1654, %r1653;
	prmt.b32 	%r1662, %r1575, %r1654, %r1653;
	st.local.v4.u32 	[%rd2+16], {%r1659, %r1660, %r1661, %r1662};
	prmt.b32 	%r1663, %r1624, %r1654, %r1653;
	prmt.b32 	%r1664, %r1617, %r1654, %r1653;
	prmt.b32 	%r1665, %r1610, %r1654, %r1653;
	prmt.b32 	%r1666, %r1603, %r1654, %r1653;
	st.local.v4.u32 	[%rd2+32], {%r1663, %r1664, %r1665, %r1666};
	prmt.b32 	%r1667, %r1652, %r1654, %r1653;
	prmt.b32 	%r1668, %r1645, %r1654, %r1653;
	prmt.b32 	%r1669, %r1638, %r1654, %r1653;
	prmt.b32 	%r1670, %r1631, %r1654, %r1653;
	st.local.v4.u32 	[%rd2+48], {%r1667, %r1668, %r1669, %r1670};
	mov.b32 	%r335, -271733879;
	mov.b32 	%r340, -1732584194;
	mov.b32 	%r328, 271733878;
	// begin inline asm
	lop3.b32 %r325, %r335, %r340, %r328, 0xCA;
	// end inline asm
	add.s32 	%r1671, %r1655, %r325;
	mov.b32 	%r347, 1732584193;
	mov.b32 	%r1536, 5;
	// begin inline asm
	shf.l.wrap.b32 %r329, %r347, %r347, %r1536;
	// end inline asm
	add.s32 	%r1672, %r1671, %r329;
	add.s32 	%r342, %r1672, 508910473;
	mov.b32 	%r1540, 30;
	// begin inline asm
	shf.l.wrap.b32 %r333, %r335, %r335, %r1540;
	// end inline asm
	// begin inline asm
	lop3.b32 %r337, %r347, %r333, %r340, 0xCA;
	// end inline asm
	add.s32 	%r1673, %r1656, %r337;
	// begin inline asm
	shf.l.wrap.b32 %r341, %r342, %r342, %r1536;
	// end inline asm
	add.s32 	%r1674, %r1673, %r341;
	add.s32 	%r354, %r1674, 1790234127;
	// begin inline asm
	shf.l.wrap.b32 %r345, %r347, %r347, %r1540;
	// end inline asm
	// begin inline asm
	lop3.b32 %r349, %r342, %r345, %r333, 0xCA;
	// end inline asm
	add.s32 	%r1675, %r1657, %r349;
	// begin inline asm
	shf.l.wrap.b32 %r353, %r354, %r354, %r1536;
	// end inline asm
	add.s32 	%r1676, %r1675, %r353;
	add.s32 	%r366, %r1676, -214083945;
	// begin inline asm
	shf.l.wrap.b32 %r357, %r342, %r342, %r1540;
	// end inline asm
	// begin inline asm
	lop3.b32 %r361, %r354, %r357, %r345, 0xCA;
	// end inline asm
	// begin inline asm
	shf.l.wrap.b32 %r365, %r366, %r366, %r1536;
	// end inline asm
	add.s32 	%r1677, %r1658, %r333;
	add.s32 	%r1678, %r1677, %r361;
	add.s32 	%r1679, %r1678, %r365;
	add.s32 	%r378, %r1679, 1518500249;
	// begin inline asm
	shf.l.wrap.b32 %r369, %r354, %r354, %r1540;
	// end inline asm
	// begin inline asm
	lop3.b32 %r373, %r366, %r369, %r357, 0xCA;
	// end inline asm
	// begin inline asm
	shf.l.wrap.b32 %r377, %r378, %r378, %r1536;
	// end inline asm
	add.s32 	%r1680, %r1659, %r345;
	add.s32 	%r1681, %r1680, %r373;
	add.s32 	%r1682, %r1681, %r377;
	add.s32 	%r390, %r1682, 1518500249;
	// begin inline asm
	shf.l.wrap.b32 %r381, %r366, %r366, %r1540;
	// end inline asm
	// begin inline asm
	lop3.b32 %r385, %r378, %r381, %r369, 0xCA;
	// end inline asm
	// begin inline asm
	shf.l.wrap.b32 %r389, %r390, %r390, %r1536;
	// end inline asm
	add.s32 	%r1683, %r1660, %r357;
	add.s32 	%r1684, %r1683, %r385;
	add.s32 	%r1685, %r1684, %r389;
	add.s32 	%r402, %r1685, 1518500249;
	// begin inline asm
	shf.l.wrap.b32 %r393, %r378, %r378, %r1540;
	// end inline asm
	// begin inline asm
	lop3.b32 %r397, %r390, %r393, %r381, 0xCA;
	// end inline asm
	// begin inline asm
	shf.l.wrap.b32 %r401, %r402, %r402, %r1536;
	// end inline asm
	add.s32 	%r1686, %r1661, %r369;
	add.s32 	%r1687, %r1686, %r397;
	add.s32 	%r1688, %r1687, %r401;
	add.s32 	%r414, %r1688, 1518500249;
	// begin inline asm
	shf.l.wrap.b32 %r405, %r390, %r390, %r1540;
	// end inline asm
	// begin inline asm
	lop3.b32 %r409, %r402, %r405, %r393, 0xCA;
	// end inline asm
	// begin inline asm
	shf.l.wrap.b32 %r413, %r414, %r414, %r1536;
	// end inline asm
	add.s32 	%r1689, %r1662, %r381;
	add.s32 	%r1690, %r1689, %r409;
	add.s32 	%r1691, %r1690, %r413;
	add.s32 	%r426, %r1691, 1518500249;
	// begin inline asm
	shf.l.wrap.b32 %r417, %r402, %r402, %r1540;
	// end inline asm
	// begin inline asm
	lop3.b32 %r421, %r414, %r417, %r405, 0xCA;
	// end inline asm
	// begin inline asm
	shf.l.wrap.b32 %r425, %r426, %r426, %r1536;
	// end inline asm
	add.s32 	%r1692, %r1663, %r393;
	add.s32 	%r1693, %r1692, %r421;
	add.s32 	%r1694, %r1693, %r425;
	add.s32 	%r438, %r1694, 1518500249;
	// begin inline asm
	shf.l.wrap.b32 %r429, %r414, %r414, %r1540;
	// end inline asm
	// begin inline asm
	lop3.b32 %r433, %r426, %r429, %r417, 0xCA;
	// end inline asm
	// begin inline asm
	shf.l.wrap.b32 %r437, %r438, %r438, %r1536;
	// end inline asm
	add.s32 	%r1695, %r1664, %r405;
	add.s32 	%r1696, %r1695, %r433;
	add.s32 	%r1697, %r1696, %r437;
	add.s32 	%r450, %r1697, 1518500249;
	// begin inline asm
	shf.l.wrap.b32 %r441, %r426, %r426, %r1540;
	// end inline asm
	// begin inline asm
	lop3.b32 %r445, %r438, %r441, %r429, 0xCA;
	// end inline asm
	// begin inline asm
	shf.l.wrap.b32 %r449, %r450, %r450, %r1536;
	// end inline asm
	add.s32 	%r1698, %r1665, %r417;
	add.s32 	%r1699, %r1698, %r445;
	add.s32 	%r1700, %r1699, %r449;
	add.s32 	%r462, %r1700, 1518500249;
	// begin inline asm
	shf.l.wrap.b32 %r453, %r438, %r438, %r1540;
	// end inline asm
	// begin inline asm
	lop3.b32 %r457, %r450, %r453, %r441, 0xCA;
	// end inline asm
	// begin inline asm
	shf.l.wrap.b32 %r461, %r462, %r462, %r1536;
	// end inline asm
	add.s32 	%r1701, %r1666, %r429;
	add.s32 	%r1702, %r1701, %r457;
	add.s32 	%r1703, %r1702, %r461;
	add.s32 	%r474, %r1703, 1518500249;
	// begin inline asm
	shf.l.wrap.b32 %r465, %r450, %r450, %r1540;
	// end inline asm
	// begin inline asm
	lop3.b32 %r469, %r462, %r465, %r453, 0xCA;
	// end inline asm
	// begin inline asm
	shf.l.wrap.b32 %r473, %r474, %r474, %r1536;
	// end inline asm
	add.s32 	%r1704, %r1667, %r441;
	add.s32 	%r1705, %r1704, %r469;
	add.s32 	%r1706, %r1705, %r473;
	add.s32 	%r486, %r1706, 1518500249;
	// begin inline asm
	shf.l.wrap.b32 %r477, %r462, %r462, %r1540;
	// end inline asm
	// begin inline asm
	lop3.b32 %r481, %r474, %r477, %r465, 0xCA;
	// end inline asm
	// begin inline asm
	shf.l.wrap.b32 %r485, %r486, %r486, %r1536;
	// end inline asm
	add.s32 	%r1707, %r1668, %r453;
	add.s32 	%r1708, %r1707, %r481;
	add.s32 	%r1709, %r1708, %r485;
	add.s32 	%r498, %r1709, 1518500249;
	// begin inline asm
	shf.l.wrap.b32 %r489, %r474, %r474, %r1540;
	// end inline asm
	// begin inline asm
	lop3.b32 %r493, %r486, %r489, %r477, 0xCA;
	// end inline asm
	// begin inline asm
	shf.l.wrap.b32 %r497, %r498, %r498, %r1536;
	// end inline asm
	add.s32 	%r1710, %r1669, %r465;
	add.s32 	%r1711, %r1710, %r493;
	add.s32 	%r1712, %r1711, %r497;
	add.s32 	%r510, %r1712, 1518500249;
	// begin inline asm
	shf.l.wrap.b32 %r501, %r486, %r486, %r1540;
	// end inline asm
	// begin inline asm
	lop3.b32 %r505, %r498, %r501, %r489, 0xCA;
	// end inline asm
	// begin inline asm
	shf.l.wrap.b32 %r509, %r510, %r510, %r1536;
	// end inline asm
	add.s32 	%r1713, %r1670, %r477;
	add.s32 	%r1714, %r1713, %r505;
	add.s32 	%r1715, %r1714, %r509;
	add.s32 	%r526, %r1715, 1518500249;
	// begin inline asm
	shf.l.wrap.b32 %r513, %r498, %r498, %r1540;
	// end inline asm
	xor.b32  	%r1716, %r1657, %r1655;
	xor.b32  	%r1717, %r1716, %r1663;
	xor.b32  	%r519, %r1717, %r1668;
	mov.b32 	%r1528, 1;
	// begin inline asm
	shf.l.wrap.b32 %r517, %r519, %r519, %r1528;
	// end inline asm
	add.s32 	%r1718, %r489, %r517;
	// begin inline asm
	lop3.b32 %r521, %r510, %r513, %r501, 0xCA;
	// end inline asm
	add.s32 	%r1719, %r1718, %r521;
	// begin inline asm
	shf.l.wrap.b32 %r525, %r526, %r526, %r1536;
	// end inline asm
	add.s32 	%r1720, %r1719, %r525;
	add.s32 	%r542, %r1720, 1518500249;
	// begin inline asm
	shf.l.wrap.b32 %r529, %r510, %r510, %r1540;
	// end inline asm
	xor.b32  	%r1721, %r1658, %r1656;
	xor.b32  	%r1722, %r1721, %r1664;
	xor.b32  	%r535, %r1722, %r1669;
	// begin inline asm
	shf.l.wrap.b32 %r533, %r535, %r535, %r1528;
	// end inline asm
	add.s32 	%r1723, %r501, %r533;
	// begin inline asm
	lop3.b32 %r537, %r526, %r529, %r513, 0xCA;
	// end inline asm
	add.s32 	%r1724, %r1723, %r537;
	// begin inline asm
	shf.l.wrap.b32 %r541, %r542, %r542, %r1536;
	// end inline asm
	add.s32 	%r1725, %r1724, %r541;
	add.s32 	%r558, %r1725, 1518500249;
	// begin inline asm
	shf.l.wrap.b32 %r545, %r526, %r526, %r1540;
	// end inline asm
	xor.b32  	%r1726, %r1659, %r1657;
	xor.b32  	%r1727, %r1726, %r1665;
	xor.b32  	%r551, %r1727, %r1670;
	// begin inline asm
	shf.l.wrap.b32 %r549, %r551, %r551, %r1528;
	// end inline asm
	add.s32 	%r1728, %r513, %r549;
	// begin inline asm
	lop3.b32 %r553, %r542, %r545, %r529, 0xCA;
	// end inline asm
	add.s32 	%r1729, %r1728, %r553;
	// begin inline asm
	shf.l.wrap.b32 %r557, %r558, %r558, %r1536;
	// end inline asm
	add.s32 	%r1730, %r1729, %r557;
	add.s32 	%r574, %r1730, 1518500249;
	// begin inline asm
	shf.l.wrap.b32 %r561, %r542, %r542, %r1540;
	// end inline asm
	xor.b32  	%r1731, %r1660, %r1658;
	xor.b32  	%r1732, %r1731, %r1666;
	xor.b32  	%r567, %r1732, %r517;
	// begin inline asm
	shf.l.wrap.b32 %r565, %r567, %r567, %r1528;
	// end inline asm
	add.s32 	%r1733, %r529, %r565;
	// begin inline asm
	lop3.b32 %r569, %r558, %r561, %r545, 0xCA;
	// end inline asm
	add.s32 	%r1734, %r1733, %r569;
	// begin inline asm
	shf.l.wrap.b32 %r573, %r574, %r574, %r1536;
	// end inline asm
	add.s32 	%r1735, %r1734, %r573;
	add.s32 	%r590, %r1735, 1518500249;
	// begin inline asm
	shf.l.wrap.b32 %r577, %r558, %r558, %r1540;
	// end inline asm
	xor.b32  	%r1736, %r1661, %r1659;
	xor.b32  	%r1737, %r1736, %r1667;
	xor.b32  	%r583, %r1737, %r533;
	// begin inline asm
	shf.l.wrap.b32 %r581, %r583, %r583, %r1528;
	// end inline asm
	add.s32 	%r1738, %r545, %r581;
	// begin inline asm
	lop3.b32 %r585, %r574, %r577, %r561, 0x96;
	// end inline asm
	add.s32 	%r1739, %r1738, %r585;
	// begin inline asm
	shf.l.wrap.b32 %r589, %r590, %r590, %r1536;
	// end inline asm
	add.s32 	%r1740, %r1739, %r589;
	add.s32 	%r606, %r1740, 1859775393;
	// begin inline asm
	shf.l.wrap.b32 %r593, %r574, %r574, %r1540;
	// end inline asm
	xor.b32  	%r1741, %r1662, %r1660;
	xor.b32  	%r1742, %r1741, %r1668;
	xor.b32  	%r599, %r1742, %r549;
	// begin inline asm
	shf.l.wrap.b32 %r597, %r599, %r599, %r1528;
	// end inline asm
	add.s32 	%r1743, %r561, %r597;
	// begin inline asm
	lop3.b32 %r601, %r590, %r593, %r577, 0x96;
	// end inline asm
	add.s32 	%r1744, %r1743, %r601;
	// begin inline asm
	shf.l.wrap.b32 %r605, %r606, %r606, %r1536;
	// end inline asm
	add.s32 	%r1745, %r1744, %r605;
	add.s32 	%r622, %r1745, 1859775393;
	// begin inline asm
	shf.l.wrap.b32 %r609, %r590, %r590, %r1540;
	// end inline asm
	xor.b32  	%r1746, %r1663, %r1661;
	xor.b32  	%r1747, %r1746, %r1669;
	xor.b32  	%r615, %r1747, %r565;
	// begin inline asm
	shf.l.wrap.b32 %r613, %r615, %r615, %r1528;
	// end inline asm
	add.s32 	%r1748, %r577, %r613;
	// begin inline asm
	lop3.b32 %r617, %r606, %r609, %r593, 0x96;
	// end inline asm
	add.s32 	%r1749, %r1748, %r617;
	// begin inline asm
	shf.l.wrap.b32 %r621, %r622, %r622, %r1536;
	// end inline asm
	add.s32 	%r1750, %r1749, %r621;
	add.s32 	%r638, %r1750, 1859775393;
	// begin inline asm
	shf.l.wrap.b32 %r625, %r606, %r606, %r1540;
	// end inline asm
	xor.b32  	%r1751, %r1664, %r1662;
	xor.b32  	%r1752, %r1751, %r1670;
	xor.b32  	%r631, %r1752, %r581;
	// begin inline asm
	shf.l.wrap.b32 %r629, %r631, %r631, %r1528;
	// end inline asm
	add.s32 	%r1753, %r593, %r629;
	// begin inline asm
	lop3.b32 %r633, %r622, %r625, %r609, 0x96;
	// end inline asm
	add.s32 	%r1754, %r1753, %r633;
	// begin inline asm
	shf.l.wrap.b32 %r637, %r638, %r638, %r1536;
	// end inline asm
	add.s32 	%r1755, %r1754, %r637;
	add.s32 	%r654, %r1755, 1859775393;
	// begin inline asm
	shf.l.wrap.b32 %r641, %r622, %r622, %r1540;
	// end inline asm
	xor.b32  	%r1756, %r1665, %r1663;
	xor.b32  	%r1757, %r1756, %r517;
	xor.b32  	%r647, %r1757, %r597;
	// begin inline asm
	shf.l.wrap.b32 %r645, %r647, %r647, %r1528;
	// end inline asm
	add.s32 	%r1758, %r609, %r645;
	// begin inline asm
	lop3.b32 %r649, %r638, %r641, %r625, 0x96;
	// end inline asm
	add.s32 	%r1759, %r1758, %r649;
	// begin inline asm
	shf.l.wrap.b32 %r653, %r654, %r654, %r1536;
	// end inline asm
	add.s32 	%r1760, %r1759, %r653;
	add.s32 	%r670, %r1760, 1859775393;
	// begin inline asm
	shf.l.wrap.b32 %r657, %r638, %r638, %r1540;
	// end inline asm
	xor.b32  	%r1761, %r1666, %r1664;
	xor.b32  	%r1762, %r1761, %r533;
	xor.b32  	%r663, %r1762, %r613;
	// begin inline asm
	shf.l.wrap.b32 %r661, %r663, %r663, %r1528;
	// end inline asm
	add.s32 	%r1763, %r625, %r661;
	// begin inline asm
	lop3.b32 %r665, %r654, %r657, %r641, 0x96;
	// end inline asm
	add.s32 	%r1764, %r1763, %r665;
	// begin inline asm
	shf.l.wrap.b32 %r669, %r670, %r670, %r1536;
	// end inline asm
	add.s32 	%r1765, %r1764, %r669;
	add.s32 	%r686, %r1765, 1859775393;
	// begin inline asm
	shf.l.wrap.b32 %r673, %r654, %r654, %r1540;
	// end inline asm
	xor.b32  	%r1766, %r1667, %r1665;
	xor.b32  	%r1767, %r1766, %r549;
	xor.b32  	%r679, %r1767, %r629;
	// begin inline asm
	shf.l.wrap.b32 %r677, %r679, %r679, %r1528;
	// end inline asm
	add.s32 	%r1768, %r641, %r677;
	// begin inline asm
	lop3.b32 %r681, %r670, %r673, %r657, 0x96;
	// end inline asm
	add.s32 	%r1769, %r1768, %r681;
	// begin inline asm
	shf.l.wrap.b32 %r685, %r686, %r686, %r1536;
	// end inline asm
	add.s32 	%r1770, %r1769, %r685;
	add.s32 	%r702, %r1770, 1859775393;
	// begin inline asm
	shf.l.wrap.b32 %r689, %r670, %r670, %r1540;
	// end inline asm
	xor.b32  	%r1771, %r1668, %r1666;
	xor.b32  	%r1772, %r1771, %r565;
	xor.b32  	%r695, %r1772, %r645;
	// begin inline asm
	shf.l.wrap.b32 %r693, %r695, %r695, %r1528;
	// end inline asm
	add.s32 	%r1773, %r657, %r693;
	// begin inline asm
	lop3.b32 %r697, %r686, %r689, %r673, 0x96;
	// end inline asm
	add.s32 	%r1774, %r1773, %r697;
	// begin inline asm
	shf.l.wrap.b32 %r701, %r702, %r702, %r1536;
	// end inline asm
	add.s32 	%r1775, %r1774, %r701;
	add.s32 	%r718, %r1775, 1859775393;
	// begin inline asm
	shf.l.wrap.b32 %r705, %r686, %r686, %r1540;
	// end inline asm
	xor.b32  	%r1776, %r1669, %r1667;
	xor.b32  	%r1777, %r1776, %r581;
	xor.b32  	%r711, %r1777, %r661;
	// begin inline asm
	shf.l.wrap.b32 %r709, %r711, %r711, %r1528;
	// end inline asm
	add.s32 	%r1778, %r673, %r709;
	// begin inline asm
	lop3.b32 %r713, %r702, %r705, %r689, 0x96;
	// end inline asm
	add.s32 	%r1779, %r1778, %r713;
	// begin inline asm
	shf.l.wrap.b32 %r717, %r718, %r718, %r1536;
	// end inline asm
	add.s32 	%r1780, %r1779, %r717;
	add.s32 	%r734, %r1780, 1859775393;
	// begin inline asm
	shf.l.wrap.b32 %r721, %r702, %r702, %r1540;
	// end inline asm
	xor.b32  	%r1781, %r1670, %r1668;
	xor.b32  	%r1782, %r1781, %r597;
	xor.b32  	%r727, %r1782, %r677;
	// begin inline asm
	shf.l.wrap.b32 %r725, %r727, %r727, %r1528;
	// end inline asm
	add.s32 	%r1783, %r689, %r725;
	// begin inline asm
	lop3.b32 %r729, %r718, %r721, %r705, 0x96;
	// end inline asm
	add.s32 	%r1784, %r1783, %r729;
	// begin inline asm
	shf.l.wrap.b32 %r733, %r734, %r734, %r1536;
	// end inline asm
	add.s32 	%r1785, %r1784, %r733;
	add.s32 	%r750, %r1785, 1859775393;
	// begin inline asm
	shf.l.wrap.b32 %r737, %r718, %r718, %r1540;
	// end inline asm
	xor.b32  	%r1786, %r517, %r1669;
	xor.b32  	%r1787, %r1786, %r613;
	xor.b32  	%r743, %r1787, %r693;
	// begin inline asm
	shf.l.wrap.b32 %r741, %r743, %r743, %r1528;
	// end inline asm
	add.s32 	%r1788, %r705, %r741;
	// begin inline asm
	lop3.b32 %r745, %r734, %r737, %r721, 0x96;
	// end inline asm
	add.s32 	%r1789, %r1788, %r745;
	// begin inline asm
	shf.l.wrap.b32 %r749, %r750, %r750, %r1536;
	// end inline asm
	add.s32 	%r1790, %r1789, %r749;
	add.s32 	%r766, %r1790, 1859775393;
	// begin inline asm
	shf.l.wrap.b32 %r753, %r734, %r734, %r1540;
	// end inline asm
	xor.b32  	%r1791, %r533, %r1670;
	xor.b32  	%r1792, %r1791, %r629;
	xor.b32  	%r759, %r1792, %r709;
	// begin inline asm
	shf.l.wrap.b32 %r757, %r759, %r759, %r1528;
	// end inline asm
	add.s32 	%r1793, %r721, %r757;
	// begin inline asm
	lop3.b32 %r761, %r750, %r753, %r737, 0x96;
	// end inline asm
	add.s32 	%r1794, %r1793, %r761;
	// begin inline asm
	shf.l.wrap.b32 %r765, %r766, %r766, %r1536;
	// end inline asm
	add.s32 	%r1795, %r1794, %r765;
	add.s32 	%r782, %r1795, 1859775393;
	// begin inline asm
	shf.l.wrap.b32 %r769, %r750, %r750, %r1540;
	// end inline asm
	xor.b32  	%r1796, %r549, %r517;
	xor.b32  	%r1797, %r1796, %r645;
	xor.b32  	%r775, %r1797, %r725;
	// begin inline asm
	shf.l.wrap.b32 %r773, %r775, %r775, %r1528;
	// end inline asm
	add.s32 	%r1798, %r737, %r773;
	// begin inline asm
	lop3.b32 %r777, %r766, %r769, %r753, 0x96;
	// end inline asm
	add.s32 	%r1799, %r1798, %r777;
	// begin inline asm
	shf.l.wrap.b32 %r781, %r782, %r782, %r1536;
	// end inline asm
	add.s32 	%r1800, %r1799, %r781;
	add.s32 	%r798, %r1800, 1859775393;
	// begin inline asm
	shf.l.wrap.b32 %r785, %r766, %r766, %r1540;
	// end inline asm
	xor.b32  	%r1801, %r565, %r533;
	xor.b32  	%r1802, %r1801, %r661;
	xor.b32  	%r791, %r1802, %r741;
	// begin inline asm
	shf.l.wrap.b32 %r789, %r791, %r791, %r1528;
	// end inline asm
	add.s32 	%r1803, %r753, %r789;
	// begin inline asm
	lop3.b32 %r793, %r782, %r785, %r769, 0x96;
	// end inline asm
	add.s32 	%r1804, %r1803, %r793;
	// begin inline asm
	shf.l.wrap.b32 %r797, %r798, %r798, %r1536;
	// end inline asm
	add.s32 	%r1805, %r1804, %r797;
	add.s32 	%r814, %r1805, 1859775393;
	// begin inline asm
	shf.l.wrap.b32 %r801, %r782, %r782, %r1540;
	// end inline asm
	xor.b32  	%r1806, %r581, %r549;
	xor.b32  	%r1807, %r1806, %r677;
	xor.b32  	%r807, %r1807, %r757;
	// begin inline asm
	shf.l.wrap.b32 %r805, %r807, %r807, %r1528;
	// end inline asm
	add.s32 	%r1808, %r769, %r805;
	// begin inline asm
	lop3.b32 %r809, %r798, %r801, %r785, 0x96;
	// end inline asm
	add.s32 	%r1809, %r1808, %r809;
	// begin inline asm
	shf.l.wrap.b32 %r813, %r814, %r814, %r1536;
	// end inline asm
	add.s32 	%r1810, %r1809, %r813;
	add.s32 	%r830, %r1810, 1859775393;
	// begin inline asm
	shf.l.wrap.b32 %r817, %r798, %r798, %r1540;
	// end inline asm
	xor.b32  	%r1811, %r597, %r565;
	xor.b32  	%r1812, %r1811, %r693;
	xor.b32  	%r823, %r1812, %r773;
	// begin inline asm
	shf.l.wrap.b32 %r821, %r823, %r823, %r1528;
	// end inline asm
	add.s32 	%r1813, %r785, %r821;
	// begin inline asm
	lop3.b32 %r825, %r814, %r817, %r801, 0x96;
	// end inline asm
	add.s32 	%r1814, %r1813, %r825;
	// begin inline asm
	shf.l.wrap.b32 %r829, %r830, %r830, %r1536;
	// end inline asm
	add.s32 	%r1815, %r1814, %r829;
	add.s32 	%r846, %r1815, 1859775393;
	// begin inline asm
	shf.l.wrap.b32 %r833, %r814, %r814, %r1540;
	// end inline asm
	xor.b32  	%r1816, %r613, %r581;
	xor.b32  	%r1817, %r1816, %r709;
	xor.b32  	%r839, %r1817, %r789;
	// begin inline asm
	shf.l.wrap.b32 %r837, %r839, %r839, %r1528;
	// end inline asm
	add.s32 	%r1818, %r801, %r837;
	// begin inline asm
	lop3.b32 %r841, %r830, %r833, %r817, 0x96;
	// end inline asm
	add.s32 	%r1819, %r1818, %r841;
	// begin inline asm
	shf.l.wrap.b32 %r845, %r846, %r846, %r1536;
	// end inline asm
	add.s32 	%r1820, %r1819, %r845;
	add.s32 	%r862, %r1820, 1859775393;
	// begin inline asm
	shf.l.wrap.b32 %r849, %r830, %r830, %r1540;
	// end inline asm
	xor.b32  	%r1821, %r629, %r597;
	xor.b32  	%r1822, %r1821, %r725;
	xor.b32  	%r855, %r1822, %r805;
	// begin inline asm
	shf.l.wrap.b32 %r853, %r855, %r855, %r1528;
	// end inline asm
	add.s32 	%r1823, %r817, %r853;
	// begin inline asm
	lop3.b32 %r857, %r846, %r849, %r833, 0x96;
	// end inline asm
	add.s32 	%r1824, %r1823, %r857;
	// begin inline asm
	shf.l.wrap.b32 %r861, %r862, %r862, %r1536;
	// end inline asm
	add.s32 	%r1825, %r1824, %r861;
	add.s32 	%r878, %r1825, 1859775393;
	// begin inline asm
	shf.l.wrap.b32 %r865, %r846, %r846, %r1540;
	// end inline asm
	xor.b32  	%r1826, %r645, %r613;
	xor.b32  	%r1827, %r1826, %r741;
	xor.b32  	%r871, %r1827, %r821;
	// begin inline asm
	shf.l.wrap.b32 %r869, %r871, %r871, %r1528;
	// end inline asm
	add.s32 	%r1828, %r833, %r869;
	// begin inline asm
	lop3.b32 %r873, %r862, %r865, %r849, 0x96;
	// end inline asm
	add.s32 	%r1829, %r1828, %r873;
	// begin inline asm
	shf.l.wrap.b32 %r877, %r878, %r878, %r1536;
	// end inline asm
	add.s32 	%r1830, %r1829, %r877;
	add.s32 	%r894, %r1830, 1859775393;
	// begin inline asm
	shf.l.wrap.b32 %r881, %r862, %r862, %r1540;
	// end inline asm
	xor.b32  	%r1831, %r661, %r629;
	xor.b32  	%r1832, %r1831, %r757;
	xor.b32  	%r887, %r1832, %r837;
	// begin inline asm
	shf.l.wrap.b32 %r885, %r887, %r887, %r1528;
	// end inline asm
	add.s32 	%r1833, %r849, %r885;
	// begin inline asm
	lop3.b32 %r889, %r878, %r881, %r865, 0x96;
	// end inline asm
	add.s32 	%r1834, %r1833, %r889;
	// begin inline asm
	shf.l.wrap.b32 %r893, %r894, %r894, %r1536;
	// end inline asm
	add.s32 	%r1835, %r1834, %r893;
	add.s32 	%r910, %r1835, 1859775393;
	// begin inline asm
	shf.l.wrap.b32 %r897, %r878, %r878, %r1540;
	// end inline asm
	xor.b32  	%r1836, %r677, %r645;
	xor.b32  	%r1837, %r1836, %r773;
	xor.b32  	%r903, %r1837, %r853;
	// begin inline asm
	shf.l.wrap.b32 %r901, %r903, %r903, %r1528;
	// end inline asm
	add.s32 	%r1838, %r865, %r901;
	// begin inline asm
	lop3.b32 %r905, %r894, %r897, %r881, 0xE8;
	// end inline asm
	add.s32 	%r1839, %r1838, %r905;
	// begin inline asm
	shf.l.wrap.b32 %r909, %r910, %r910, %r1536;
	// end inline asm
	add.s32 	%r1840, %r1839, %r909;
	add.s32 	%r926, %r1840, -1894007588;
	// begin inline asm
	shf.l.wrap.b32 %r913, %r894, %r894, %r1540;
	// end inline asm
	xor.b32  	%r1841, %r693, %r661;
	xor.b32  	%r1842, %r1841, %r789;
	xor.b32  	%r919, %r1842, %r869;
	// begin inline asm
	shf.l.wrap.b32 %r917, %r919, %r919, %r1528;
	// end inline asm
	add.s32 	%r1843, %r881, %r917;
	// begin inline asm
	lop3.b32 %r921, %r910, %r913, %r897, 0xE8;
	// end inline asm
	add.s32 	%r1844, %r1843, %r921;
	// begin inline asm
	shf.l.wrap.b32 %r925, %r926, %r926, %r1536;
	// end inline asm
	add.s32 	%r1845, %r1844, %r925;
	add.s32 	%r942, %r1845, -1894007588;
	// begin inline asm
	shf.l.wrap.b32 %r929, %r910, %r910, %r1540;
	// end inline asm
	xor.b32  	%r1846, %r709, %r677;
	xor.b32  	%r1847, %r1846, %r805;
	xor.b32  	%r935, %r1847, %r885;
	// begin inline asm
	shf.l.wrap.b32 %r933, %r935, %r935, %r1528;
	// end inline asm
	add.s32 	%r1848, %r897, %r933;
	// begin inline asm
	lop3.b32 %r937, %r926, %r929, %r913, 0xE8;
	// end inline asm
	add.s32 	%r1849, %r1848, %r937;
	// begin inline asm
	shf.l.wrap.b32 %r941, %r942, %r942, %r1536;
	// end inline asm
	add.s32 	%r1850, %r1849, %r941;
	add.s32 	%r958, %r1850, -1894007588;
	// begin inline asm
	shf.l.wrap.b32 %r945, %r926, %r926, %r1540;
	// end inline asm
	xor.b32  	%r1851, %r725, %r693;
	xor.b32  	%r1852, %r1851, %r821;
	xor.b32  	%r951, %r1852, %r901;
	// begin inline asm
	shf.l.wrap.b32 %r949, %r951, %r951, %r1528;
	// end inline asm
	add.s32 	%r1853, %r913, %r949;
	// begin inline asm
	lop3.b32 %r953, %r942, %r945, %r929, 0xE8;
	// end inline asm
	add.s32 	%r1854, %r1853, %r953;
	// begin inline asm
	shf.l.wrap.b32 %r957, %r958, %r958, %r1536;
	// end inline asm
	add.s32 	%r1855, %r1854, %r957;
	add.s32 	%r974, %r1855, -1894007588;
	// begin inline asm
	shf.l.wrap.b32 %r961, %r942, %r942, %r1540;
	// end inline asm
	xor.b32  	%r1856, %r741, %r709;
	xor.b32  	%r1857, %r1856, %r837;
	xor.b32  	%r967, %r1857, %r917;
	// begin inline asm
	shf.l.wrap.b32 %r965, %r967, %r967, %r1528;
	// end inline asm
	add.s32 	%r1858, %r929, %r965;
	// begin inline asm
	lop3.b32 %r969, %r958, %r961, %r945, 0xE8;
	// end inline asm
	add.s32 	%r1859, %r1858, %r969;
	// begin inline asm
	shf.l.wrap.b32 %r973, %r974, %r974, %r1536;
	// end inline asm
	add.s32 	%r1860, %r1859, %r973;
	add.s32 	%r990, %r1860, -1894007588;
	// begin inline asm
	shf.l.wrap.b32 %r977, %r958, %r958, %r1540;
	// end inline asm
	xor.b32  	%r1861, %r757, %r725;
	xor.b32  	%r1862, %r1861, %r853;
	xor.b32  	%r983, %r1862, %r933;
	// begin inline asm
	shf.l.wrap.b32 %r981, %r983, %r983, %r1528;
	// end inline asm
	add.s32 	%r1863, %r945, %r981;
	// begin inline asm
	lop3.b32 %r985, %r974, %r977, %r961, 0xE8;
	// end inline asm
	add.s32 	%r1864, %r1863, %r985;
	// begin inline asm
	shf.l.wrap.b32 %r989, %r990, %r990, %r1536;
	// end inline asm
	add.s32 	%r1865, %r1864, %r989;
	add.s32 	%r1006, %r1865, -1894007588;
	// begin inline asm
	shf.l.wrap.b32 %r993, %r974, %r974, %r1540;
	// end inline asm
	xor.b32  	%r1866, %r773, %r741;
	xor.b32  	%r1867, %r1866, %r869;
	xor.b32  	%r999, %r1867, %r949;
	// begin inline asm
	shf.l.wrap.b32 %r997, %r999, %r999, %r1528;
	// end inline asm
	add.s32 	%r1868, %r961, %r997;
	// begin inline asm
	lop3.b32 %r1001, %r990, %r993, %r977, 0xE8;
	// end inline asm
	add.s32 	%r1869, %r1868, %r1001;
	// begin inline asm
	shf.l.wrap.b32 %r1005, %r1006, %r1006, %r1536;
	// end inline asm
	add.s32 	%r1870, %r1869, %r1005;
	add.s32 	%r1022, %r1870, -1894007588;
	// begin inline asm
	shf.l.wrap.b32 %r1009, %r990, %r990, %r1540;
	// end inline asm
	xor.b32  	%r1871, %r789, %r757;
	xor.b32  	%r1872, %r1871, %r885;
	xor.b32  	%r1015, %r1872, %r965;
	// begin inline asm
	shf.l.wrap.b32 %r1013, %r1015, %r1015, %r1528;
	// end inline asm
	add.s32 	%r1873, %r977, %r1013;
	// begin inline asm
	lop3.b32 %r1017, %r1006, %r1009, %r993, 0xE8;
	// end inline asm
	add.s32 	%r1874, %r1873, %r1017;
	// begin inline asm
	shf.l.wrap.b32 %r1021, %r1022, %r1022, %r1536;
	// end inline asm
	add.s32 	%r1875, %r1874, %r1021;
	add.s32 	%r1038, %r1875, -1894007588;
	// begin inline asm
	shf.l.wrap.b32 %r1025, %r1006, %r1006, %r1540;
	// end inline asm
	xor.b32  	%r1876, %r805, %r773;
	xor.b32  	%r1877, %r1876, %r901;
	xor.b32  	%r1031, %r1877, %r981;
	// begin inline asm
	shf.l.wrap.b32 %r1029, %r1031, %r1031, %r1528;
	// end inline asm
	add.s32 	%r1878, %r993, %r1029;
	// begin inline asm
	lop3.b32 %r1033, %r1022, %r1025, %r1009, 0xE8;
	// end inline asm
	add.s32 	%r1879, %r1878, %r1033;
	// begin inline asm
	shf.l.wrap.b32 %r1037, %r1038, %r1038, %r1536;
	// end inline asm
	add.s32 	%r1880, %r1879, %r1037;
	add.s32 	%r1054, %r1880, -1894007588;
	// begin inline asm
	shf.l.wrap.b32 %r1041, %r1022, %r1022, %r1540;
	// end inline asm
	xor.b32  	%r1881, %r821, %r789;
	xor.b32  	%r1882, %r1881, %r917;
	xor.b32  	%r1047, %r1882, %r997;
	// begin inline asm
	shf.l.wrap.b32 %r1045, %r1047, %r1047, %r1528;
	// end inline asm
	add.s32 	%r1883, %r1009, %r1045;
	// begin inline asm
	lop3.b32 %r1049, %r1038, %r1041, %r1025, 0xE8;
	// end inline asm
	add.s32 	%r1884, %r1883, %r1049;
	// begin inline asm
	shf.l.wrap.b32 %r1053, %r1054, %r1054, %r1536;
	// end inline asm
	add.s32 	%r1885, %r1884, %r1053;
	add.s32 	%r1070, %r1885, -1894007588;
	// begin inline asm
	shf.l.wrap.b32 %r1057, %r1038, %r1038, %r1540;
	// end inline asm
	xor.b32  	%r1886, %r837, %r805;
	xor.b32  	%r1887, %r1886, %r933;
	xor.b32  	%r1063, %r1887, %r1013;
	// begin inline asm
	shf.l.wrap.b32 %r1061, %r1063, %r1063, %r1528;
	// end inline asm
	add.s32 	%r1888, %r1025, %r1061;
	// begin inline asm
	lop3.b32 %r1065, %r1054, %r1057, %r1041, 0xE8;
	// end inline asm
	add.s32 	%r1889, %r1888, %r1065;
	// begin inline asm
	shf.l.wrap.b32 %r1069, %r1070, %r1070, %r1536;
	// end inline asm
	add.s32 	%r1890, %r1889, %r1069;
	add.s32 	%r1086, %r1890, -1894007588;
	// begin inline asm
	shf.l.wrap.b32 %r1073, %r1054, %r1054, %r1540;
	// end inline asm
	xor.b32  	%r1891, %r853, %r821;
	xor.b32  	%r1892, %r1891, %r949;
	xor.b32  	%r1079, %r1892, %r1029;
	// begin inline asm
	shf.l.wrap.b32 %r1077, %r1079, %r1079, %r1528;
	// end inline asm
	add.s32 	%r1893, %r1041, %r1077;
	// begin inline asm
	lop3.b32 %r1081, %r1070, %r1073, %r1057, 0xE8;
	// end inline asm
	add.s32 	%r1894, %r1893, %r1081;
	// begin inline asm
	shf.l.wrap.b32 %r1085, %r1086, %r1086, %r1536;
	// end inline asm
	add.s32 	%r1895, %r1894, %r1085;
	add.s32 	%r1102, %r1895, -1894007588;
	// begin inline asm
	shf.l.wrap.b32 %r1089, %r1070, %r1070, %r1540;
	// end inline asm
	xor.b32  	%r1896, %r869, %r837;
	xor.b32  	%r1897, %r1896, %r965;
	xor.b32  	%r1095, %r1897, %r1045;
	// begin inline asm
	shf.l.wrap.b32 %r1093, %r1095, %r1095, %r1528;
	// end inline asm
	add.s32 	%r1898, %r1057, %r1093;
	// begin inline asm
	lop3.b32 %r1097, %r1086, %r1089, %r1073, 0xE8;
	// end inline asm
	add.s32 	%r1899, %r1898, %r1097;
	// begin inline asm
	shf.l.wrap.b32 %r1101, %r1102, %r1102, %r1536;
	// end inline asm
	add.s32 	%r1900, %r1899, %r1101;
	add.s32 	%r1118, %r1900, -1894007588;
	// begin inline asm
	shf.l.wrap.b32 %r1105, %r1086, %r1086, %r1540;
	// end inline asm
	xor.b32  	%r1901, %r885, %r853;
	xor.b32  	%r1902, %r1901, %r981;
	xor.b32  	%r1111, %r1902, %r1061;
	// begin inline asm
	shf.l.wrap.b32 %r1109, %r1111, %r1111, %r1528;
	// end inline asm
	add.s32 	%r1903, %r1073, %r1109;
	// begin inline asm
	lop3.b32 %r1113, %r1102, %r1105, %r1089, 0xE8;
	// end inline asm
	add.s32 	%r1904, %r1903, %r1113;
	// begin inline asm
	shf.l.wrap.b32 %r1117, %r1118, %r1118, %r1536;
	// end inline asm
	add.s32 	%r1905, %r1904, %r1117;
	add.s32 	%r1134, %r1905, -1894007588;
	// begin inline asm
	shf.l.wrap.b32 %r1121, %r1102, %r1102, %r1540;
	// end inline asm
	xor.b32  	%r1906, %r901, %r869;
	xor.b32  	%r1907, %r1906, %r997;
	xor.b32  	%r1127, %r1907, %r1077;
	// begin inline asm
	shf.l.wrap.b32 %r1125, %r1127, %r1127, %r1528;
	// end inline asm
	add.s32 	%r1908, %r1089, %r1125;
	// begin inline asm
	lop3.b32 %r1129, %r1118, %r1121, %r1105, 0xE8;
	// end inline asm
	add.s32 	%r1909, %r1908, %r1129;
	// begin inline asm
	shf.l.wrap.b32 %r1133, %r1134, %r1134, %r1536;
	// end inline asm
	add.s32 	%r1910, %r1909, %r1133;
	add.s32 	%r1150, %r1910, -1894007588;
	// begin inline asm
	shf.l.wrap.b32 %r1137, %r1118, %r1118, %r1540;
	// end inline asm
	xor.b32  	%r1911, %r917, %r885;
	xor.b32  	%r1912, %r1911, %r1013;
	xor.b32  	%r1143, %r1912, %r1093;
	// begin inline asm
	shf.l.wrap.b32 %r1141, %r1143, %r1143, %r1528;
	// end inline asm
	add.s32 	%r1913, %r1105, %r1141;
	// begin inline asm
	lop3.b32 %r1145, %r1134, %r1137, %r1121, 0xE8;
	// end inline asm
	add.s32 	%r1914, %r1913, %r1145;
	// begin inline asm
	shf.l.wrap.b32 %r1149, %r1150, %r1150, %r1536;
	// end inline asm
	add.s32 	%r1915, %r1914, %r1149;
	add.s32 	%r1166, %r1915, -1894007588;
	// begin inline asm
	shf.l.wrap.b32 %r1153, %r1134, %r1134, %r1540;
	// end inline asm
	xor.b32  	%r1916, %r933, %r901;
	xor.b32  	%r1917, %r1916, %r1029;
	xor.b32  	%r1159, %r1917, %r1109;
	// begin inline asm
	shf.l.wrap.b32 %r1157, %r1159, %r1159, %r1528;
	// end inline asm
	add.s32 	%r1918, %r1121, %r1157;
	// begin inline asm
	lop3.b32 %r1161, %r1150, %r1153, %r1137, 0xE8;
	// end inline asm
	add.s32 	%r1919, %r1918, %r1161;
	// begin inline asm
	shf.l.wrap.b32 %r1165, %r1166, %r1166, %r1536;
	// end inline asm
	add.s32 	%r1920, %r1919, %r1165;
	add.s32 	%r1182, %r1920, -1894007588;
	// begin inline asm
	shf.l.wrap.b32 %r1169, %r1150, %r1150, %r1540;
	// end inline asm
	xor.b32  	%r1921, %r949, %r917;
	xor.b32  	%r1922, %r1921, %r1045;
	xor.b32  	%r1175, %r1922, %r1125;
	// begin inline asm
	shf.l.wrap.b32 %r1173, %r1175, %r1175, %r1528;
	// end inline asm
	add.s32 	%r1923, %r1137, %r1173;
	// begin inline asm
	lop3.b32 %r1177, %r1166, %r1169, %r1153, 0xE8;
	// end inline asm
	add.s32 	%r1924, %r1923, %r1177;
	// begin inline asm
	shf.l.wrap.b32 %r1181, %r1182, %r1182, %r1536;
	// end inline asm
	add.s32 	%r1925, %r1924, %r1181;
	add.s32 	%r1198, %r1925, -1894007588;
	// begin inline asm
	shf.l.wrap.b32 %r1185, %r1166, %r1166, %r1540;
	// end inline asm
	xor.b32  	%r1926, %r965, %r933;
	xor.b32  	%r1927, %r1926, %r1061;
	xor.b32  	%r1191, %r1927, %r1141;
	// begin inline asm
	shf.l.wrap.b32 %r1189, %r1191, %r1191, %r1528;
	// end inline asm
	add.s32 	%r1928, %r1153, %r1189;
	// begin inline asm
	lop3.b32 %r1193, %r1182, %r1185, %r1169, 0xE8;
	// end inline asm
	add.s32 	%r1929, %r1928, %r1193;
	// begin inline asm
	shf.l.wrap.b32 %r1197, %r1198, %r1198, %r1536;
	// end inline asm
	add.s32 	%r1930, %r1929, %r1197;
	add.s32 	%r1214, %r1930, -1894007588;
	// begin inline asm
	shf.l.wrap.b32 %r1201, %r1182, %r1182, %r1540;
	// end inline asm
	xor.b32  	%r1931, %r981, %r949;
	xor.b32  	%r1932, %r1931, %r1077;
	xor.b32  	%r1207, %r1932, %r1157;
	// begin inline asm
	shf.l.wrap.b32 %r1205, %r1207, %r1207, %r1528;
	// end inline asm
	add.s32 	%r1933, %r1169, %r1205;
	// begin inline asm
	lop3.b32 %r1209, %r1198, %r1201, %r1185, 0xE8;
	// end inline asm
	add.s32 	%r1934, %r1933, %r1209;
	// begin inline asm
	shf.l.wrap.b32 %r1213, %r1214, %r1214, %r1536;
	// end inline asm
	add.s32 	%r1935, %r1934, %r1213;
	add.s32 	%r1230, %r1935, -1894007588;
	// begin inline asm
	shf.l.wrap.b32 %r1217, %r1198, %r1198, %r1540;
	// end inline asm
	xor.b32  	%r1936, %r997, %r965;
	xor.b32  	%r1937, %r1936, %r1093;
	xor.b32  	%r1223, %r1937, %r1173;
	// begin inline asm
	shf.l.wrap.b32 %r1221, %r1223, %r1223, %r1528;
	// end inline asm
	add.s32 	%r1938, %r1185, %r1221;
	// begin inline asm
	lop3.b32 %r1225, %r1214, %r1217, %r1201, 0x96;
	// end inline asm
	add.s32 	%r1939, %r1938, %r1225;
	// begin inline asm
	shf.l.wrap.b32 %r1229, %r1230, %r1230, %r1536;
	// end inline asm
	add.s32 	%r1940, %r1939, %r1229;
	add.s32 	%r1246, %r1940, -899497514;
	// begin inline asm
	shf.l.wrap.b32 %r1233, %r1214, %r1214, %r1540;
	// end inline asm
	xor.b32  	%r1941, %r1013, %r981;
	xor.b32  	%r1942, %r1941, %r1109;
	xor.b32  	%r1239, %r1942, %r1189;
	// begin inline asm
	shf.l.wrap.b32 %r1237, %r1239, %r1239, %r1528;
	// end inline asm
	add.s32 	%r1943, %r1201, %r1237;
	// begin inline asm
	lop3.b32 %r1241, %r1230, %r1233, %r1217, 0x96;
	// end inline asm
	add.s32 	%r1944, %r1943, %r1241;
	// begin inline asm
	shf.l.wrap.b32 %r1245, %r1246, %r1246, %r1536;
	// end inline asm
	add.s32 	%r1945, %r1944, %r1245;
	add.s32 	%r1262, %r1945, -899497514;
	// begin inline asm
	shf.l.wrap.b32 %r1249, %r1230, %r1230, %r1540;
	// end inline asm
	xor.b32  	%r1946, %r1029, %r997;
	xor.b32  	%r1947, %r1946, %r1125;
	xor.b32  	%r1255, %r1947, %r1205;
	// begin inline asm
	shf.l.wrap.b32 %r1253, %r1255, %r1255, %r1528;
	// end inline asm
	add.s32 	%r1948, %r1217, %r1253;
	// begin inline asm
	lop3.b32 %r1257, %r1246, %r1249, %r1233, 0x96;
	// end inline asm
	add.s32 	%r1949, %r1948, %r1257;
	// begin inline asm
	shf.l.wrap.b32 %r1261, %r1262, %r1262, %r1536;
	// end inline asm
	add.s32 	%r1950, %r1949, %r1261;
	add.s32 	%r1278, %r1950, -899497514;
	// begin inline asm
	shf.l.wrap.b32 %r1265, %r1246, %r1246, %r1540;
	// end inline asm
	xor.b32  	%r1951, %r1045, %r1013;
	xor.b32  	%r1952, %r1951, %r1141;
	xor.b32  	%r1271, %r1952, %r1221;
	// begin inline asm
	shf.l.wrap.b32 %r1269, %r1271, %r1271, %r1528;
	// end inline asm
	add.s32 	%r1953, %r1233, %r1269;
	// begin inline asm
	lop3.b32 %r1273, %r1262, %r1265, %r1249, 0x96;
	// end inline asm
	add.s32 	%r1954, %r1953, %r1273;
	// begin inline asm
	shf.l.wrap.b32 %r1277, %r1278, %r1278, %r1536;
	// end inline asm
	add.s32 	%r1955, %r1954, %r1277;
	add.s32 	%r1294, %r1955, -899497514;
	// begin inline asm
	shf.l.wrap.b32 %r1281, %r1262, %r1262, %r1540;
	// end inline asm
	xor.b32  	%r1956, %r1061, %r1029;
	xor.b32  	%r1957, %r1956, %r1157;
	xor.b32  	%r1287, %r1957, %r1237;
	// begin inline asm
	shf.l.wrap.b32 %r1285, %r1287, %r1287, %r1528;
	// end inline asm
	add.s32 	%r1958, %r1249, %r1285;
	// begin inline asm
	lop3.b32 %r1289, %r1278, %r1281, %r1265, 0x96;
	// end inline asm
	add.s32 	%r1959, %r1958, %r1289;
	// begin inline asm
	shf.l.wrap.b32 %r1293, %r1294, %r1294, %r1536;
	// end inline asm
	add.s32 	%r1960, %r1959, %r1293;
	add.s32 	%r1310, %r1960, -899497514;
	// begin inline asm
	shf.l.wrap.b32 %r1297, %r1278, %r1278, %r1540;
	// end inline asm
	xor.b32  	%r1961, %r1077, %r1045;
	xor.b32  	%r1962, %r1961, %r1173;
	xor.b32  	%r1303, %r1962, %r1253;
	// begin inline asm
	shf.l.wrap.b32 %r1301, %r1303, %r1303, %r1528;
	// end inline asm
	add.s32 	%r1963, %r1265, %r1301;
	// begin inline asm
	lop3.b32 %r1305, %r1294, %r1297, %r1281, 0x96;
	// end inline asm
	add.s32 	%r1964, %r1963, %r1305;
	// begin inline asm
	shf.l.wrap.b32 %r1309, %r1310, %r1310, %r1536;
	// end inline asm
	add.s32 	%r1965, %r1964, %r1309;
	add.s32 	%r1326, %r1965, -899497514;
	// begin inline asm
	shf.l.wrap.b32 %r1313, %r1294, %r1294, %r1540;
	// end inline asm
	xor.b32  	%r1966, %r1093, %r1061;
	xor.b32  	%r1967, %r1966, %r1189;
	xor.b32  	%r1319, %r1967, %r1269;
	// begin inline asm
	shf.l.wrap.b32 %r1317, %r1319, %r1319, %r1528;
	// end inline asm
	add.s32 	%r1968, %r1281, %r1317;
	// begin inline asm
	lop3.b32 %r1321, %r1310, %r1313, %r1297, 0x96;
	// end inline asm
	add.s32 	%r1969, %r1968, %r1321;
	// begin inline asm
	shf.l.wrap.b32 %r1325, %r1326, %r1326, %r1536;
	// end inline asm
	add.s32 	%r1970, %r1969, %r1325;
	add.s32 	%r1342, %r1970, -899497514;
	// begin inline asm
	shf.l.wrap.b32 %r1329, %r1310, %r1310, %r1540;
	// end inline asm
	xor.b32  	%r1971, %r1109, %r1077;
	xor.b32  	%r1972, %r1971, %r1205;
	xor.b32  	%r1335, %r1972, %r1285;
	// begin inline asm
	shf.l.wrap.b32 %r1333, %r1335, %r1335, %r1528;
	// end inline asm
	add.s32 	%r1973, %r1297, %r1333;
	// begin inline asm
	lop3.b32 %r1337, %r1326, %r1329, %r1313, 0x96;
	// end inline asm
	add.s32 	%r1974, %r1973, %r1337;
	// begin inline asm
	shf.l.wrap.b32 %r1341, %r1342, %r1342, %r1536;
	// end inline asm
	add.s32 	%r1975, %r1974, %r1341;
	add.s32 	%r1358, %r1975, -899497514;
	// begin inline asm
	shf.l.wrap.b32 %r1345, %r1326, %r1326, %r1540;
	// end inline asm
	xor.b32  	%r1976, %r1125, %r1093;
	xor.b32  	%r1977, %r1976, %r1221;
	xor.b32  	%r1351, %r1977, %r1301;
	// begin inline asm
	shf.l.wrap.b32 %r1349, %r1351, %r1351, %r1528;
	// end inline asm
	add.s32 	%r1978, %r1313, %r1349;
	// begin inline asm
	lop3.b32 %r1353, %r1342, %r1345, %r1329, 0x96;
	// end inline asm
	add.s32 	%r1979, %r1978, %r1353;
	// begin inline asm
	shf.l.wrap.b32 %r1357, %r1358, %r1358, %r1536;
	// end inline asm
	add.s32 	%r1980, %r1979, %r1357;
	add.s32 	%r1374, %r1980, -899497514;
	// begin inline asm
	shf.l.wrap.b32 %r1361, %r1342, %r1342, %r1540;
	// end inline asm
	xor.b32  	%r1981, %r1141, %r1109;
	xor.b32  	%r1982, %r1981, %r1237;
	xor.b32  	%r1367, %r1982, %r1317;
	// begin inline asm
	shf.l.wrap.b32 %r1365, %r1367, %r1367, %r1528;
	// end inline asm
	add.s32 	%r1983, %r1329, %r1365;
	// begin inline asm
	lop3.b32 %r1369, %r1358, %r1361, %r1345, 0x96;
	// end inline asm
	add.s32 	%r1984, %r1983, %r1369;
	// begin inline asm
	shf.l.wrap.b32 %r1373, %r1374, %r1374, %r1536;
	// end inline asm
	add.s32 	%r1985, %r1984, %r1373;
	add.s32 	%r1390, %r1985, -899497514;
	// begin inline asm
	shf.l.wrap.b32 %r1377, %r1358, %r1358, %r1540;
	// end inline asm
	xor.b32  	%r1986, %r1157, %r1125;
	xor.b32  	%r1987, %r1986, %r1253;
	xor.b32  	%r1383, %r1987, %r1333;
	// begin inline asm
	shf.l.wrap.b32 %r1381, %r1383, %r1383, %r1528;
	// end inline asm
	add.s32 	%r1988, %r1345, %r1381;
	// begin inline asm
	lop3.b32 %r1385, %r1374, %r1377, %r1361, 0x96;
	// end inline asm
	add.s32 	%r1989, %r1988, %r1385;
	// begin inline asm
	shf.l.wrap.b32 %r1389, %r1390, %r1390, %r1536;
	// end inline asm
	add.s32 	%r1990, %r1989, %r1389;
	add.s32 	%r1406, %r1990, -899497514;
	// begin inline asm
	shf.l.wrap.b32 %r1393, %r1374, %r1374, %r1540;
	// end inline asm
	xor.b32  	%r1991, %r1173, %r1141;
	xor.b32  	%r1992, %r1991, %r1269;
	xor.b32  	%r1399, %r1992, %r1349;
	// begin inline asm
	shf.l.wrap.b32 %r1397, %r1399, %r1399, %r1528;
	// end inline asm
	add.s32 	%r1993, %r1361, %r1397;
	// begin inline asm
	lop3.b32 %r1401, %r1390, %r1393, %r1377, 0x96;
	// end inline asm
	add.s32 	%r1994, %r1993, %r1401;
	// begin inline asm
	shf.l.wrap.b32 %r1405, %r1406, %r1406, %r1536;
	// end inline asm
	add.s32 	%r1995, %r1994, %r1405;
	add.s32 	%r1422, %r1995, -899497514;
	// begin inline asm
	shf.l.wrap.b32 %r1409, %r1390, %r1390, %r1540;
	// end inline asm
	xor.b32  	%r1996, %r1189, %r1157;
	xor.b32  	%r1997, %r1996, %r1285;
	xor.b32  	%r1415, %r1997, %r1365;
	// begin inline asm
	shf.l.wrap.b32 %r1413, %r1415, %r1415, %r1528;
	// end inline asm
	add.s32 	%r1998, %r1377, %r1413;
	// begin inline asm
	lop3.b32 %r1417, %r1406, %r1409, %r1393, 0x96;
	// end inline asm
	add.s32 	%r1999, %r1998, %r1417;
	// begin inline asm
	shf.l.wrap.b32 %r1421, %r1422, %r1422, %r1536;
	// end inline asm
	add.s32 	%r2000, %r1999, %r1421;
	add.s32 	%r1438, %r2000, -899497514;
	// begin inline asm
	shf.l.wrap.b32 %r1425, %r1406, %r1406, %r1540;
	// end inline asm
	xor.b32  	%r2001, %r1205, %r1173;
	xor.b32  	%r2002, %r2001, %r1301;
	xor.b32  	%r1431, %r2002, %r1381;
	// begin inline asm
	shf.l.wrap.b32 %r1429, %r1431, %r1431, %r1528;
	// end inline asm
	add.s32 	%r2003, %r1393, %r1429;
	// begin inline asm
	lop3.b32 %r1433, %r1422, %r1425, %r1409, 0x96;
	// end inline asm
	add.s32 	%r2004, %r2003, %r1433;
	// begin inline asm
	shf.l.wrap.b32 %r1437, %r1438, %r1438, %r1536;
	// end inline asm
	add.s32 	%r2005, %r2004, %r1437;
	add.s32 	%r1454, %r2005, -899497514;
	// begin inline asm
	shf.l.wrap.b32 %r1441, %r1422, %r1422, %r1540;
	// end inline asm
	xor.b32  	%r2006, %r1221, %r1189;
	xor.b32  	%r2007, %r2006, %r1317;
	xor.b32  	%r1447, %r2007, %r1397;
	// begin inline asm
	shf.l.wrap.b32 %r1445, %r1447, %r1447, %r1528;
	// end inline asm
	add.s32 	%r2008, %r1409, %r1445;
	// begin inline asm
	lop3.b32 %r1449, %r1438, %r1441, %r1425, 0x96;
	// end inline asm
	add.s32 	%r2009, %r2008, %r1449;
	// begin inline asm
	shf.l.wrap.b32 %r1453, %r1454, %r1454, %r1536;
	// end inline asm
	add.s32 	%r2010, %r2009, %r1453;
	add.s32 	%r1470, %r2010, -899497514;
	// begin inline asm
	shf.l.wrap.b32 %r1457, %r1438, %r1438, %r1540;
	// end inline asm
	xor.b32  	%r2011, %r1237, %r1205;
	xor.b32  	%r2012, %r2011, %r1333;
	xor.b32  	%r1463, %r2012, %r1413;
	// begin inline asm
	shf.l.wrap.b32 %r1461, %r1463, %r1463, %r1528;
	// end inline asm
	add.s32 	%r2013, %r1425, %r1461;
	// begin inline asm
	lop3.b32 %r1465, %r1454, %r1457, %r1441, 0x96;
	// end inline asm
	add.s32 	%r2014, %r2013, %r1465;
	// begin inline asm
	shf.l.wrap.b32 %r1469, %r1470, %r1470, %r1536;
	// end inline asm
	add.s32 	%r2015, %r2014, %r1469;
	add.s32 	%r1486, %r2015, -899497514;
	// begin inline asm
	shf.l.wrap.b32 %r1473, %r1454, %r1454, %r1540;
	// end inline asm
	xor.b32  	%r2016, %r1253, %r1221;
	xor.b32  	%r2017, %r2016, %r1349;
	xor.b32  	%r1479, %r2017, %r1429;
	// begin inline asm
	shf.l.wrap.b32 %r1477, %r1479, %r1479, %r1528;
	// end inline asm
	add.s32 	%r2018, %r1441, %r1477;
	// begin inline asm
	lop3.b32 %r1481, %r1470, %r1473, %r1457, 0x96;
	// end inline asm
	add.s32 	%r2019, %r2018, %r1481;
	// begin inline asm
	shf.l.wrap.b32 %r1485, %r1486, %r1486, %r1536;
	// end inline asm
	add.s32 	%r2020, %r2019, %r1485;
	add.s32 	%r1502, %r2020, -899497514;
	// begin inline asm
	shf.l.wrap.b32 %r1489, %r1470, %r1470, %r1540;
	// end inline asm
	xor.b32  	%r2021, %r1269, %r1237;
	xor.b32  	%r2022, %r2021, %r1365;
	xor.b32  	%r1495, %r2022, %r1445;
	// begin inline asm
	shf.l.wrap.b32 %r1493, %r1495, %r1495, %r1528;
	// end inline asm
	add.s32 	%r2023, %r1457, %r1493;
	// begin inline asm
	lop3.b32 %r1497, %r1486, %r1489, %r1473, 0x96;
	// end inline asm
	add.s32 	%r2024, %r2023, %r1497;
	// begin inline asm
	shf.l.wrap.b32 %r1501, %r1502, %r1502, %r1536;
	// end inline asm
	add.s32 	%r2025, %r2024, %r1501;
	add.s32 	%r1518, %r2025, -899497514;
	// begin inline asm
	shf.l.wrap.b32 %r1505, %r1486, %r1486, %r1540;
	// end inline asm
	xor.b32  	%r2026, %r1285, %r1253;
	xor.b32  	%r2027, %r2026, %r1381;
	xor.b32  	%r1511, %r2027, %r1461;
	// begin inline asm
	shf.l.wrap.b32 %r1509, %r1511, %r1511, %r1528;
	// end inline asm
	add.s32 	%r2028, %r1473, %r1509;
	// begin inline asm
	lop3.b32 %r1513, %r1502, %r1505, %r1489, 0x96;
	// end inline asm
	add.s32 	%r2029, %r2028, %r1513;
	// begin inline asm
	shf.l.wrap.b32 %r1517, %r1518, %r1518, %r1536;
	// end inline asm
	add.s32 	%r2030, %r2029, %r1517;
	add.s32 	%r1534, %r2030, -899497514;
	// begin inline asm
	shf.l.wrap.b32 %r1521, %r1502, %r1502, %r1540;
	// end inline asm
	xor.b32  	%r2031, %r1301, %r1269;
	xor.b32  	%r2032, %r2031, %r1397;
	xor.b32  	%r1527, %r2032, %r1477;
	// begin inline asm
	shf.l.wrap.b32 %r1525, %r1527, %r1527, %r1528;
	// end inline asm
	// begin inline asm
	lop3.b32 %r1529, %r1518, %r1521, %r1505, 0x96;
	// end inline asm
	// begin inline asm
	shf.l.wrap.b32 %r1533, %r1534, %r1534, %r1536;
	// end inline asm
	// begin inline asm
	shf.l.wrap.b32 %r1537, %r1518, %r1518, %r1540;
	// end inline asm
	add.s32 	%r2033, %r1489, %r1525;
	add.s32 	%r2034, %r2033, %r1529;
	add.s32 	%r2035, %r2034, %r1533;
	add.s32 	%r5, %r2035, 833086679;
	add.s32 	%r6, %r2030, -1171231393;
	setp.lt.s32 	%p9, %r1, 1;
	@%p9 bra 	$L__BB0_13;
	add.s32 	%r2037, %r324, -65;
	and.b32  	%r7, %r324, 15;
	setp.lt.u32 	%p10, %r2037, 15;
	mov.b32 	%r8520, 0;
	@%p10 bra 	$L__BB0_4;
	and.b32  	%r8520, %r1, 2147483632;
	neg.s32 	%r8524, %r8520;
	add.s64 	%rd352, %rd1, 79;
	mov.u64 	%rd353, %rd2;
$L__BB0_3:
	.pragma "nounroll";
	ld.global.nc.u8 	%rs74, [%rd352];
	cvt.u32.u8 	%r2038, %rs74;
	ld.global.nc.u8 	%rs75, [%rd352+-1];
	cvt.u32.u8 	%r2039, %rs75;
	prmt.b32 	%r2040, %r2039, %r2038, 0x3340U;
	ld.global.nc.u8 	%rs76, [%rd352+-2];
	cvt.u32.u8 	%r2041, %rs76;
	ld.global.nc.u8 	%rs77, [%rd352+-3];
	cvt.u32.u8 	%r2042, %rs77;
	prmt.b32 	%r2043, %r2042, %r2041, 0x3340U;
	prmt.b32 	%r2044, %r2043, %r2040, 0x5410U;
	ld.global.nc.u8 	%rs78, [%rd352+-4];
	cvt.u32.u8 	%r2045, %rs78;
	ld.global.nc.u8 	%rs79, [%rd352+-5];
	cvt.u32.u8 	%r2046, %rs79;
	prmt.b32 	%r2047, %r2046, %r2045, 0x3340U;
	ld.global.nc.u8 	%rs80, [%rd352+-6];
	cvt.u32.u8 	%r2048, %rs80;
	ld.global.nc.u8 	%rs81, [%rd352+-7];
	cvt.u32.u8 	%r2049, %rs81;
	prmt.b32 	%r2050, %r2049, %r2048, 0x3340U;
	prmt.b32 	%r2051, %r2050, %r2047, 0x5410U;
	ld.global.nc.u8 	%rs82, [%rd352+-8];
	cvt.u32.u8 	%r2052, %rs82;
	ld.global.nc.u8 	%rs83, [%rd352+-9];
	cvt.u32.u8 	%r2053, %rs83;
	prmt.b32 	%r2054, %r2053, %r2052, 0x3340U;
	ld.global.nc.u8 	%rs84, [%rd352+-10];
	cvt.u32.u8 	%r2055, %rs84;
	ld.global.nc.u8 	%rs85, [%rd352+-11];
	cvt.u32.u8 	%r2056, %rs85;
	prmt.b32 	%r2057, %r2056, %r2055, 0x3340U;
	prmt.b32 	%r2058, %r2057, %r2054, 0x5410U;
	ld.global.nc.u8 	%rs86, [%rd352+-12];
	cvt.u32.u8 	%r2059, %rs86;
	ld.global.nc.u8 	%rs87, [%rd352+-13];
	cvt.u32.u8 	%r2060, %rs87;
	prmt.b32 	%r2061, %r2060, %r2059, 0x3340U;
	ld.global.nc.u8 	%rs88, [%rd352+-14];
	cvt.u32.u8 	%r2062, %rs88;
	ld.global.nc.u8 	%rs89, [%rd352+-15];
	cvt.u32.u8 	%r2063, %rs89;
	prmt.b32 	%r2064, %r2063, %r2062, 0x3340U;
	prmt.b32 	%r2065, %r2064, %r2061, 0x5410U;
	st.local.v4.b32 	[%rd353], {%r2065, %r2058, %r2051, %r2044};
	add.s64 	%rd353, %rd353, 16;
	add.s32 	%r8524, %r8524, 16;
	add.s64 	%rd352, %rd352, 16;
	setp.eq.s32 	%p11, %r8524, 0;
	@%p11 bra 	$L__BB0_4;
	bra.uni 	$L__BB0_3;
$L__BB0_4:
	setp.eq.s32 	%p12, %r7, 0;
	@%p12 bra 	$L__BB0_13;
	and.b32  	%r11, %r324, 7;
	setp.lt.u32 	%p13, %r7, 8;
	@%p13 bra 	$L__BB0_7;
	cvt.u64.u32 	%rd196, %r8520;
	add.s64 	%rd197, %rd1, %rd196;
	ld.global.nc.u8 	%rs90, [%rd197+64];
	cvt.u16.u8 	%rs91, %rs90;
	add.s64 	%rd198, %rd2, %rd196;
	st.local.u8 	[%rd198], %rs91;
	ld.global.nc.u8 	%rs92, [%rd197+65];
	cvt.u16.u8 	%rs93, %rs92;
	st.local.u8 	[%rd198+1], %rs93;
	ld.global.nc.u8 	%rs94, [%rd197+66];
	cvt.u16.u8 	%rs95, %rs94;
	st.local.u8 	[%rd198+2], %rs95;
	ld.global.nc.u8 	%rs96, [%rd197+67];
	cvt.u16.u8 	%rs97, %rs96;
	st.local.u8 	[%rd198+3], %rs97;
	ld.global.nc.u8 	%rs98, [%rd197+68];
	cvt.u16.u8 	%rs99, %rs98;
	st.local.u8 	[%rd198+4], %rs99;
	ld.global.nc.u8 	%rs100, [%rd197+69];
	cvt.u16.u8 	%rs101, %rs100;
	st.local.u8 	[%rd198+5], %rs101;
	ld.global.nc.u8 	%rs102, [%rd197+70];
	cvt.u16.u8 	%rs103, %rs102;
	st.local.u8 	[%rd198+6], %rs103;
	ld.global.nc.u8 	%rs104, [%rd197+71];
	cvt.u16.u8 	%rs105, %rs104;
	st.local.u8 	[%rd198+7], %rs105;
	add.s32 	%r8520, %r8520, 8;
$L__BB0_7:
	setp.eq.s32 	%p14, %r11, 0;
	@%p14 bra 	$L__BB0_13;
	and.b32  	%r14, %r324, 3;
	setp.lt.u32 	%p15, %r11, 4;
	@%p15 bra 	$L__BB0_10;
	cvt.u64.u32 	%rd199, %r8520;
	add.s64 	%rd200, %rd1, %rd199;
	ld.global.nc.u8 	%rs106, [%rd200+64];
	cvt.u16.u8 	%rs107, %rs106;
	add.s64 	%rd201, %rd2, %rd199;
	st.local.u8 	[%rd201], %rs107;
	ld.global.nc.u8 	%rs108, [%rd200+65];
	cvt.u16.u8 	%rs109, %rs108;
	st.local.u8 	[%rd201+1], %rs109;
	ld.global.nc.u8 	%rs110, [%rd200+66];
	cvt.u16.u8 	%rs111, %rs110;
	st.local.u8 	[%rd201+2], %rs111;
	ld.global.nc.u8 	%rs112, [%rd200+67];
	cvt.u16.u8 	%rs113, %rs112;
	st.local.u8 	[%rd201+3], %rs113;
	add.s32 	%r8520, %r8520, 4;
$L__BB0_10:
	setp.eq.s32 	%p16, %r14, 0;
	@%p16 bra 	$L__BB0_13;
	cvt.u64.u32 	%rd202, %r8520;
	add.s64 	%rd351, %rd2, %rd202;
	add.s64 	%rd203, %rd202, %rd1;
	add.s64 	%rd350, %rd203, 64;
	neg.s32 	%r8523, %r14;
$L__BB0_12:
	.pragma "nounroll";
	ld.global.nc.u8 	%rs114, [%rd350];
	cvt.u16.u8 	%rs115, %rs114;
	st.local.u8 	[%rd351], %rs115;
	add.s64 	%rd351, %rd351, 1;
	add.s64 	%rd350, %rd350, 1;
	add.s32 	%r8523, %r8523, 1;
	setp.ne.s32 	%p17, %r8523, 0;
	@%p17 bra 	$L__BB0_12;
$L__BB0_13:
	setp.gt.s32 	%p18, %r1, 63;
	@%p18 bra 	$L__BB0_27;
	sub.s32 	%r20, 128, %r324;
	and.b32  	%r21, %r20, 15;
	add.s32 	%r2066, %r324, -113;
	setp.lt.u32 	%p19, %r2066, 15;
	mov.u32 	%r8526, %r1;
	@%p19 bra 	$L__BB0_18;
	and.b32  	%r2067, %r20, -16;
	neg.s32 	%r8530, %r2067;
	mov.u32 	%r8531, %r324;
$L__BB0_16:
	.pragma "nounroll";
	add.s32 	%r2068, %r8531, -64;
	cvt.s64.s32 	%rd204, %r2068;
	add.s64 	%rd205, %rd2, %rd204;
	mov.b16 	%rs116, 0;
	st.local.u8 	[%rd205], %rs116;
	st.local.u8 	[%rd205+1], %rs116;
	st.local.u8 	[%rd205+2], %rs116;
	st.local.u8 	[%rd205+3], %rs116;
	st.local.u8 	[%rd205+4], %rs116;
	st.local.u8 	[%rd205+5], %rs116;
	st.local.u8 	[%rd205+6], %rs116;
	st.local.u8 	[%rd205+7], %rs116;
	st.local.u8 	[%rd205+8], %rs116;
	st.local.u8 	[%rd205+9], %rs116;
	st.local.u8 	[%rd205+10], %rs116;
	st.local.u8 	[%rd205+11], %rs116;
	st.local.u8 	[%rd205+12], %rs116;
	st.local.u8 	[%rd205+13], %rs116;
	st.local.u8 	[%rd205+14], %rs116;
	st.local.u8 	[%rd205+15], %rs116;
	add.s32 	%r8531, %r8531, 16;
	add.s32 	%r8530, %r8530, 16;
	setp.eq.s32 	%p20, %r8530, 0;
	@%p20 bra 	$L__BB0_17;
	bra.uni 	$L__BB0_16;
$L__BB0_17:
	add.s32 	%r8526, %r8531, -64;
$L__BB0_18:
	setp.eq.s32 	%p21, %r21, 0;
	@%p21 bra 	$L__BB0_27;
	and.b32  	%r27, %r20, 7;
	setp.lt.u32 	%p22, %r21, 8;
	@%p22 bra 	$L__BB0_21;
	cvt.s64.s32 	%rd206, %r8526;
	add.s64 	%rd207, %rd2, %rd206;
	mov.b16 	%rs117, 0;
	st.local.u8 	[%rd207], %rs117;
	st.local.u8 	[%rd207+1], %rs117;
	st.local.u8 	[%rd207+2], %rs117;
	st.local.u8 	[%rd207+3], %rs117;
	st.local.u8 	[%rd207+4], %rs117;
	st.local.u8 	[%rd207+5], %rs117;
	st.local.u8 	[%rd207+6], %rs117;
	st.local.u8 	[%rd207+7], %rs117;
	add.s32 	%r8526, %r8526, 8;
$L__BB0_21:
	setp.eq.s32 	%p23, %r27, 0;
	@%p23 bra 	$L__BB0_27;
	and.b32  	%r30, %r20, 3;
	setp.lt.u32 	%p24, %r27, 4;
	@%p24 bra 	$L__BB0_24;
	cvt.s64.s32 	%rd208, %r8526;
	add.s64 	%rd209, %rd2, %rd208;
	mov.b16 	%rs118, 0;
	st.local.u8 	[%rd209], %rs118;
	st.local.u8 	[%rd209+1], %rs118;
	st.local.u8 	[%rd209+2], %rs118;
	st.local.u8 	[%rd209+3], %rs118;
	add.s32 	%r8526, %r8526, 4;
$L__BB0_24:
	setp.eq.s32 	%p25, %r30, 0;
	@%p25 bra 	$L__BB0_27;
	neg.s32 	%r8528, %r30;
$L__BB0_26:
	.pragma "nounroll";
	cvt.s64.s32 	%rd210, %r8526;
	add.s64 	%rd211, %rd2, %rd210;
	mov.b16 	%rs119, 0;
	st.local.u8 	[%rd211], %rs119;
	add.s32 	%r8526, %r8526, 1;
	add.s32 	%r8528, %r8528, 1;
	setp.ne.s32 	%p26, %r8528, 0;
	@%p26 bra 	$L__BB0_26;
$L__BB0_27:
	shr.s32 	%r2069, %r1, 31;
	shr.u32 	%r2070, %r2069, 30;
	add.s32 	%r2071, %r1, %r2070;
	shr.s32 	%r38, %r2071, 2;
	setp.lt.s32 	%p27, %r1, 4;
	@%p27 bra 	$L__BB0_40;
	add.s32 	%r2073, %r38, -1;
	and.b32  	%r39, %r38, 15;
	setp.lt.u32 	%p28, %r2073, 15;
	mov.b32 	%r8533, 0;
	@%p28 bra 	$L__BB0_31;
	and.b32  	%r8533, %r38, 536870896;
	neg.s32 	%r8532, %r8533;
$L__BB0_30:
	.pragma "nounroll";
	ld.local.v4.u32 	{%r2074, %r2075, %r2076, %r2077}, [%rd354+-32];
	mov.b32 	%r2078, 291;
	mov.b32 	%r2079, 0;
	prmt.b32 	%r2080, %r2074, %r2079, %r2078;
	prmt.b32 	%r2081, %r2075, %r2079, %r2078;
	prmt.b32 	%r2082, %r2076, %r2079, %r2078;
	prmt.b32 	%r2083, %r2077, %r2079, %r2078;
	st.local.v4.u32 	[%rd354+-32], {%r2080, %r2081, %r2082, %r2083};
	ld.local.v4.u32 	{%r2084, %r2085, %r2086, %r2087}, [%rd354+-16];
	prmt.b32 	%r2088, %r2084, %r2079, %r2078;
	prmt.b32 	%r2089, %r2085, %r2079, %r2078;
	prmt.b32 	%r2090, %r2086, %r2079, %r2078;
	prmt.b32 	%r2091, %r2087, %r2079, %r2078;
	st.local.v4.u32 	[%rd354+-16], {%r2088, %r2089, %r2090, %r2091};
	ld.local.v4.u32 	{%r2092, %r2093, %r2094, %r2095}, [%rd354];
	prmt.b32 	%r2096, %r2092, %r2079, %r2078;
	prmt.b32 	%r2097, %r2093, %r2079, %r2078;
	prmt.b32 	%r2098, %r2094, %r2079, %r2078;
	prmt.b32 	%r2099, %r2095, %r2079, %r2078;
	st.local.v4.u32 	[%rd354], {%r2096, %r2097, %r2098, %r2099};
	ld.local.v4.u32 	{%r2100, %r2101, %r2102, %r2103}, [%rd354+16];
	prmt.b32 	%r2104, %r2100, %r2079, %r2078;
	prmt.b32 	%r2105, %r2101, %r2079, %r2078;
	prmt.b32 	%r2106, %r2102, %r2079, %r2078;
	prmt.b32 	%r2107, %r2103, %r2079, %r2078;
	st.local.v4.u32 	[%rd354+16], {%r2104, %r2105, %r2106, %r2107};
	add.s32 	%r8532, %r8532, 16;
	add.s64 	%rd354, %rd354, 64;
	setp.ne.s32 	%p29, %r8532, 0;
	@%p29 bra 	$L__BB0_30;
$L__BB0_31:
	setp.eq.s32 	%p30, %r39, 0;
	@%p30 bra 	$L__BB0_40;
	and.b32  	%r49, %r38, 7;
	setp.lt.u32 	%p31, %r39, 8;
	@%p31 bra 	$L__BB0_34;
	mul.wide.u32 	%rd212, %r8533, 4;
	add.s64 	%rd213, %rd2, %rd212;
	ld.local.u32 	%r2108, [%rd213];
	mov.b32 	%r2109, 291;
	mov.b32 	%r2110, 0;
	prmt.b32 	%r2111, %r2108, %r2110, %r2109;
	st.local.u32 	[%rd213], %r2111;
	ld.local.u32 	%r2112, [%rd213+4];
	prmt.b32 	%r2113, %r2112, %r2110, %r2109;
	st.local.u32 	[%rd213+4], %r2113;
	ld.local.u32 	%r2114, [%rd213+8];
	prmt.b32 	%r2115, %r2114, %r2110, %r2109;
	st.local.u32 	[%rd213+8], %r2115;
	ld.local.u32 	%r2116, [%rd213+12];
	prmt.b32 	%r2117, %r2116, %r2110, %r2109;
	st.local.u32 	[%rd213+12], %r2117;
	ld.local.u32 	%r2118, [%rd213+16];
	prmt.b32 	%r2119, %r2118, %r2110, %r2109;
	st.local.u32 	[%rd213+16], %r2119;
	ld.local.u32 	%r2120, [%rd213+20];
	prmt.b32 	%r2121, %r2120, %r2110, %r2109;
	st.local.u32 	[%rd213+20], %r2121;
	ld.local.u32 	%r2122, [%rd213+24];
	prmt.b32 	%r2123, %r2122, %r2110, %r2109;
	st.local.u32 	[%rd213+24], %r2123;
	ld.local.u32 	%r2124, [%rd213+28];
	prmt.b32 	%r2125, %r2124, %r2110, %r2109;
	st.local.u32 	[%rd213+28], %r2125;
	add.s32 	%r8533, %r8533, 8;
$L__BB0_34:
	setp.eq.s32 	%p32, %r49, 0;
	@%p32 bra 	$L__BB0_40;
	and.b32  	%r52, %r38, 3;
	setp.lt.u32 	%p33, %r49, 4;
	@%p33 bra 	$L__BB0_37;
	mul.wide.u32 	%rd214, %r8533, 4;
	add.s64 	%rd215, %rd2, %rd214;
	ld.local.u32 	%r2126, [%rd215];
	mov.b32 	%r2127, 291;
	mov.b32 	%r2128, 0;
	prmt.b32 	%r2129, %r2126, %r2128, %r2127;
	st.local.u32 	[%rd215], %r2129;
	ld.local.u32 	%r2130, [%rd215+4];
	prmt.b32 	%r2131, %r2130, %r2128, %r2127;
	st.local.u32 	[%rd215+4], %r2131;
	ld.local.u32 	%r2132, [%rd215+8];
	prmt.b32 	%r2133, %r2132, %r2128, %r2127;
	st.local.u32 	[%rd215+8], %r2133;
	ld.local.u32 	%r2134, [%rd215+12];
	prmt.b32 	%r2135, %r2134, %r2128, %r2127;
	st.local.u32 	[%rd215+12], %r2135;
	add.s32 	%r8533, %r8533, 4;
$L__BB0_37:
	setp.eq.s32 	%p34, %r52, 0;
	@%p34 bra 	$L__BB0_40;
	mul.wide.u32 	%rd216, %r8533, 4;
	add.s64 	%rd355, %rd2, %rd216;
	neg.s32 	%r8536, %r52;
$L__BB0_39:
	.pragma "nounroll";
	ld.local.u32 	%r2136, [%rd355];
	mov.b32 	%r2137, 291;
	mov.b32 	%r2138, 0;
	prmt.b32 	%r2139, %r2136, %r2138, %r2137;
	st.local.u32 	[%rd355], %r2139;
	add.s64 	%rd355, %rd355, 4;
	add.s32 	%r8536, %r8536, 1;
	setp.ne.s32 	%p35, %r8536, 0;
	@%p35 bra 	$L__BB0_39;
$L__BB0_40:
	ld.param.u32 	%r8517, [_Z20TeamSpeakHasher_cudayjhPKhjPh_param_1];
	shr.u32 	%r2140, %r8517, 2;
	cvt.u64.u32 	%rd217, %r2140;
	mov.u32 	%r2141, %tid.x;
	mov.u32 	%r2142, %ntid.x;
	mov.u32 	%r2143, %ctaid.x;
	mad.lo.s32 	%r2144, %r2143, %r2142, %r2141;
	cvt.s64.s32 	%rd218, %r2144;
	cvt.u64.u32 	%rd219, %r8517;
	mad.lo.s64 	%rd363, %rd219, %rd218, %rd188;
	add.s64 	%rd378, %rd363, %rd217;
	add.s64 	%rd393, %rd378, %rd217;
	add.s64 	%rd408, %rd393, %rd217;
	ld.local.v4.u32 	{%r2145, %r2146, %r2147, %r2148}, [%rd2];
	st.local.v4.u32 	[%rd3], {%r2145, %r2146, %r2147, %r2148};
	st.local.v4.u32 	[%rd4], {%r2145, %r2146, %r2147, %r2148};
	st.local.v4.u32 	[%rd5], {%r2145, %r2146, %r2147, %r2148};
	st.local.v4.u32 	[%rd6], {%r2145, %r2146, %r2147, %r2148};
	ld.local.v4.u32 	{%r2149, %r2150, %r2151, %r2152}, [%rd2+16];
	st.local.v4.u32 	[%rd3+16], {%r2149, %r2150, %r2151, %r2152};
	st.local.v4.u32 	[%rd4+16], {%r2149, %r2150, %r2151, %r2152};
	st.local.v4.u32 	[%rd5+16], {%r2149, %r2150, %r2151, %r2152};
	st.local.v4.u32 	[%rd6+16], {%r2149, %r2150, %r2151, %r2152};
	ld.local.v4.u32 	{%r2153, %r2154, %r2155, %r2156}, [%rd2+32];
	st.local.v4.u32 	[%rd3+32], {%r2153, %r2154, %r2155, %r2156};
	st.local.v4.u32 	[%rd4+32], {%r2153, %r2154, %r2155, %r2156};
	st.local.v4.u32 	[%rd5+32], {%r2153, %r2154, %r2155, %r2156};
	st.local.v4.u32 	[%rd6+32], {%r2153, %r2154, %r2155, %r2156};
	ld.local.v4.u32 	{%r2157, %r2158, %r2159, %r2160}, [%rd2+48];
	st.local.v4.u32 	[%rd3+48], {%r2157, %r2158, %r2159, %r2160};
	st.local.v4.u32 	[%rd4+48], {%r2157, %r2158, %r2159, %r2160};
	st.local.v4.u32 	[%rd5+48], {%r2157, %r2158, %r2159, %r2160};
	st.local.v4.u32 	[%rd6+48], {%r2157, %r2158, %r2159, %r2160};
	cvt.u64.u32 	%rd28, %r1;
	add.s64 	%rd29, %rd3, %rd28;
	setp.eq.s64 	%p36, %rd363, 0;
	@%p36 bra 	$L__BB0_126;
	add.s64 	%rd30, %rd3, %rd28;
	add.s64 	%rd31, %rd30, -1;
	mov.b64 	%rd370, 0;
	mov.u64 	%rd361, %rd31;
	mov.u64 	%rd364, %rd29;
	mov.u64 	%rd365, %rd29;
$L__BB0_42:
	mov.u64 	%rd367, %rd365;
	mov.u64 	%rd366, %rd364;
	mov.u64 	%rd46, %rd370;
	mov.u64 	%rd45, %rd361;
	mul.hi.u64 	%rd221, %rd363, -3689348814741910323;
	shr.u64 	%rd53, %rd221, 3;
	mul.lo.s64 	%rd222, %rd53, 10;
	sub.s64 	%rd223, %rd363, %rd222;
	cvt.u16.u64 	%rs120, %rd223;
	add.s16 	%rs121, %rs120, 48;
	st.local.u8 	[%rd367], %rs121;
	add.s64 	%rd364, %rd366, 1;
	add.s64 	%rd365, %rd367, 1;
	add.s64 	%rd370, %rd46, 1;
	setp.lt.u64 	%p37, %rd363, 10;
	add.s64 	%rd361, %rd45, 1;
	mov.u64 	%rd363, %rd53;
	@%p37 bra 	$L__BB0_43;
	bra.uni 	$L__BB0_42;
$L__BB0_43:
	setp.ge.u64 	%p38, %rd29, %rd366;
	@%p38 bra 	$L__BB0_50;
	add.s64 	%rd224, %rd46, %rd31;
	add.s64 	%rd32, %rd30, 1;
	max.u64 	%rd225, %rd224, %rd32;
	add.s64 	%rd226, %rd225, -1;
	setp.ne.s64 	%p39, %rd30, %rd226;
	selp.u64 	%rd227, 1, 0, %p39;
	selp.b64 	%rd33, 2, 1, %p39;
	not.b64 	%rd228, %rd3;
	add.s64 	%rd229, %rd225, %rd228;
	add.s64 	%rd34, %rd28, %rd227;
	sub.s64 	%rd230, %rd229, %rd34;
	shr.u64 	%rd231, %rd230, 1;
	add.s64 	%rd232, %rd33, %rd231;
	add.s64 	%rd35, %rd231, %rd227;
	and.b64  	%rd233, %rd232, 3;
	setp.eq.s64 	%p40, %rd233, 0;
	mov.u64 	%rd368, %rd29;
	@%p40 bra 	$L__BB0_48;
	add.s64 	%rd235, %rd3, %rd34;
	not.b64 	%rd236, %rd235;
	max.u64 	%rd237, %rd45, %rd32;
	add.s64 	%rd238, %rd236, %rd237;
	shr.u64 	%rd239, %rd238, 1;
	add.s64 	%rd240, %rd33, %rd239;
	and.b64  	%rd36, %rd240, 3;
	mov.b64 	%rd356, -1;
	mov.u64 	%rd368, %rd29;
$L__BB0_46:
	.pragma "nounroll";
	add.s64 	%rd241, %rd364, %rd356;
	ld.local.u8 	%rs122, [%rd368];
	ld.local.u8 	%rs123, [%rd241];
	st.local.u8 	[%rd368], %rs123;
	st.local.u8 	[%rd241], %rs122;
	add.s64 	%rd368, %rd368, 1;
	add.s64 	%rd356, %rd356, -1;
	add.s64 	%rd242, %rd36, %rd356;
	setp.ne.s64 	%p41, %rd242, -1;
	@%p41 bra 	$L__BB0_46;
	add.s64 	%rd366, %rd364, %rd356;
	mov.u64 	%rd367, %rd366;
$L__BB0_48:
	setp.lt.u64 	%p42, %rd35, 3;
	mov.u64 	%rd369, %rd368;
	@%p42 bra 	$L__BB0_50;
$L__BB0_49:
	ld.local.u8 	%rs124, [%rd369];
	ld.local.u8 	%rs125, [%rd367];
	st.local.u8 	[%rd369], %rs125;
	st.local.u8 	[%rd367], %rs124;
	ld.local.u8 	%rs126, [%rd369+1];
	ld.local.u8 	%rs127, [%rd367+-1];
	st.local.u8 	[%rd369+1], %rs127;
	st.local.u8 	[%rd367+-1], %rs126;
	ld.local.u8 	%rs128, [%rd369+2];
	ld.local.u8 	%rs129, [%rd367+-2];
	st.local.u8 	[%rd369+2], %rs129;
	st.local.u8 	[%rd367+-2], %rs128;
	ld.local.u8 	%rs130, [%rd369+3];
	ld.local.u8 	%rs131, [%rd367+-3];
	st.local.u8 	[%rd369+3], %rs131;
	st.local.u8 	[%rd367+-3], %rs130;
	add.s64 	%rd368, %rd368, 4;
	add.s64 	%rd369, %rd369, 4;
	add.s64 	%rd366, %rd366, -4;
	add.s64 	%rd367, %rd367, -4;
	setp.lt.u64 	%p43, %rd368, %rd366;
	@%p43 bra 	$L__BB0_49;
$L__BB0_50:
	add.s64 	%rd244, %rd29, %rd370;
	mov.b16 	%rs133, 128;
	st.local.u8 	[%rd244], %rs133;
	cvt.u64.u32 	%rd64, %r324;
	add.s64 	%rd245, %rd370, %rd64;
	cvt.u32.u64 	%r2161, %rd245;
	shl.b32 	%r2162, %r2161, 3;
	shr.u64 	%rd246, %rd245, 29;
	cvt.u32.u64 	%r2163, %rd246;
	mov.b32 	%r2164, 291;
	mov.b32 	%r2165, 0;
	prmt.b32 	%r59, %r2162, %r2165, %r2164;
	prmt.b32 	%r58, %r2163, %r2165, %r2164;
	cvt.u64.u32 	%rd247, %r59;
	shl.b64 	%rd248, %rd247, 32;
	cvt.u64.u32 	%rd249, %r58;
	or.b64  	%rd250, %rd248, %rd249;
	st.local.u64 	[%rd3+56], %rd250;
	add.s64 	%rd65, %rd4, %rd28;
	setp.eq.s64 	%p44, %rd378, 0;
	@%p44 bra 	$L__BB0_127;
	add.s64 	%rd66, %rd4, %rd28;
	add.s64 	%rd67, %rd66, -1;
	mov.b64 	%rd385, 0;
	mov.u64 	%rd376, %rd67;
	mov.u64 	%rd379, %rd65;
	mov.u64 	%rd380, %rd65;
$L__BB0_52:
	mov.u64 	%rd382, %rd380;
	mov.u64 	%rd381, %rd379;
	mov.u64 	%rd82, %rd385;
	mov.u64 	%rd81, %rd376;
	mul.hi.u64 	%rd252, %rd378, -3689348814741910323;
	shr.u64 	%rd89, %rd252, 3;
	mul.lo.s64 	%rd253, %rd89, 10;
	sub.s64 	%rd254, %rd378, %rd253;
	cvt.u16.u64 	%rs134, %rd254;
	add.s16 	%rs135, %rs134, 48;
	st.local.u8 	[%rd382], %rs135;
	add.s64 	%rd379, %rd381, 1;
	add.s64 	%rd380, %rd382, 1;
	add.s64 	%rd385, %rd82, 1;
	setp.lt.u64 	%p45, %rd378, 10;
	add.s64 	%rd376, %rd81, 1;
	mov.u64 	%rd378, %rd89;
	@%p45 bra 	$L__BB0_53;
	bra.uni 	$L__BB0_52;
$L__BB0_53:
	setp.ge.u64 	%p46, %rd65, %rd381;
	@%p46 bra 	$L__BB0_60;
	add.s64 	%rd255, %rd82, %rd67;
	add.s64 	%rd68, %rd66, 1;
	max.u64 	%rd256, %rd255, %rd68;
	add.s64 	%rd257, %rd256, -1;
	setp.ne.s64 	%p47, %rd66, %rd257;
	selp.u64 	%rd258, 1, 0, %p47;
	selp.b64 	%rd69, 2, 1, %p47;
	not.b64 	%rd259, %rd4;
	add.s64 	%rd260, %rd256, %rd259;
	add.s64 	%rd70, %rd28, %rd258;
	sub.s64 	%rd261, %rd260, %rd70;
	shr.u64 	%rd262, %rd261, 1;
	add.s64 	%rd263, %rd69, %rd262;
	add.s64 	%rd71, %rd262, %rd258;
	and.b64  	%rd264, %rd263, 3;
	setp.eq.s64 	%p48, %rd264, 0;
	mov.u64 	%rd383, %rd65;
	@%p48 bra 	$L__BB0_58;
	add.s64 	%rd266, %rd4, %rd70;
	not.b64 	%rd267, %rd266;
	max.u64 	%rd268, %rd81, %rd68;
	add.s64 	%rd269, %rd267, %rd268;
	shr.u64 	%rd270, %rd269, 1;
	add.s64 	%rd271, %rd69, %rd270;
	and.b64  	%rd72, %rd271, 3;
	mov.b64 	%rd371, -1;
	mov.u64 	%rd383, %rd65;
$L__BB0_56:
	.pragma "nounroll";
	add.s64 	%rd272, %rd379, %rd371;
	ld.local.u8 	%rs136, [%rd383];
	ld.local.u8 	%rs137, [%rd272];
	st.local.u8 	[%rd383], %rs137;
	st.local.u8 	[%rd272], %rs136;
	add.s64 	%rd383, %rd383, 1;
	add.s64 	%rd371, %rd371, -1;
	add.s64 	%rd273, %rd72, %rd371;
	setp.ne.s64 	%p49, %rd273, -1;
	@%p49 bra 	$L__BB0_56;
	add.s64 	%rd381, %rd379, %rd371;
	mov.u64 	%rd382, %rd381;
$L__BB0_58:
	setp.lt.u64 	%p50, %rd71, 3;
	mov.u64 	%rd384, %rd383;
	@%p50 bra 	$L__BB0_60;
$L__BB0_59:
	ld.local.u8 	%rs138, [%rd384];
	ld.local.u8 	%rs139, [%rd382];
	st.local.u8 	[%rd384], %rs139;
	st.local.u8 	[%rd382], %rs138;
	ld.local.u8 	%rs140, [%rd384+1];
	ld.local.u8 	%rs141, [%rd382+-1];
	st.local.u8 	[%rd384+1], %rs141;
	st.local.u8 	[%rd382+-1], %rs140;
	ld.local.u8 	%rs142, [%rd384+2];
	ld.local.u8 	%rs143, [%rd382+-2];
	st.local.u8 	[%rd384+2], %rs143;
	st.local.u8 	[%rd382+-2], %rs142;
	ld.local.u8 	%rs144, [%rd384+3];
	ld.local.u8 	%rs145, [%rd382+-3];
	st.local.u8 	[%rd384+3], %rs145;
	st.local.u8 	[%rd382+-3], %rs144;
	add.s64 	%rd383, %rd383, 4;
	add.s64 	%rd384, %rd384, 4;
	add.s64 	%rd381, %rd381, -4;
	add.s64 	%rd382, %rd382, -4;
	setp.lt.u64 	%p51, %rd383, %rd381;
	@%p51 bra 	$L__BB0_59;
$L__BB0_60:
	add.s64 	%rd275, %rd65, %rd385;
	mov.b16 	%rs147, 128;
	st.local.u8 	[%rd275], %rs147;
	add.s64 	%rd276, %rd385, %rd64;
	cvt.u32.u64 	%r2166, %rd276;
	shl.b32 	%r2167, %r2166, 3;
	shr.u64 	%rd277, %rd276, 29;
	cvt.u32.u64 	%r2168, %rd277;
	mov.b32 	%r2169, 291;
	mov.b32 	%r2170, 0;
	prmt.b32 	%r61, %r2167, %r2170, %r2169;
	prmt.b32 	%r60, %r2168, %r2170, %r2169;
	cvt.u64.u32 	%rd278, %r61;
	shl.b64 	%rd279, %rd278, 32;
	cvt.u64.u32 	%rd280, %r60;
	or.b64  	%rd281, %rd279, %rd280;
	st.local.u64 	[%rd4+56], %rd281;
	add.s64 	%rd100, %rd5, %rd28;
	setp.eq.s64 	%p52, %rd393, 0;
	@%p52 bra 	$L__BB0_128;
	add.s64 	%rd101, %rd5, %rd28;
	add.s64 	%rd102, %rd101, -1;
	mov.b64 	%rd400, 0;
	mov.u64 	%rd391, %rd102;
	mov.u64 	%rd394, %rd100;
	mov.u64 	%rd395, %rd100;
$L__BB0_62:
	mov.u64 	%rd397, %rd395;
	mov.u64 	%rd396, %rd394;
	mov.u64 	%rd117, %rd400;
	mov.u64 	%rd116, %rd391;
	mul.hi.u64 	%rd283, %rd393, -3689348814741910323;
	shr.u64 	%rd124, %rd283, 3;
	mul.lo.s64 	%rd284, %rd124, 10;
	sub.s64 	%rd285, %rd393, %rd284;
	cvt.u16.u64 	%rs148, %rd285;
	add.s16 	%rs149, %rs148, 48;
	st.local.u8 	[%rd397], %rs149;
	add.s64 	%rd394, %rd396, 1;
	add.s64 	%rd395, %rd397, 1;
	add.s64 	%rd400, %rd117, 1;
	setp.lt.u64 	%p53, %rd393, 10;
	add.s64 	%rd391, %rd116, 1;
	mov.u64 	%rd393, %rd124;
	@%p53 bra 	$L__BB0_63;
	bra.uni 	$L__BB0_62;
$L__BB0_63:
	setp.ge.u64 	%p54, %rd100, %rd396;
	@%p54 bra 	$L__BB0_70;
	add.s64 	%rd286, %rd117, %rd102;
	add.s64 	%rd103, %rd101, 1;
	max.u64 	%rd287, %rd286, %rd103;
	add.s64 	%rd288, %rd287, -1;
	setp.ne.s64 	%p55, %rd101, %rd288;
	selp.u64 	%rd289, 1, 0, %p55;
	selp.b64 	%rd104, 2, 1, %p55;
	not.b64 	%rd290, %rd5;
	add.s64 	%rd291, %rd287, %rd290;
	add.s64 	%rd105, %rd28, %rd289;
	sub.s64 	%rd292, %rd291, %rd105;
	shr.u64 	%rd293, %rd292, 1;
	add.s64 	%rd294, %rd104, %rd293;
	add.s64 	%rd106, %rd293, %rd289;
	and.b64  	%rd295, %rd294, 3;
	setp.eq.s64 	%p56, %rd295, 0;
	mov.u64 	%rd398, %rd100;
	@%p56 bra 	$L__BB0_68;
	add.s64 	%rd297, %rd5, %rd105;
	not.b64 	%rd298, %rd297;
	max.u64 	%rd299, %rd116, %rd103;
	add.s64 	%rd300, %rd298, %rd299;
	shr.u64 	%rd301, %rd300, 1;
	add.s64 	%rd302, %rd104, %rd301;
	and.b64  	%rd107, %rd302, 3;
	mov.b64 	%rd386, -1;
	mov.u64 	%rd398, %rd100;
$L__BB0_66:
	.pragma "nounroll";
	add.s64 	%rd303, %rd394, %rd386;
	ld.local.u8 	%rs150, [%rd398];
	ld.local.u8 	%rs151, [%rd303];
	st.local.u8 	[%rd398], %rs151;
	st.local.u8 	[%rd303], %rs150;
	add.s64 	%rd398, %rd398, 1;
	add.s64 	%rd386, %rd386, -1;
	add.s64 	%rd304, %rd107, %rd386;
	setp.ne.s64 	%p57, %rd304, -1;
	@%p57 bra 	$L__BB0_66;
	add.s64 	%rd396, %rd394, %rd386;
	mov.u64 	%rd397, %rd396;
$L__BB0_68:
	setp.lt.u64 	%p58, %rd106, 3;
	mov.u64 	%rd399, %rd398;
	@%p58 bra 	$L__BB0_70;
$L__BB0_69:
	ld.local.u8 	%rs152, [%rd399];
	ld.local.u8 	%rs153, [%rd397];
	st.local.u8 	[%rd399], %rs153;
	st.local.u8 	[%rd397], %rs152;
	ld.local.u8 	%rs154, [%rd399+1];
	ld.local.u8 	%rs155, [%rd397+-1];
	st.local.u8 	[%rd399+1], %rs155;
	st.local.u8 	[%rd397+-1], %rs154;
	ld.local.u8 	%rs156, [%rd399+2];
	ld.local.u8 	%rs157, [%rd397+-2];
	st.local.u8 	[%rd399+2], %rs157;
	st.local.u8 	[%rd397+-2], %rs156;
	ld.local.u8 	%rs158, [%rd399+3];
	ld.local.u8 	%rs159, [%rd397+-3];
	st.local.u8 	[%rd399+3], %rs159;
	st.local.u8 	[%rd397+-3], %rs158;
	add.s64 	%rd398, %rd398, 4;
	add.s64 	%rd399, %rd399, 4;
	add.s64 	%rd396, %rd396, -4;
	add.s64 	%rd397, %rd397, -4;
	setp.lt.u64 	%p59, %rd398, %rd396;
	@%p59 bra 	$L__BB0_69;
$L__BB0_70:
	add.s64 	%rd306, %rd100, %rd400;
	mov.b16 	%rs161, 128;
	st.local.u8 	[%rd306], %rs161;
	add.s64 	%rd135, %rd6, %rd28;
	setp.eq.s64 	%p60, %rd408, 0;
	@%p60 bra 	$L__BB0_129;
	add.s64 	%rd136, %rd6, %rd28;
	add.s64 	%rd137, %rd136, -1;
	mov.b64 	%rd415, 0;
	mov.u64 	%rd406, %rd137;
	mov.u64 	%rd409, %rd135;
	mov.u64 	%rd410, %rd135;
$L__BB0_72:
	mov.u64 	%rd412, %rd410;
	mov.u64 	%rd411, %rd409;
	mov.u64 	%rd152, %rd415;
	mov.u64 	%rd151, %rd406;
	mul.hi.u64 	%rd308, %rd408, -3689348814741910323;
	shr.u64 	%rd159, %rd308, 3;
	mul.lo.s64 	%rd309, %rd159, 10;
	sub.s64 	%rd310, %rd408, %rd309;
	cvt.u16.u64 	%rs162, %rd310;
	add.s16 	%rs163, %rs162, 48;
	st.local.u8 	[%rd412], %rs163;
	add.s64 	%rd409, %rd411, 1;
	add.s64 	%rd410, %rd412, 1;
	add.s64 	%rd415, %rd152, 1;
	setp.lt.u64 	%p61, %rd408, 10;
	add.s64 	%rd406, %rd151, 1;
	mov.u64 	%rd408, %rd159;
	@%p61 bra 	$L__BB0_73;
	bra.uni 	$L__BB0_72;
$L__BB0_73:
	setp.ge.u64 	%p62, %rd135, %rd411;
	@%p62 bra 	$L__BB0_80;
	add.s64 	%rd311, %rd152, %rd137;
	add.s64 	%rd138, %rd136, 1;
	max.u64 	%rd312, %rd311, %rd138;
	add.s64 	%rd313, %rd312, -1;
	setp.ne.s64 	%p63, %rd136, %rd313;
	selp.u64 	%rd314, 1, 0, %p63;
	selp.b64 	%rd139, 2, 1, %p63;
	not.b64 	%rd315, %rd6;
	add.s64 	%rd316, %rd312, %rd315;
	add.s64 	%rd140, %rd28, %rd314;
	sub.s64 	%rd317, %rd316, %rd140;
	shr.u64 	%rd318, %rd317, 1;
	add.s64 	%rd319, %rd139, %rd318;
	add.s64 	%rd141, %rd318, %rd314;
	and.b64  	%rd320, %rd319, 3;
	setp.eq.s64 	%p64, %rd320, 0;
	mov.u64 	%rd413, %rd135;
	@%p64 bra 	$L__BB0_78;
	add.s64 	%rd322, %rd6, %rd140;
	not.b64 	%rd323, %rd322;
	max.u64 	%rd324, %rd151, %rd138;
	add.s64 	%rd325, %rd323, %rd324;
	shr.u64 	%rd326, %rd325, 1;
	add.s64 	%rd327, %rd139, %rd326;
	and.b64  	%rd142, %rd327, 3;
	mov.b64 	%rd401, -1;
	mov.u64 	%rd413, %rd135;
$L__BB0_76:
	.pragma "nounroll";
	add.s64 	%rd328, %rd409, %rd401;
	ld.local.u8 	%rs164, [%rd413];
	ld.local.u8 	%rs165, [%rd328];
	st.local.u8 	[%rd413], %rs165;
	st.local.u8 	[%rd328], %rs164;
	add.s64 	%rd413, %rd413, 1;
	add.s64 	%rd401, %rd401, -1;
	add.s64 	%rd329, %rd142, %rd401;
	setp.ne.s64 	%p65, %rd329, -1;
	@%p65 bra 	$L__BB0_76;
	add.s64 	%rd411, %rd409, %rd401;
	mov.u64 	%rd412, %rd411;
$L__BB0_78:
	setp.lt.u64 	%p66, %rd141, 3;
	mov.u64 	%rd414, %rd413;
	@%p66 bra 	$L__BB0_80;
$L__BB0_79:
	ld.local.u8 	%rs166, [%rd414];
	ld.local.u8 	%rs167, [%rd412];
	st.local.u8 	[%rd414], %rs167;
	st.local.u8 	[%rd412], %rs166;
	ld.local.u8 	%rs168, [%rd414+1];
	ld.local.u8 	%rs169, [%rd412+-1];
	st.local.u8 	[%rd414+1], %rs169;
	st.local.u8 	[%rd412+-1], %rs168;
	ld.local.u8 	%rs170, [%rd414+2];
	ld.local.u8 	%rs171, [%rd412+-2];
	st.local.u8 	[%rd414+2], %rs171;
	st.local.u8 	[%rd412+-2], %rs170;
	ld.local.u8 	%rs172, [%rd414+3];
	ld.local.u8 	%rs173, [%rd412+-3];
	st.local.u8 	[%rd414+3], %rs173;
	st.local.u8 	[%rd412+-3], %rs172;
	add.s64 	%rd413, %rd413, 4;
	add.s64 	%rd414, %rd414, 4;
	add.s64 	%rd411, %rd411, -4;
	add.s64 	%rd412, %rd412, -4;
	setp.lt.u64 	%p67, %rd413, %rd411;
	@%p67 bra 	$L__BB0_79;
$L__BB0_80:
	add.s64 	%rd331, %rd400, %rd64;
	add.s64 	%rd332, %rd135, %rd415;
	mov.b16 	%rs175, 128;
	st.local.u8 	[%rd332], %rs175;
	add.s64 	%rd333, %rd415, %rd64;
	cvt.u32.u64 	%r2171, %rd333;
	shl.b32 	%r2172, %r2171, 3;
	shr.u64 	%rd334, %rd333, 29;
	cvt.u32.u64 	%r2173, %rd334;
	mov.b32 	%r2174, 291;
	mov.b32 	%r2175, 0;
	prmt.b32 	%r2176, %r2172, %r2175, %r2174;
	prmt.b32 	%r2177, %r2173, %r2175, %r2174;
	prmt.b32 	%r8602, %r58, %r2175, %r2174;
	prmt.b32 	%r8606, %r59, %r2175, %r2174;
	st.local.v2.u32 	[%rd3+56], {%r8602, %r8606};
	prmt.b32 	%r8603, %r60, %r2175, %r2174;
	prmt.b32 	%r8607, %r61, %r2175, %r2174;
	st.local.v2.u32 	[%rd4+56], {%r8603, %r8607};
	shr.u64 	%rd335, %rd331, 29;
	cvt.u32.u64 	%r2178, %rd335;
	prmt.b32 	%r2179, %r2178, %r2175, %r2174;
	prmt.b32 	%r8604, %r2179, %r2175, %r2174;
	cvt.u32.u64 	%r2180, %rd331;
	shl.b32 	%r2181, %r2180, 3;
	prmt.b32 	%r2182, %r2181, %r2175, %r2174;
	prmt.b32 	%r8608, %r2182, %r2175, %r2174;
	st.local.v2.u32 	[%rd5+56], {%r8604, %r8608};
	prmt.b32 	%r8605, %r2177, %r2175, %r2174;
	prmt.b32 	%r8609, %r2176, %r2175, %r2174;
	st.local.v2.u32 	[%rd6+56], {%r8605, %r8609};
	setp.gt.u32 	%p68, %r1, 55;
	@%p68 bra 	$L__BB0_84;
	and.b64  	%rd336, %rd28, 4294967292;
	add.s64 	%rd419, %rd6, %rd336;
	add.s64 	%rd418, %rd5, %rd336;
	add.s64 	%rd417, %rd4, %rd336;
	add.s64 	%rd416, %rd3, %rd336;
	shr.u32 	%r8537, %r1, 2;
$L__BB0_82:
	ld.local.u32 	%r2183, [%rd416];
	mov.b32 	%r2184, 291;
	mov.b32 	%r2185, 0;
	prmt.b32 	%r2186, %r2183, %r2185, %r2184;
	st.local.u32 	[%rd416], %r2186;
	ld.local.u32 	%r2187, [%rd417];
	prmt.b32 	%r2188, %r2187, %r2185, %r2184;
	st.local.u32 	[%rd417], %r2188;
	ld.local.u32 	%r2189, [%rd418];
	prmt.b32 	%r2190, %r2189, %r2185, %r2184;
	st.local.u32 	[%rd418], %r2190;
	ld.local.u32 	%r2191, [%rd419];
	prmt.b32 	%r2192, %r2191, %r2185, %r2184;
	st.local.u32 	[%rd419], %r2192;
	add.s32 	%r8537, %r8537, 1;
	add.s64 	%rd419, %rd419, 4;
	add.s64 	%rd418, %rd418, 4;
	add.s64 	%rd417, %rd417, 4;
	add.s64 	%rd416, %rd416, 4;
	setp.ne.s32 	%p69, %r8537, 14;
	@%p69 bra 	$L__BB0_82;
	ld.local.v2.u32 	{%r8602, %r8606}, [%rd3+56];
	ld.local.v2.u32 	{%r8603, %r8607}, [%rd4+56];
	ld.local.v2.u32 	{%r8604, %r8608}, [%rd5+56];
	ld.local.v2.u32 	{%r8605, %r8609}, [%rd6+56];
$L__BB0_84:
	ld.param.u32 	%r8518, [_Z20TeamSpeakHasher_cudayjhPKhjPh_param_1];
	add.s32 	%r2244, %r1537, -1732584194;
	ld.local.v4.u32 	{%r89, %r90, %r91, %r92}, [%rd3];
	ld.local.v4.u32 	{%r93, %r94, %r95, %r96}, [%rd4];
	ld.local.v4.u32 	{%r97, %r98, %r99, %r100}, [%rd5];
	ld.local.v4.u32 	{%r101, %r102, %r103, %r104}, [%rd6];
	ld.local.v4.u32 	{%r105, %r106, %r107, %r108}, [%rd3+16];
	ld.local.v4.u32 	{%r109, %r110, %r111, %r112}, [%rd4+16];
	ld.local.v4.u32 	{%r113, %r114, %r115, %r116}, [%rd5+16];
	ld.local.v4.u32 	{%r117, %r118, %r119, %r120}, [%rd6+16];
	ld.local.v4.u32 	{%r8578, %r8582, %r8586, %r8590}, [%rd3+32];
	ld.local.v4.u32 	{%r8579, %r8583, %r8587, %r8591}, [%rd4+32];
	ld.local.v4.u32 	{%r8580, %r8584, %r8588, %r8592}, [%rd5+32];
	ld.local.v4.u32 	{%r8581, %r8585, %r8589, %r8593}, [%rd6+32];
	ld.local.v2.u32 	{%r8594, %r8598}, [%rd3+48];
	ld.local.v2.u32 	{%r8595, %r8599}, [%rd4+48];
	ld.local.v2.u32 	{%r8596, %r8600}, [%rd5+48];
	ld.local.v2.u32 	{%r8597, %r8601}, [%rd6+48];
	add.s32 	%r2565, %r1505, 508910473;
	add.s32 	%r2566, %r89, %r2565;
	add.s32 	%r2567, %r93, %r2565;
	add.s32 	%r2568, %r97, %r2565;
	add.s32 	%r2569, %r101, %r2565;
	add.s32 	%r2196, %r1521, 271733878;
	// begin inline asm
	lop3.b32 %r2193, %r6, %r2244, %r2196, 0xCA;
	// end inline asm
	add.s32 	%r2570, %r2566, %r2193;
	add.s32 	%r2571, %r2567, %r2193;
	add.s32 	%r2572, %r2568, %r2193;
	add.s32 	%r2573, %r2569, %r2193;
	mov.b32 	%r2548, 5;
	// begin inline asm
	shf.l.wrap.b32 %r2197, %r5, %r5, %r2548;
	// end inline asm
	// begin inline asm
	shf.l.wrap.b32 %r2201, %r5, %r5, %r2548;
	// end inline asm
	// begin inline asm
	shf.l.wrap.b32 %r2205, %r5, %r5, %r2548;
	// end inline asm
	// begin inline asm
	shf.l.wrap.b32 %r2209, %r5, %r5, %r2548;
	// end inline asm
	add.s32 	%r2311, %r2570, %r2197;
	add.s32 	%r2315, %r2571, %r2201;
	add.s32 	%r2319, %r2572, %r2205;
	add.s32 	%r2323, %r2573, %r2209;
	mov.b32 	%r2564, 30;
	// begin inline asm
	shf.l.wrap.b32 %r2213, %r6, %r6, %r2564;
	// end inline asm
	// begin inline asm
	shf.l.wrap.b32 %r2217, %r6, %r6, %r2564;
	// end inline asm
	// begin inline asm
	shf.l.wrap.b32 %r2221, %r6, %r6, %r2564;
	// end inline asm
	// begin inline asm
	shf.l.wrap.b32 %r2225, %r6, %r6, %r2564;
	// end inline asm
	add.s32 	%r2574, %r1521, 1790234127;
	add.s32 	%r2575, %r90, %r2574;
	add.s32 	%r2576, %r94, %r2574;
	add.s32 	%r2577, %r98, %r2574;
	add.s32 	%r2578, %r102, %r2574;
	// begin inline asm
	lop3.b32 %r2229, %r5, %r2213, %r2244, 0xCA;
	// end inline asm
	// begin inline asm
	lop3.b32 %r2233, %r5, %r2217, %r2244, 0xCA;
	// end inline asm
	// begin inline asm
	lop3.b32 %r2237, %r5, %r2221, %r2244, 0xCA;
	// end inline asm
	// begin inline asm
	lop3.b32 %r2241, %r5, %r2225, %r2244, 0xCA;
	// end inline asm
	add.s32 	%r2579, %r2575, %r2229;
	add.s32 	%r2580, %r2576, %r2233;
	add.s32 	%r2581, %r2577, %r2237;
	add.s32 	%r2582, %r2578, %r2241;
	// begin inline asm
	shf.l.wrap.b32 %r2245, %r2311, %r2311, %r2548;
	// end inline asm
	// begin inline asm
	shf.l.wrap.b32 %r2249, %r2315, %r2315, %r2548;
	// end inline asm
	// begin inline asm
	shf.l.wrap.b32 %r2253, %r2319, %r2319, %r2548;
	// end inline asm
	// begin inline asm
	shf.l.wrap.b32 %r2257, %r2323, %r2323, %r2548;
	// end inline asm
	add.s32 	%r2359, %r2579, %r2245;
	add.s32 	%r2363, %r2580, %r2249;
	add.s32 	%r2367, %r2581, %r2253;
	add.s32 	%r2371, %r2582, %r2257;
	// begin inline asm
	shf.l.wrap.b32 %r2261, %r5, %r5, %r2564;
	// end inline asm
	// begin inline asm
	shf.l.wrap.b32 %r2265, %r5, %r5, %r2564;
	// end inline asm
	// begin inline asm
	shf.l.wrap.b32 %r2269, %r5, %r5, %r2564;
	// end inline asm
	// begin inline asm
	shf.l.wrap.b32 %r2273, %r5, %r5, %r2564;
	// end inline asm
	add.s32 	%r2583, %r1537, -214083945;
	add.s32 	%r2584, %r91, %r2583;
	add.s32 	%r2585, %r95, %r2583;
	add.s32 	%r2586, %r99, %r2583;
	add.s32 	%r2587, %r103, %r2583;
	// begin inline asm
	lop3.b32 %r2277, %r2311, %r2261, %r2213, 0xCA;
	// end inline asm
	// begin inline asm
	lop3.b32 %r2281, %r2315, %r2265, %r2217, 0xCA;
	// end inline asm
	// begin inline asm
	lop3.b32 %r2285, %r2319, %r2269, %r2221, 0xCA;
	// end inline asm
	// begin inline asm
	lop3.b32 %r2289, %r2323, %r2273, %r2225, 0xCA;
	// end inline asm
	add.s32 	%r2588, %r2584, %r2277;
	add.s32 	%r2589, %r2585, %r2281;
	add.s32 	%r2590, %r2586, %r2285;
	add.s32 	%r2591, %r2587, %r2289;
	// begin inline asm
	shf.l.wrap.b32 %r2293, %r2359, %r2359, %r2548;
	// end inline asm
	// begin inline asm
	shf.l.wrap.b32 %r2297, %r2363, %r2363, %r2548;
	// end inline asm
	// begin inline asm
	shf.l.wrap.b32 %r2301, %r2367, %r2367, %r2548;
	// end inline asm
	// begin inline asm
	shf.l.wrap.b32 %r2305, %r2371, %r2371, %r2548;
	// end inline asm
	add.s32 	%r2407, %r2588, %r2293;
	add.s32 	%r2411, %r2589, %r2297;
	add.s32 	%r2415, %r2590, %r2301;
	add.s32 	%r2419, %r2591, %r2305;
	// begin inline asm
	shf.l.wrap.b32 %r2309, %r2311, %r2311, %r2564;
	// end inline asm
	// begin inline asm
	shf.l.wrap.b32 %r2313, %r2315, %r2315, %r2564;
	// end inline asm
	// begin inline asm
	shf.l.wrap.b32 %r2317, %r2319, %r2319, %r2564;
	// end inline asm
	// begin inline asm
	shf.l.wrap.b32 %r2321, %r2323, %r2323, %r2564;
	// end inline asm
	// begin inline asm
	lop3.b32 %r2325, %r2359, %r2309, %r2261, 0xCA;
	// end inline asm
	// begin inline asm
	lop3.b32 %r2329, %r2363, %r2313, %r2265, 0xCA;
	// end inline asm
	// begin inline asm
	lop3.b32 %r2333, %r2367, %r2317, %r2269, 0xCA;
	// end inline asm
	// begin inline asm
	lop3.b32 %r2337, %r2371, %r2321, %r2273, 0xCA;
	// end inline asm
	// begin inline asm
	shf.l.wrap.b32 %r2341, %r2407, %r2407, %r2548;
	// end inline asm
	// begin inline asm
	shf.l.wrap.b32 %r2345, %r2411, %r2411, %r2548;
	// end inline asm
	// begin inline asm
	shf.l.wrap.b32 %r2349, %r2415, %r2415, %r2548;
	// end inline asm
	// begin inline asm
	shf.l.wrap.b32 %r2353, %r2419, %r2419, %r2548;
	// end inline asm
	add.s32 	%r2592, %r92, %r2213;
	add.s32 	%r2593, %r2592, %r2325;
	add.s32 	%r2594, %r2593, %r2341;
	add.s32 	%r2390, %r2594, 1518500249;
	add.s32 	%r2595, %r96, %r2217;
	add.s32 	%r2596, %r2595, %r2329;
	add.s32 	%r2597, %r2596, %r2345;
	add.s32 	%r2394, %r2597, 1518500249;
	add.s32 	%r2598, %r100, %r2221;
	add.s32 	%r2599, %r2598, %r2333;
	add.s32 	%r2600, %r2599, %r2349;
	add.s32 	%r2398, %r2600, 1518500249;
	add.s32 	%r2601, %r104, %r2225;
	add.s32 	%r2602, %r2601, %r2337;
	add.s32 	%r2603, %r2602, %r2353;
	add.s32 	%r2402, %r2603, 1518500249;
	// begin inline asm
	shf.l.wrap.b32 %r2357, %r2359, %r2359, %r2564;
	// end inline asm
	// begin inline asm
	shf.l.wrap.b32 %r2361, %r2363, %r2363, %r2564;
	// end inline asm
	// begin inline asm
	shf.l.wrap.b32 %r2365, %r2367, %r2367, %r2564;
	// end inline asm
	// begin inline asm
	shf.l.wrap.b32 %r2369, %r2371, %r2371, %r2564;
	// end inline asm
	// begin inline asm
	lop3.b32 %r2373, %r2407, %r2357, %r2309, 0xCA;
	// end inline asm
	// begin inline asm
	lop3.b32 %r2377, %r2411, %r2361, %r2313, 0xCA;
	// end inline asm
	// begin inline asm
	lop3.b32 %r2381, %r2415, %r2365, %r2317, 0xCA;
	// end inline asm
	// begin inline asm
	lop3.b32 %r2385, %r2419, %r2369, %r2321, 0xCA;
	// end inline asm
	// begin inline asm
	shf.l.wrap.b32 %r2389, %r2390, %r2390, %r2548;
	// end inline asm
	// begin inline asm
	shf.l.wrap.b32 %r2393, %r2394, %r2394, %r2548;
	// end inline asm
	// begin inline asm
	shf.l.wrap.b32 %r2397, %r2398, %r2398, %r2548;
	// end inline asm
	// begin inline asm
	shf.l.wrap.b32 %r2401, %r2402, %r2402, %r2548;
	// end inline asm
	add.s32 	%r2604, %r105, %r2261;
	add.s32 	%r2605, %r2604, %r2373;
	add.s32 	%r2606, %r2605, %r2389;
	add.s32 	%r2438, %r2606, 1518500249;
	add.s32 	%r2607, %r109, %r2265;
	add.s32 	%r2608, %r2607, %r2377;
	add.s32 	%r2609, %r2608, %r2393;
	add.s32 	%r2442, %r2609, 1518500249;
	add.s32 	%r2610, %r113, %r2269;
	add.s32 	%r2611, %r2610, %r2381;
	add.s32 	%r2612, %r2611, %r2397;
	add.s32 	%r2446, %r2612, 1518500249;
	add.s32 	%r2613, %r117, %r2273;
	add.s32 	%r2614, %r2613, %r2385;
	add.s32 	%r2615, %r2614, %r2401;
	add.s32 	%r2450, %r2615, 1518500249;
	// begin inline asm
	shf.l.wrap.b32 %r2405, %r2407, %r2407, %r2564;
	// end inline asm
	// begin inline asm
	shf.l.wrap.b32 %r2409, %r2411, %r2411, %r2564;
	// end inline asm
	// begin inline asm
	shf.l.wrap.b32 %r2413, %r2415, %r2415, %r2564;
	// end inline asm
	// begin inline asm
	shf.l.wrap.b32 %r2417, %r2419, %r2419, %r2564;
	// end inline asm
	// begin inline asm
	lop3.b32 %r2421, %r2390, %r2405, %r2357, 0xCA;
	// end inline asm
	// begin inline asm
	lop3.b32 %r2425, %r2394, %r2409, %r2361, 0xCA;
	// end inline asm
	// begin inline asm
	lop3.b32 %r2429, %r2398, %r2413, %r2365, 0xCA;
	// end inline asm
	// begin inline asm
	lop3.b32 %r2433, %r2402, %r2417, %r2369, 0xCA;
	// end inline asm
	// begin inline asm
	shf.l.wrap.b32 %r2437, %r2438, %r2438, %r2548;
	// end inline asm
	// begin inline asm
	shf.l.wrap.b32 %r2441, %r2442, %r2442, %r2548;
	// end inline asm
	// begin inline asm
	shf.l.wrap.b32 %r2445, %r2446, %r2446, %r2548;
	// end inline asm
	// begin inline asm
	shf.l.wrap.b32 %r2449, %r2450, %r2450, %r2548;
	// end inline asm
	add.s32 	%r2616, %r106, %r2309;
	add.s32 	%r2617, %r2616, %r2421;
	add.s32 	%r2618, %r2617, %r2437;
	add.s32 	%r2486, %r2618, 1518500249;
	add.s32 	%r2619, %r110, %r2313;
	add.s32 	%r2620, %r2619, %r2425;
	add.s32 	%r2621, %r2620, %r2441;
	add.s32 	%r2490, %r2621, 1518500249;
	add.s32 	%r2622, %r114, %r2317;
	add.s32 	%r2623, %r2622, %r2429;
	add.s32 	%r2624, %r2623, %r2445;
	add.s32 	%r2494, %r2624, 1518500249;
	add.s32 	%r2625, %r118, %r2321;
	add.s32 	%r2626, %r2625, %r2433;
	add.s32 	%r2627, %r2626, %r2449;
	add.s32 	%r2498, %r2627, 1518500249;
	// begin inline asm
	shf.l.wrap.b32 %r2453, %r2390, %r2390, %r2564;
	// end inline asm
	// begin inline asm
	shf.l.wrap.b32 %r2457, %r2394, %r2394, %r2564;
	// end inline asm
	// begin inline asm
	shf.l.wrap.b32 %r2461, %r2398, %r2398, %r2564;
	// end inline asm
	// begin inline asm
	shf.l.wrap.b32 %r2465, %r2402, %r2402, %r2564;
	// end inline asm
	// begin inline asm
	lop3.b32 %r2469, %r2438, %r2453, %r2405, 0xCA;
	// end inline asm
	// begin inline asm
	lop3.b32 %r2473, %r2442, %r2457, %r2409, 0xCA;
	// end inline asm
	// begin inline asm
	lop3.b32 %r2477, %r2446, %r2461, %r2413, 0xCA;
	// end inline asm
	// begin inline asm
	lop3.b32 %r2481, %r2450, %r2465, %r2417, 0xCA;
	// end inline asm
	// begin inline asm
	shf.l.wrap.b32 %r2485, %r2486, %r2486, %r2548;
	// end inline asm
	// begin inline asm
	shf.l.wrap.b32 %r2489, %r2490, %r2490, %r2548;
	// end inline asm
	// begin inline asm
	shf.l.wrap.b32 %r2493, %r2494, %r2494, %r2548;
	// end inline asm
	// begin inline asm
	shf.l.wrap.b32 %r2497, %r2498, %r2498, %r2548;
	// end inline asm
	add.s32 	%r2628, %r107, %r2357;
	add.s32 	%r2629, %r2628, %r2469;
	add.s32 	%r2630, %r2629, %r2485;
	add.s32 	%r149, %r2630, 1518500249;
	add.s32 	%r2631, %r111, %r2361;
	add.s32 	%r2632, %r2631, %r2473;
	add.s32 	%r2633, %r2632, %r2489;
	add.s32 	%r150, %r2633, 1518500249;
	add.s32 	%r2634, %r115, %r2365;
	add.s32 	%r2635, %r2634, %r2477;
	add.s32 	%r2636, %r2635, %r2493;
	add.s32 	%r151, %r2636, 1518500249;
	add.s32 	%r2637, %r119, %r2369;
	add.s32 	%r2638, %r2637, %r2481;
	add.s32 	%r2639, %r2638, %r2497;
	add.s32 	%r152, %r2639, 1518500249;
	// begin inline asm
	shf.l.wrap.b32 %r2501, %r2438, %r2438, %r2564;
	// end inline asm
	// begin inline asm
	shf.l.wrap.b32 %r2505, %r2442, %r2442, %r2564;
	// end inline asm
	// begin inline asm
	shf.l.wrap.b32 %r2509, %r2446, %r2446, %r2564;
	// end inline asm
	// begin inline asm
	shf.l.wrap.b32 %r2513, %r2450, %r2450, %r2564;
	// end inline asm
	// begin inline asm
	lop3.b32 %r2517, %r2486, %r2501, %r2453, 0xCA;
	// end inline asm
	// begin inline asm
	lop3.b32 %r2521, %r2490, %r2505, %r2457, 0xCA;
	// end inline asm
	// begin inline asm
	lop3.b32 %r2525, %r2494, %r2509, %r2461, 0xCA;
	// end inline asm
	// begin inline asm
	lop3.b32 %r2529, %r2498, %r2513, %r2465, 0xCA;
	// end inline asm
	// begin inline asm
	shf.l.wrap.b32 %r2533, %r149, %r149, %r2548;
	// end inline asm
	// begin inline asm
	shf.l.wrap.b32 %r2537, %r150, %r150, %r2548;
	// end inline asm
	// begin inline asm
	shf.l.wrap.b32 %r2541, %r151, %r151, %r2548;
	// end inline asm
	// begin inline asm
	shf.l.wrap.b32 %r2545, %r152, %r152, %r2548;
	// end inline asm
	add.s32 	%r2640, %r108, %r2405;
	add.s32 	%r2641, %r2640, %r2517;
	add.s32 	%r2642, %r2641, %r2533;
	add.s32 	%r157, %r2642, 1518500249;
	add.s32 	%r2643, %r112, %r2409;
	add.s32 	%r2644, %r2643, %r2521;
	add.s32 	%r2645, %r2644, %r2537;
	add.s32 	%r158, %r2645, 1518500249;
	add.s32 	%r2646, %r116, %r2413;
	add.s32 	%r2647, %r2646, %r2525;
	add.s32 	%r2648, %r2647, %r2541;
	add.s32 	%r159, %r2648, 1518500249;
	add.s32 	%r2649, %r120, %r2417;
	add.s32 	%r2650, %r2649, %r2529;
	add.s32 	%r2651, %r2650, %r2545;
	add.s32 	%r160, %r2651, 1518500249;
	// begin inline asm
	shf.l.wrap.b32 %r2549, %r2486, %r2486, %r2564;
	// end inline asm
	// begin inline asm
	shf.l.wrap.b32 %r2553, %r2490, %r2490, %r2564;
	// end inline asm
	// begin inline asm
	shf.l.wrap.b32 %r2557, %r2494, %r2494, %r2564;
	// end inline asm
	// begin inline asm
	shf.l.wrap.b32 %r2561, %r2498, %r2498, %r2564;
	// end inline asm
	setp.lt.u32 	%p70, %r8518, 4;
	mov.b16 	%rs192, 0;
	@%p70 bra 	$L__BB0_125;
	ld.param.u8 	%rs189, [_Z20TeamSpeakHasher_cudayjhPKhjPh_param_2];
	add.s32 	%r2668, %r324, -65;
	max.u64 	%rd338, %rd400, %rd415;
	max.u64 	%rd339, %rd370, %rd385;
	max.u64 	%rd340, %rd339, %rd338;
	cvt.u32.u64 	%r2669, %rd340;
	add.s32 	%r2670, %r2668, %r2669;
	setp.lt.u32 	%p71, %r1, 56;
	setp.lt.u32 	%p72, %r1, 36;
	setp.gt.u32 	%p73, %r2670, 31;
	and.pred  	%p1, %p72, %p73;
	setp.lt.u32 	%p74, %r1, 40;
	setp.gt.u32 	%p75, %r2670, 35;
	and.pred  	%p2, %p74, %p75;
	setp.lt.u32 	%p76, %r1, 44;
	setp.gt.u32 	%p77, %r2670, 39;
	and.pred  	%p3, %p76, %p77;
	setp.lt.u32 	%p78, %r1, 48;
	setp.gt.u32 	%p79, %r2670, 43;
	and.pred  	%p4, %p78, %p79;
	setp.lt.u32 	%p80, %r1, 52;
	setp.gt.u32 	%p81, %r2670, 47;
	and.pred  	%p5, %p80, %p81;
	setp.gt.u32 	%p82, %r2670, 51;
	and.pred  	%p6, %p71, %p82;
	setp.lt.u32 	%p83, %r1, 60;
	setp.gt.u32 	%p84, %r2670, 55;
	and.pred  	%p7, %p83, %p84;
	setp.lt.u32 	%p85, %r1, 64;
	setp.gt.u32 	%p86, %r2670, 59;
	and.pred  	%p8, %p85, %p86;
	// begin inline asm
	lop3.b32 %r2652, %r149, %r2549, %r2501, 0xCA;
	// end inline asm
	add.s32 	%r2671, %r2453, %r2652;
	// begin inline asm
	lop3.b32 %r2656, %r150, %r2553, %r2505, 0xCA;
	// end inline asm
	add.s32 	%r2672, %r2457, %r2656;
	// begin inline asm
	lop3.b32 %r2660, %r151, %r2557, %r2509, 0xCA;
	// end inline asm
	add.s32 	%r2673, %r2461, %r2660;
	// begin inline asm
	lop3.b32 %r2664, %r152, %r2561, %r2513, 0xCA;
	// end inline asm
	add.s32 	%r2674, %r2465, %r2664;
	add.s32 	%r165, %r2671, 1518500249;
	add.s32 	%r166, %r2672, 1518500249;
	add.s32 	%r167, %r2673, 1518500249;
	add.s32 	%r168, %r2674, 1518500249;
	add.s32 	%r169, %r2501, 1518500249;
	add.s32 	%r170, %r2505, 1518500249;
	add.s32 	%r171, %r2509, 1518500249;
	add.s32 	%r172, %r2513, 1518500249;
	xor.b32  	%r173, %r91, %r89;
	xor.b32  	%r174, %r95, %r93;
	xor.b32  	%r175, %r99, %r97;
	xor.b32  	%r176, %r103, %r101;
	xor.b32  	%r177, %r92, %r90;
	xor.b32  	%r178, %r96, %r94;
	xor.b32  	%r179, %r100, %r98;
	xor.b32  	%r180, %r104, %r102;
	xor.b32  	%r181, %r105, %r91;
	xor.b32  	%r182, %r109, %r95;
	xor.b32  	%r183, %r113, %r99;
	xor.b32  	%r184, %r117, %r103;
	xor.b32  	%r185, %r106, %r92;
	xor.b32  	%r186, %r110, %r96;
	xor.b32  	%r187, %r114, %r100;
	xor.b32  	%r188, %r118, %r104;
	xor.b32  	%r189, %r107, %r105;
	xor.b32  	%r190, %r111, %r109;
	xor.b32  	%r191, %r115, %r113;
	xor.b32  	%r192, %r119, %r117;
	xor.b32  	%r193, %r108, %r106;
	xor.b32  	%r194, %r112, %r110;
	xor.b32  	%r195, %r116, %r114;
	xor.b32  	%r196, %r120, %r118;
	add.s32 	%r197, %r5, -899497514;
	cvt.u32.u16 	%r2675, %rs189;
	min.u32 	%r198, %r2675, 32;
	cvt.u32.u64 	%r2676, %rd370;
	add.s32 	%r199, %r2668, %r2676;
	cvt.u32.u64 	%r2677, %rd385;
	add.s32 	%r200, %r2668, %r2677;
	cvt.u32.u64 	%r2678, %rd400;
	add.s32 	%r201, %r2668, %r2678;
	cvt.u32.u64 	%r2679, %rd415;
	add.s32 	%r202, %r2668, %r2679;
	mov.b16 	%rs192, 0;
	mov.b64 	%rd420, 0;
	not.pred 	%p87, %p1;
	not.pred 	%p88, %p2;
	not.pred 	%p89, %p3;
	not.pred 	%p90, %p4;
	not.pred 	%p91, %p5;
	not.pred 	%p92, %p6;
	not.pred 	%p93, %p7;
	not.pred 	%p94, %p8;
$L__BB0_86:
	@%p87 bra 	$L__BB0_88;
	ld.local.u32 	%r8578, [%rd3+32];
	ld.local.u32 	%r8579, [%rd4+32];
	ld.local.u32 	%r8580, [%rd5+32];
	ld.local.u32 	%r8581, [%rd6+32];
$L__BB0_88:
	@%p88 bra 	$L__BB0_90;
	ld.local.u32 	%r8582, [%rd3+36];
	ld.local.u32 	%r8583, [%rd4+36];
	ld.local.u32 	%r8584, [%rd5+36];
	ld.local.u32 	%r8585, [%rd6+36];
$L__BB0_90:
	@%p89 bra 	$L__BB0_92;
	ld.local.u32 	%r8586, [%rd3+40];
	ld.local.u32 	%r8587, [%rd4+40];
	ld.local.u32 	%r8588, [%rd5+40];
	ld.local.u32 	%r8589, [%rd6+40];
$L__BB0_92:
	@%p90 bra 	$L__BB0_94;
	ld.local.u32 	%r8590, [%rd3+44];
	ld.local.u32 	%r8591, [%rd4+44];
	ld.local.u32 	%r8592, [%rd5+44];
	ld.local.u32 	%r8593, [%rd6+44];
$L__BB0_94:
	@%p91 bra 	$L__BB0_96;
	ld.local.u32 	%r8594, [%rd3+48];
	ld.local.u32 	%r8595, [%rd4+48];
	ld.local.u32 	%r8596, [%rd5+48];
	ld.local.u32 	%r8597, [%rd6+48];
$L__BB0_96:
	@%p92 bra 	$L__BB0_98;
	ld.local.u32 	%r8598, [%rd3+52];
	ld.local.u32 	%r8599, [%rd4+52];
	ld.local.u32 	%r8600, [%rd5+52];
	ld.local.u32 	%r8601, [%rd6+52];
$L__BB0_98:
	@%p93 bra 	$L__BB0_100;
	ld.local.u32 	%r8602, [%rd3+56];
	ld.local.u32 	%r8603, [%rd4+56];
	ld.local.u32 	%r8604, [%rd5+56];
	ld.local.u32 	%r8605, [%rd6+56];
$L__BB0_100:
	@%p94 bra 	$L__BB0_102;
	ld.local.u32 	%r8606, [%rd3+60];
	ld.local.u32 	%r8607, [%rd4+60];
	ld.local.u32 	%r8608, [%rd5+60];
	ld.local.u32 	%r8609, [%rd6+60];
$L__BB0_102:
	add.s32 	%r7144, %r8578, %r165;
	add.s32 	%r7145, %r8579, %r166;
	add.s32 	%r7146, %r8580, %r167;
	add.s32 	%r7147, %r8581, %r168;
	mov.b32 	%r7127, 5;
	// begin inline asm
	shf.l.wrap.b32 %r2680, %r157, %r157, %r7127;
	// end inline asm
	// begin inline asm
	shf.l.wrap.b32 %r2684, %r158, %r158, %r7127;
	// end inline asm
	// begin inline asm
	shf.l.wrap.b32 %r2688, %r159, %r159, %r7127;
	// end inline asm
	// begin inline asm
	shf.l.wrap.b32 %r2692, %r160, %r160, %r7127;
	// end inline asm
	add.s32 	%r2794, %r7144, %r2680;
	add.s32 	%r2798, %r7145, %r2684;
	add.s32 	%r2802, %r7146, %r2688;
	add.s32 	%r2806, %r7147, %r2692;
	mov.b32 	%r7143, 30;
	// begin inline asm
	shf.l.wrap.b32 %r2696, %r149, %r149, %r7143;
	// end inline asm
	// begin inline asm
	shf.l.wrap.b32 %r2700, %r150, %r150, %r7143;
	// end inline asm
	// begin inline asm
	shf.l.wrap.b32 %r2704, %r151, %r151, %r7143;
	// end inline asm
	// begin inline asm
	shf.l.wrap.b32 %r2708, %r152, %r152, %r7143;
	// end inline asm
	add.s32 	%r7148, %r169, %r8582;
	add.s32 	%r7149, %r170, %r8583;
	add.s32 	%r7150, %r171, %r8584;
	add.s32 	%r7151, %r172, %r8585;
	// begin inline asm
	lop3.b32 %r2712, %r157, %r2696, %r2549, 0xCA;
	// end inline asm
	// begin inline asm
	lop3.b32 %r2716, %r158, %r2700, %r2553, 0xCA;
	// end inline asm
	// begin inline asm
	lop3.b32 %r2720, %r159, %r2704, %r2557, 0xCA;
	// end inline asm
	// begin inline asm
	lop3.b32 %r2724, %r160, %r2708, %r2561, 0xCA;
	// end inline asm
	add.s32 	%r7152, %r7148, %r2712;
	add.s32 	%r7153, %r7149, %r2716;
	add.s32 	%r7154, %r7150, %r2720;
	add.s32 	%r7155, %r7151, %r2724;
	// begin inline asm
	shf.l.wrap.b32 %r2728, %r2794, %r2794, %r7127;
	// end inline asm
	// begin inline asm
	shf.l.wrap.b32 %r2732, %r2798, %r2798, %r7127;
	// end inline asm
	// begin inline asm
	shf.l.wrap.b32 %r2736, %r2802, %r2802, %r7127;
	// end inline asm
	// begin inline asm
	shf.l.wrap.b32 %r2740, %r2806, %r2806, %r7127;
	// end inline asm
	add.s32 	%r2842, %r7152, %r2728;
	add.s32 	%r2846, %r7153, %r2732;
	add.s32 	%r2850, %r7154, %r2736;
	add.s32 	%r2854, %r7155, %r2740;
	// begin inline asm
	shf.l.wrap.b32 %r2744, %r157, %r157, %r7143;
	// end inline asm
	// begin inline asm
	shf.l.wrap.b32 %r2748, %r158, %r158, %r7143;
	// end inline asm
	// begin inline asm
	shf.l.wrap.b32 %r2752, %r159, %r159, %r7143;
	// end inline asm
	// begin inline asm
	shf.l.wrap.b32 %r2756, %r160, %r160, %r7143;
	// end inline asm
	add.s32 	%r7156, %r2549, %r8586;
	// begin inline asm
	lop3.b32 %r2760, %r2794, %r2744, %r2696, 0xCA;
	// end inline asm
	add.s32 	%r7157, %r7156, %r2760;
	add.s32 	%r7158, %r2553, %r8587;
	// begin inline asm
	lop3.b32 %r2764, %r2798, %r2748, %r2700, 0xCA;
	// end inline asm
	add.s32 	%r7159, %r7158, %r2764;
	add.s32 	%r7160, %r2557, %r8588;
	// begin inline asm
	lop3.b32 %r2768, %r2802, %r2752, %r2704, 0xCA;
	// end inline asm
	add.s32 	%r7161, %r7160, %r2768;
	add.s32 	%r7162, %r2561, %r8589;
	// begin inline asm
	lop3.b32 %r2772, %r2806, %r2756, %r2708, 0xCA;
	// end inline asm
	add.s32 	%r7163, %r7162, %r2772;
	// begin inline asm
	shf.l.wrap.b32 %r2776, %r2842, %r2842, %r7127;
	// end inline asm
	add.s32 	%r7164, %r7157, %r2776;
	// begin inline asm
	shf.l.wrap.b32 %r2780, %r2846, %r2846, %r7127;
	// end inline asm
	add.s32 	%r7165, %r7159, %r2780;
	// begin inline asm
	shf.l.wrap.b32 %r2784, %r2850, %r2850, %r7127;
	// end inline asm
	add.s32 	%r7166, %r7161, %r2784;
	// begin inline asm
	shf.l.wrap.b32 %r2788, %r2854, %r2854, %r7127;
	// end inline asm
	add.s32 	%r7167, %r7163, %r2788;
	add.s32 	%r2825, %r7164, 1518500249;
	add.s32 	%r2829, %r7165, 1518500249;
	add.s32 	%r2833, %r7166, 1518500249;
	add.s32 	%r2837, %r7167, 1518500249;
	// begin inline asm
	shf.l.wrap.b32 %r2792, %r2794, %r2794, %r7143;
	// end inline asm
	// begin inline asm
	shf.l.wrap.b32 %r2796, %r2798, %r2798, %r7143;
	// end inline asm
	// begin inline asm
	shf.l.wrap.b32 %r2800, %r2802, %r2802, %r7143;
	// end inline asm
	// begin inline asm
	shf.l.wrap.b32 %r2804, %r2806, %r2806, %r7143;
	// end inline asm
	// begin inline asm
	lop3.b32 %r2808, %r2842, %r2792, %r2744, 0xCA;
	// end inline asm
	// begin inline asm
	lop3.b32 %r2812, %r2846, %r2796, %r2748, 0xCA;
	// end inline asm
	// begin inline asm
	lop3.b32 %r2816, %r2850, %r2800, %r2752, 0xCA;
	// end inline asm
	// begin inline asm
	lop3.b32 %r2820, %r2854, %r2804, %r2756, 0xCA;
	// end inline asm
	// begin inline asm
	shf.l.wrap.b32 %r2824, %r2825, %r2825, %r7127;
	// end inline asm
	// begin inline asm
	shf.l.wrap.b32 %r2828, %r2829, %r2829, %r7127;
	// end inline asm
	// begin inline asm
	shf.l.wrap.b32 %r2832, %r2833, %r2833, %r7127;
	// end inline asm
	// begin inline asm
	shf.l.wrap.b32 %r2836, %r2837, %r2837, %r7127;
	// end inline asm
	add.s32 	%r7168, %r8590, %r2696;
	add.s32 	%r7169, %r7168, %r2808;
	add.s32 	%r7170, %r7169, %r2824;
	add.s32 	%r2873, %r7170, 1518500249;
	add.s32 	%r7171, %r8591, %r2700;
	add.s32 	%r7172, %r7171, %r2812;
	add.s32 	%r7173, %r7172, %r2828;
	add.s32 	%r2877, %r7173, 1518500249;
	add.s32 	%r7174, %r8592, %r2704;
	add.s32 	%r7175, %r7174, %r2816;
	add.s32 	%r7176, %r7175, %r2832;
	add.s32 	%r2881, %r7176, 1518500249;
	add.s32 	%r7177, %r8593, %r2708;
	add.s32 	%r7178, %r7177, %r2820;
	add.s32 	%r7179, %r7178, %r2836;
	add.s32 	%r2885, %r7179, 1518500249;
	// begin inline asm
	shf.l.wrap.b32 %r2840, %r2842, %r2842, %r7143;
	// end inline asm
	// begin inline asm
	shf.l.wrap.b32 %r2844, %r2846, %r2846, %r7143;
	// end inline asm
	// begin inline asm
	shf.l.wrap.b32 %r2848, %r2850, %r2850, %r7143;
	// end inline asm
	// begin inline asm
	shf.l.wrap.b32 %r2852, %r2854, %r2854, %r7143;
	// end inline asm
	// begin inline asm
	lop3.b32 %r2856, %r2825, %r2840, %r2792, 0xCA;
	// end inline asm
	// begin inline asm
	lop3.b32 %r2860, %r2829, %r2844, %r2796, 0xCA;
	// end inline asm
	// begin inline asm
	lop3.b32 %r2864, %r2833, %r2848, %r2800, 0xCA;
	// end inline asm
	// begin inline asm
	lop3.b32 %r2868, %r2837, %r2852, %r2804, 0xCA;
	// end inline asm
	// begin inline asm
	shf.l.wrap.b32 %r2872, %r2873, %r2873, %r7127;
	// end inline asm
	// begin inline asm
	shf.l.wrap.b32 %r2876, %r2877, %r2877, %r7127;
	// end inline asm
	// begin inline asm
	shf.l.wrap.b32 %r2880, %r2881, %r2881, %r7127;
	// end inline asm
	// begin inline asm
	shf.l.wrap.b32 %r2884, %r2885, %r2885, %r7127;
	// end inline asm
	add.s32 	%r7180, %r8594, %r2744;
	add.s32 	%r7181, %r7180, %r2856;
	add.s32 	%r7182, %r7181, %r2872;
	add.s32 	%r2921, %r7182, 1518500249;
	add.s32 	%r7183, %r8595, %r2748;
	add.s32 	%r7184, %r7183, %r2860;
	add.s32 	%r7185, %r7184, %r2876;
	add.s32 	%r2925, %r7185, 1518500249;
	add.s32 	%r7186, %r8596, %r2752;
	add.s32 	%r7187, %r7186, %r2864;
	add.s32 	%r7188, %r7187, %r2880;
	add.s32 	%r2929, %r7188, 1518500249;
	add.s32 	%r7189, %r8597, %r2756;
	add.s32 	%r7190, %r7189, %r2868;
	add.s32 	%r7191, %r7190, %r2884;
	add.s32 	%r2933, %r7191, 1518500249;
	// begin inline asm
	shf.l.wrap.b32 %r2888, %r2825, %r2825, %r7143;
	// end inline asm
	// begin inline asm
	shf.l.wrap.b32 %r2892, %r2829, %r2829, %r7143;
	// end inline asm
	// begin inline asm
	shf.l.wrap.b32 %r2896, %r2833, %r2833, %r7143;
	// end inline asm
	// begin inline asm
	shf.l.wrap.b32 %r2900, %r2837, %r2837, %r7143;
	// end inline asm
	// begin inline asm
	lop3.b32 %r2904, %r2873, %r2888, %r2840, 0xCA;
	// end inline asm
	// begin inline asm
	lop3.b32 %r2908, %r2877, %r2892, %r2844, 0xCA;
	// end inline asm
	// begin inline asm
	lop3.b32 %r2912, %r2881, %r2896, %r2848, 0xCA;
	// end inline asm
	// begin inline asm
	lop3.b32 %r2916, %r2885, %r2900, %r2852, 0xCA;
	// end inline asm
	// begin inline asm
	shf.l.wrap.b32 %r2920, %r2921, %r2921, %r7127;
	// end inline asm
	// begin inline asm
	shf.l.wrap.b32 %r2924, %r2925, %r2925, %r7127;
	// end inline asm
	// begin inline asm
	shf.l.wrap.b32 %r2928, %r2929, %r2929, %r7127;
	// end inline asm
	// begin inline asm
	shf.l.wrap.b32 %r2932, %r2933, %r2933, %r7127;
	// end inline asm
	add.s32 	%r7192, %r8598, %r2792;
	add.s32 	%r7193, %r7192, %r2904;
	add.s32 	%r7194, %r7193, %r2920;
	add.s32 	%r2969, %r7194, 1518500249;
	add.s32 	%r7195, %r8599, %r2796;
	add.s32 	%r7196, %r7195, %r2908;
	add.s32 	%r7197, %r7196, %r2924;
	add.s32 	%r2973, %r7197, 1518500249;
	add.s32 	%r7198, %r8600, %r2800;
	add.s32 	%r7199, %r7198, %r2912;
	add.s32 	%r7200, %r7199, %r2928;
	add.s32 	%r2977, %r7200, 1518500249;
	add.s32 	%r7201, %r8601, %r2804;
	add.s32 	%r7202, %r7201, %r2916;
	add.s32 	%r7203, %r7202, %r2932;
	add.s32 	%r2981, %r7203, 1518500249;
	// begin inline asm
	shf.l.wrap.b32 %r2936, %r2873, %r2873, %r7143;
	// end inline asm
	// begin inline asm
	shf.l.wrap.b32 %r2940, %r2877, %r2877, %r7143;
	// end inline asm
	// begin inline asm
	shf.l.wrap.b32 %r2944, %r2881, %r2881, %r7143;
	// end inline asm
	// begin inline asm
	shf.l.wrap.b32 %r2948, %r2885, %r2885, %r7143;
	// end inline asm
	// begin inline asm
	lop3.b32 %r2952, %r2921, %r2936, %r2888, 0xCA;
	// end inline asm
	// begin inline asm
	lop3.b32 %r2956, %r2925, %r2940, %r2892, 0xCA;
	// end inline asm
	// begin inline asm
	lop3.b32 %r2960, %r2929, %r2944, %r2896, 0xCA;
	// end inline asm
	// begin inline asm
	lop3.b32 %r2964, %r2933, %r2948, %r2900, 0xCA;
	// end inline asm
	// begin inline asm
	shf.l.wrap.b32 %r2968, %r2969, %r2969, %r7127;
	// end inline asm
	// begin inline asm
	shf.l.wrap.b32 %r2972, %r2973, %r2973, %r7127;
	// end inline asm
	// begin inline asm
	shf.l.wrap.b32 %r2976, %r2977, %r2977, %r7127;
	// end inline asm
	// begin inline asm
	shf.l.wrap.b32 %r2980, %r2981, %r2981, %r7127;
	// end inline asm
	add.s32 	%r7204, %r8602, %r2840;
	add.s32 	%r7205, %r7204, %r2952;
	add.s32 	%r7206, %r7205, %r2968;
	add.s32 	%r3017, %r7206, 1518500249;
	add.s32 	%r7207, %r8603, %r2844;
	add.s32 	%r7208, %r7207, %r2956;
	add.s32 	%r7209, %r7208, %r2972;
	add.s32 	%r3021, %r7209, 1518500249;
	add.s32 	%r7210, %r8604, %r2848;
	add.s32 	%r7211, %r7210, %r2960;
	add.s32 	%r7212, %r7211, %r2976;
	add.s32 	%r3025, %r7212, 1518500249;
	add.s32 	%r7213, %r8605, %r2852;
	add.s32 	%r7214, %r7213, %r2964;
	add.s32 	%r7215, %r7214, %r2980;
	add.s32 	%r3029, %r7215, 1518500249;
	// begin inline asm
	shf.l.wrap.b32 %r2984, %r2921, %r2921, %r7143;
	// end inline asm
	// begin inline asm
	shf.l.wrap.b32 %r2988, %r2925, %r2925, %r7143;
	// end inline asm
	// begin inline asm
	shf.l.wrap.b32 %r2992, %r2929, %r2929, %r7143;
	// end inline asm
	// begin inline asm
	shf.l.wrap.b32 %r2996, %r2933, %r2933, %r7143;
	// end inline asm
	// begin inline asm
	lop3.b32 %r3000, %r2969, %r2984, %r2936, 0xCA;
	// end inline asm
	// begin inline asm
	lop3.b32 %r3004, %r2973, %r2988, %r2940, 0xCA;
	// end inline asm
	// begin inline asm
	lop3.b32 %r3008, %r2977, %r2992, %r2944, 0xCA;
	// end inline asm
	// begin inline asm
	lop3.b32 %r3012, %r2981, %r2996, %r2948, 0xCA;
	// end inline asm
	// begin inline asm
	shf.l.wrap.b32 %r3016, %r3017, %r3017, %r7127;
	// end inline asm
	// begin inline asm
	shf.l.wrap.b32 %r3020, %r3021, %r3021, %r7127;
	// end inline asm
	// begin inline asm
	shf.l.wrap.b32 %r3024, %r3025, %r3025, %r7127;
	// end inline asm
	// begin inline asm
	shf.l.wrap.b32 %r3028, %r3029, %r3029, %r7127;
	// end inline asm
	add.s32 	%r7216, %r8606, %r2888;
	add.s32 	%r7217, %r7216, %r3000;
	add.s32 	%r7218, %r7217, %r3016;
	add.s32 	%r3081, %r7218, 1518500249;
	add.s32 	%r7219, %r8607, %r2892;
	add.s32 	%r7220, %r7219, %r3004;
	add.s32 	%r7221, %r7220, %r3020;
	add.s32 	%r3085, %r7221, 1518500249;
	add.s32 	%r7222, %r8608, %r2896;
	add.s32 	%r7223, %r7222, %r3008;
	add.s32 	%r7224, %r7223, %r3024;
	add.s32 	%r3089, %r7224, 1518500249;
	add.s32 	%r7225, %r8609, %r2900;
	add.s32 	%r7226, %r7225, %r3012;
	add.s32 	%r7227, %r7226, %r3028;
	add.s32 	%r3093, %r7227, 1518500249;
	// begin inline asm
	shf.l.wrap.b32 %r3032, %r2969, %r2969, %r7143;
	// end inline asm
	// begin inline asm
	shf.l.wrap.b32 %r3036, %r2973, %r2973, %r7143;
	// end inline asm
	// begin inline asm
	shf.l.wrap.b32 %r3040, %r2977, %r2977, %r7143;
	// end inline asm
	// begin inline asm
	shf.l.wrap.b32 %r3044, %r2981, %r2981, %r7143;
	// end inline asm
	xor.b32  	%r7228, %r173, %r8578;
	xor.b32  	%r3050, %r7228, %r8598;
	xor.b32  	%r7229, %r174, %r8579;
	xor.b32  	%r3054, %r7229, %r8599;
	xor.b32  	%r7230, %r175, %r8580;
	xor.b32  	%r3058, %r7230, %r8600;
	xor.b32  	%r7231, %r176, %r8581;
	xor.b32  	%r3062, %r7231, %r8601;
	mov.b32 	%r7095, 1;
	// begin inline asm
	shf.l.wrap.b32 %r3048, %r3050, %r3050, %r7095;
	// end inline asm
	// begin inline asm
	shf.l.wrap.b32 %r3052, %r3054, %r3054, %r7095;
	// end inline asm
	// begin inline asm
	shf.l.wrap.b32 %r3056, %r3058, %r3058, %r7095;
	// end inline asm
	// begin inline asm
	shf.l.wrap.b32 %r3060, %r3062, %r3062, %r7095;
	// end inline asm
	add.s32 	%r7232, %r2936, %r3048;
	add.s32 	%r7233, %r2940, %r3052;
	add.s32 	%r7234, %r2944, %r3056;
	add.s32 	%r7235, %r2948, %r3060;
	// begin inline asm
	lop3.b32 %r3064, %r3017, %r3032, %r2984, 0xCA;
	// end inline asm
	add.s32 	%r7236, %r7232, %r3064;
	// begin inline asm
	lop3.b32 %r3068, %r3021, %r3036, %r2988, 0xCA;
	// end inline asm
	add.s32 	%r7237, %r7233, %r3068;
	// begin inline asm
	lop3.b32 %r3072, %r3025, %r3040, %r2992, 0xCA;
	// end inline asm
	add.s32 	%r7238, %r7234, %r3072;
	// begin inline asm
	lop3.b32 %r3076, %r3029, %r3044, %r2996, 0xCA;
	// end inline asm
	add.s32 	%r7239, %r7235, %r3076;
	// begin inline asm
	shf.l.wrap.b32 %r3080, %r3081, %r3081, %r7127;
	// end inline asm
	add.s32 	%r7240, %r7236, %r3080;
	// begin inline asm
	shf.l.wrap.b32 %r3084, %r3085, %r3085, %r7127;
	// end inline asm
	add.s32 	%r7241, %r7237, %r3084;
	// begin inline asm
	shf.l.wrap.b32 %r3088, %r3089, %r3089, %r7127;
	// end inline asm
	add.s32 	%r7242, %r7238, %r3088;
	// begin inline asm
	shf.l.wrap.b32 %r3092, %r3093, %r3093, %r7127;
	// end inline asm
	add.s32 	%r7243, %r7239, %r3092;
	add.s32 	%r3145, %r7240, 1518500249;
	add.s32 	%r3149, %r7241, 1518500249;
	add.s32 	%r3153, %r7242, 1518500249;
	add.s32 	%r3157, %r7243, 1518500249;
	// begin inline asm
	shf.l.wrap.b32 %r3096, %r3017, %r3017, %r7143;
	// end inline asm
	// begin inline asm
	shf.l.wrap.b32 %r3100, %r3021, %r3021, %r7143;
	// end inline asm
	// begin inline asm
	shf.l.wrap.b32 %r3104, %r3025, %r3025, %r7143;
	// end inline asm
	// begin inline asm
	shf.l.wrap.b32 %r3108, %r3029, %r3029, %r7143;
	// end inline asm
	xor.b32  	%r7244, %r177, %r8582;
	xor.b32  	%r3114, %r7244, %r8602;
	xor.b32  	%r7245, %r178, %r8583;
	xor.b32  	%r3118, %r7245, %r8603;
	xor.b32  	%r7246, %r179, %r8584;
	xor.b32  	%r3122, %r7246, %r8604;
	xor.b32  	%r7247, %r180, %r8585;
	xor.b32  	%r3126, %r7247, %r8605;
	// begin inline asm
	shf.l.wrap.b32 %r3112, %r3114, %r3114, %r7095;
	// end inline asm
	// begin inline asm
	shf.l.wrap.b32 %r3116, %r3118, %r3118, %r7095;
	// end inline asm
	// begin inline asm
	shf.l.wrap.b32 %r3120, %r3122, %r3122, %r7095;
	// end inline asm
	// begin inline asm
	shf.l.wrap.b32 %r3124, %r3126, %r3126, %r7095;
	// end inline asm
	add.s32 	%r7248, %r2984, %r3112;
	add.s32 	%r7249, %r2988, %r3116;
	add.s32 	%r7250, %r2992, %r3120;
	add.s32 	%r7251, %r2996, %r3124;
	// begin inline asm
	lop3.b32 %r3128, %r3081, %r3096, %r3032, 0xCA;
	// end inline asm
	add.s32 	%r7252, %r7248, %r3128;
	// begin inline asm
	lop3.b32 %r3132, %r3085, %r3100, %r3036, 0xCA;
	// end inline asm
	add.s32 	%r7253, %r7249, %r3132;
	// begin inline asm
	lop3.b32 %r3136, %r3089, %r3104, %r3040, 0xCA;
	// end inline asm
	add.s32 	%r7254, %r7250, %r3136;
	// begin inline asm
	lop3.b32 %r3140, %r3093, %r3108, %r3044, 0xCA;
	// end inline asm
	add.s32 	%r7255, %r7251, %r3140;
	// begin inline asm
	shf.l.wrap.b32 %r3144, %r3145, %r3145, %r7127;
	// end inline asm
	add.s32 	%r7256, %r7252, %r3144;
	// begin inline asm
	shf.l.wrap.b32 %r3148, %r3149, %r3149, %r7127;
	// end inline asm
	add.s32 	%r7257, %r7253, %r3148;
	// begin inline asm
	shf.l.wrap.b32 %r3152, %r3153, %r3153, %r7127;
	// end inline asm
	add.s32 	%r7258, %r7254, %r3152;
	// begin inline asm
	shf.l.wrap.b32 %r3156, %r3157, %r3157, %r7127;
	// end inline asm
	add.s32 	%r7259, %r7255, %r3156;
	add.s32 	%r3209, %r7256, 1518500249;
	add.s32 	%r3213, %r7257, 1518500249;
	add.s32 	%r3217, %r7258, 1518500249;
	add.s32 	%r3221, %r7259, 1518500249;
	// begin inline asm
	shf.l.wrap.b32 %r3160, %r3081, %r3081, %r7143;
	// end inline asm
	// begin inline asm
	shf.l.wrap.b32 %r3164, %r3085, %r3085, %r7143;
	// end inline asm
	// begin inline asm
	shf.l.wrap.b32 %r3168, %r3089, %r3089, %r7143;
	// end inline asm
	// begin inline asm
	shf.l.wrap.b32 %r3172, %r3093, %r3093, %r7143;
	// end inline asm
	xor.b32  	%r7260, %r181, %r8586;
	xor.b32  	%r3178, %r7260, %r8606;
	xor.b32  	%r7261, %r182, %r8587;
	xor.b32  	%r3182, %r7261, %r8607;
	xor.b32  	%r7262, %r183, %r8588;
	xor.b32  	%r3186, %r7262, %r8608;
	xor.b32  	%r7263, %r184, %r8589;
	xor.b32  	%r3190, %r7263, %r8609;
	// begin inline asm
	shf.l.wrap.b32 %r3176, %r3178, %r3178, %r7095;
	// end inline asm
	// begin inline asm
	shf.l.wrap.b32 %r3180, %r3182, %r3182, %r7095;
	// end inline asm
	// begin inline asm
	shf.l.wrap.b32 %r3184, %r3186, %r3186, %r7095;
	// end inline asm
	// begin inline asm
	shf.l.wrap.b32 %r3188, %r3190, %r3190, %r7095;
	// end inline asm
	add.s32 	%r7264, %r3032, %r3176;
	add.s32 	%r7265, %r3036, %r3180;
	add.s32 	%r7266, %r3040, %r3184;
	add.s32 	%r7267, %r3044, %r3188;
	// begin inline asm
	lop3.b32 %r3192, %r3145, %r3160, %r3096, 0xCA;
	// end inline asm
	add.s32 	%r7268, %r7264, %r3192;
	// begin inline asm
	lop3.b32 %r3196, %r3149, %r3164, %r3100, 0xCA;
	// end inline asm
	add.s32 	%r7269, %r7265, %r3196;
	// begin inline asm
	lop3.b32 %r3200, %r3153, %r3168, %r3104, 0xCA;
	// end inline asm
	add.s32 	%r7270, %r7266, %r3200;
	// begin inline asm
	lop3.b32 %r3204, %r3157, %r3172, %r3108, 0xCA;
	// end inline asm
	add.s32 	%r7271, %r7267, %r3204;
	// begin inline asm
	shf.l.wrap.b32 %r3208, %r3209, %r3209, %r7127;
	// end inline asm
	add.s32 	%r7272, %r7268, %r3208;
	// begin inline asm
	shf.l.wrap.b32 %r3212, %r3213, %r3213, %r7127;
	// end inline asm
	add.s32 	%r7273, %r7269, %r3212;
	// begin inline asm
	shf.l.wrap.b32 %r3216, %r3217, %r3217, %r7127;
	// end inline asm
	add.s32 	%r7274, %r7270, %r3216;
	// begin inline asm
	shf.l.wrap.b32 %r3220, %r3221, %r3221, %r7127;
	// end inline asm
	add.s32 	%r7275, %r7271, %r3220;
	add.s32 	%r3273, %r7272, 1518500249;
	add.s32 	%r3277, %r7273, 1518500249;
	add.s32 	%r3281, %r7274, 1518500249;
	add.s32 	%r3285, %r7275, 1518500249;
	// begin inline asm
	shf.l.wrap.b32 %r3224, %r3145, %r3145, %r7143;
	// end inline asm
	// begin inline asm
	shf.l.wrap.b32 %r3228, %r3149, %r3149, %r7143;
	// end inline asm
	// begin inline asm
	shf.l.wrap.b32 %r3232, %r3153, %r3153, %r7143;
	// end inline asm
	// begin inline asm
	shf.l.wrap.b32 %r3236, %r3157, %r3157, %r7143;
	// end inline asm
	xor.b32  	%r7276, %r185, %r8590;
	xor.b32  	%r3242, %r7276, %r3048;
	xor.b32  	%r7277, %r186, %r8591;
	xor.b32  	%r3246, %r7277, %r3052;
	xor.b32  	%r7278, %r187, %r8592;
	xor.b32  	%r3250, %r7278, %r3056;
	xor.b32  	%r7279, %r188, %r8593;
	xor.b32  	%r3254, %r7279, %r3060;
	// begin inline asm
	shf.l.wrap.b32 %r3240, %r3242, %r3242, %r7095;
	// end inline asm
	// begin inline asm
	shf.l.wrap.b32 %r3244, %r3246, %r3246, %r7095;
	// end inline asm
	// begin inline asm
	shf.l.wrap.b32 %r3248, %r3250, %r3250, %r7095;
	// end inline asm
	// begin inline asm
	shf.l.wrap.b32 %r3252, %r3254, %r3254, %r7095;
	// end inline asm
	add.s32 	%r7280, %r3096, %r3240;
	add.s32 	%r7281, %r3100, %r3244;
	add.s32 	%r7282, %r3104, %r3248;
	add.s32 	%r7283, %r3108, %r3252;
	// begin inline asm
	lop3.b32 %r3256, %r3209, %r3224, %r3160, 0xCA;
	// end inline asm
	add.s32 	%r7284, %r7280, %r3256;
	// begin inline asm
	lop3.b32 %r3260, %r3213, %r3228, %r3164, 0xCA;
	// end inline asm
	add.s32 	%r7285, %r7281, %r3260;
	// begin inline asm
	lop3.b32 %r3264, %r3217, %r3232, %r3168, 0xCA;
	// end inline asm
	add.s32 	%r7286, %r7282, %r3264;
	// begin inline asm
	lop3.b32 %r3268, %r3221, %r3236, %r3172, 0xCA;
	// end inline asm
	add.s32 	%r7287, %r7283, %r3268;
	// begin inline asm
	shf.l.wrap.b32 %r3272, %r3273, %r3273, %r7127;
	// end inline asm
	add.s32 	%r7288, %r7284, %r3272;
	// begin inline asm
	shf.l.wrap.b32 %r3276, %r3277, %r3277, %r7127;
	// end inline asm
	add.s32 	%r7289, %r7285, %r3276;
	// begin inline asm
	shf.l.wrap.b32 %r3280, %r3281, %r3281, %r7127;
	// end inline asm
	add.s32 	%r7290, %r7286, %r3280;
	// begin inline asm
	shf.l.wrap.b32 %r3284, %r3285, %r3285, %r7127;
	// end inline asm
	add.s32 	%r7291, %r7287, %r3284;
	add.s32 	%r3337, %r7288, 1518500249;
	add.s32 	%r3341, %r7289, 1518500249;
	add.s32 	%r3345, %r7290, 1518500249;
	add.s32 	%r3349, %r7291, 1518500249;
	// begin inline asm
	shf.l.wrap.b32 %r3288, %r3209, %r3209, %r7143;
	// end inline asm
	// begin inline asm
	shf.l.wrap.b32 %r3292, %r3213, %r3213, %r7143;
	// end inline asm
	// begin inline asm
	shf.l.wrap.b32 %r3296, %r3217, %r3217, %r7143;
	// end inline asm
	// begin inline asm
	shf.l.wrap.b32 %r3300, %r3221, %r3221, %r7143;
	// end inline asm
	xor.b32  	%r7292, %r189, %r8594;
	xor.b32  	%r3306, %r7292, %r3112;
	xor.b32  	%r7293, %r190, %r8595;
	xor.b32  	%r3310, %r7293, %r3116;
	xor.b32  	%r7294, %r191, %r8596;
	xor.b32  	%r3314, %r7294, %r3120;
	xor.b32  	%r7295, %r192, %r8597;
	xor.b32  	%r3318, %r7295, %r3124;
	// begin inline asm
	shf.l.wrap.b32 %r3304, %r3306, %r3306, %r7095;
	// end inline asm
	// begin inline asm
	shf.l.wrap.b32 %r3308, %r3310, %r3310, %r7095;
	// end inline asm
	// begin inline asm
	shf.l.wrap.b32 %r3312, %r3314, %r3314, %r7095;
	// end inline asm
	// begin inline asm
	shf.l.wrap.b32 %r3316, %r3318, %r3318, %r7095;
	// end inline asm
	add.s32 	%r7296, %r3160, %r3304;
	add.s32 	%r7297, %r3164, %r3308;
	add.s32 	%r7298, %r3168, %r3312;
	add.s32 	%r7299, %r3172, %r3316;
	// begin inline asm
	lop3.b32 %r3320, %r3273, %r3288, %r3224, 0x96;
	// end inline asm
	add.s32 	%r7300, %r7296, %r3320;
	// begin inline asm
	lop3.b32 %r3324, %r3277, %r3292, %r3228, 0x96;
	// end inline asm
	add.s32 	%r7301, %r7297, %r3324;
	// begin inline asm
	lop3.b32 %r3328, %r3281, %r3296, %r3232, 0x96;
	// end inline asm
	add.s32 	%r7302, %r7298, %r3328;
	// begin inline asm
	lop3.b32 %r3332, %r3285, %r3300, %r3236, 0x96;
	// end inline asm
	add.s32 	%r7303, %r7299, %r3332;
	// begin inline asm
	shf.l.wrap.b32 %r3336, %r3337, %r3337, %r7127;
	// end inline asm
	add.s32 	%r7304, %r7300, %r3336;
	// begin inline asm
	shf.l.wrap.b32 %r3340, %r3341, %r3341, %r7127;
	// end inline asm
	add.s32 	%r7305, %r7301, %r3340;
	// begin inline asm
	shf.l.wrap.b32 %r3344, %r3345, %r3345, %r7127;
	// end inline asm
	add.s32 	%r7306, %r7302, %r3344;
	// begin inline asm
	shf.l.wrap.b32 %r3348, %r3349, %r3349, %r7127;
	// end inline asm
	add.s32 	%r7307, %r7303, %r3348;
	add.s32 	%r3401, %r7304, 1859775393;
	add.s32 	%r3405, %r7305, 1859775393;
	add.s32 	%r3409, %r7306, 1859775393;
	add.s32 	%r3413, %r7307, 1859775393;
	// begin inline asm
	shf.l.wrap.b32 %r3352, %r3273, %r3273, %r7143;
	// end inline asm
	// begin inline asm
	shf.l.wrap.b32 %r3356, %r3277, %r3277, %r7143;
	// end inline asm
	// begin inline asm
	shf.l.wrap.b32 %r3360, %r3281, %r3281, %r7143;
	// end inline asm
	// begin inline asm
	shf.l.wrap.b32 %r3364, %r3285, %r3285, %r7143;
	// end inline asm
	xor.b32  	%r7308, %r193, %r8598;
	xor.b32  	%r3370, %r7308, %r3176;
	xor.b32  	%r7309, %r194, %r8599;
	xor.b32  	%r3374, %r7309, %r3180;
	xor.b32  	%r7310, %r195, %r8600;
	xor.b32  	%r3378, %r7310, %r3184;
	xor.b32  	%r7311, %r196, %r8601;
	xor.b32  	%r3382, %r7311, %r3188;
	// begin inline asm
	shf.l.wrap.b32 %r3368, %r3370, %r3370, %r7095;
	// end inline asm
	// begin inline asm
	shf.l.wrap.b32 %r3372, %r3374, %r3374, %r7095;
	// end inline asm
	// begin inline asm
	shf.l.wrap.b32 %r3376, %r3378, %r3378, %r7095;
	// end inline asm
	// begin inline asm
	shf.l.wrap.b32 %r3380, %r3382, %r3382, %r7095;
	// end inline asm
	add.s32 	%r7312, %r3224, %r3368;
	add.s32 	%r7313, %r3228, %r3372;
	add.s32 	%r7314, %r3232, %r3376;
	add.s32 	%r7315, %r3236, %r3380;
	// begin inline asm
	lop3.b32 %r3384, %r3337, %r3352, %r3288, 0x96;
	// end inline asm
	add.s32 	%r7316, %r7312, %r3384;
	// begin inline asm
	lop3.b32 %r3388, %r3341, %r3356, %r3292, 0x96;
	// end inline asm
	add.s32 	%r7317, %r7313, %r3388;
	// begin inline asm
	lop3.b32 %r3392, %r3345, %r3360, %r3296, 0x96;
	// end inline asm
	add.s32 	%r7318, %r7314, %r3392;
	// begin inline asm
	lop3.b32 %r3396, %r3349, %r3364, %r3300, 0x96;
	// end inline asm
	add.s32 	%r7319, %r7315, %r3396;
	// begin inline asm
	shf.l.wrap.b32 %r3400, %r3401, %r3401, %r7127;
	// end inline asm
	add.s32 	%r7320, %r7316, %r3400;
	// begin inline asm
	shf.l.wrap.b32 %r3404, %r3405, %r3405, %r7127;
	// end inline asm
	add.s32 	%r7321, %r7317, %r3404;
	// begin inline asm
	shf.l.wrap.b32 %r3408, %r3409, %r3409, %r7127;
	// end inline asm
	add.s32 	%r7322, %r7318, %r3408;
	// begin inline asm
	shf.l.wrap.b32 %r3412, %r3413, %r3413, %r7127;
	// end inline asm
	add.s32 	%r7323, %r7319, %r3412;
	add.s32 	%r3465, %r7320, 1859775393;
	add.s32 	%r3469, %r7321, 1859775393;
	add.s32 	%r3473, %r7322, 1859775393;
	add.s32 	%r3477, %r7323, 1859775393;
	// begin inline asm
	shf.l.wrap.b32 %r3416, %r3337, %r3337, %r7143;
	// end inline asm
	// begin inline asm
	shf.l.wrap.b32 %r3420, %r3341, %r3341, %r7143;
	// end inline asm
	// begin inline asm
	shf.l.wrap.b32 %r3424, %r3345, %r3345, %r7143;
	// end inline asm
	// begin inline asm
	shf.l.wrap.b32 %r3428, %r3349, %r3349, %r7143;
	// end inline asm
	xor.b32  	%r7324, %r8578, %r107;
	xor.b32  	%r7325, %r7324, %r8602;
	xor.b32  	%r3434, %r7325, %r3240;
	xor.b32  	%r7326, %r8579, %r111;
	xor.b32  	%r7327, %r7326, %r8603;
	xor.b32  	%r3438, %r7327, %r3244;
	xor.b32  	%r7328, %r8580, %r115;
	xor.b32  	%r7329, %r7328, %r8604;
	xor.b32  	%r3442, %r7329, %r3248;
	xor.b32  	%r7330, %r8581, %r119;
	xor.b32  	%r7331, %r7330, %r8605;
	xor.b32  	%r3446, %r7331, %r3252;
	// begin inline asm
	shf.l.wrap.b32 %r3432, %r3434, %r3434, %r7095;
	// end inline asm
	// begin inline asm
	shf.l.wrap.b32 %r3436, %r3438, %r3438, %r7095;
	// end inline asm
	// begin inline asm
	shf.l.wrap.b32 %r3440, %r3442, %r3442, %r7095;
	// end inline asm
	// begin inline asm
	shf.l.wrap.b32 %r3444, %r3446, %r3446, %r7095;
	// end inline asm
	add.s32 	%r7332, %r3288, %r3432;
	add.s32 	%r7333, %r3292, %r3436;
	add.s32 	%r7334, %r3296, %r3440;
	add.s32 	%r7335, %r3300, %r3444;
	// begin inline asm
	lop3.b32 %r3448, %r3401, %r3416, %r3352, 0x96;
	// end inline asm
	add.s32 	%r7336, %r7332, %r3448;
	// begin inline asm
	lop3.b32 %r3452, %r3405, %r3420, %r3356, 0x96;
	// end inline asm
	add.s32 	%r7337, %r7333, %r3452;
	// begin inline asm
	lop3.b32 %r3456, %r3409, %r3424, %r3360, 0x96;
	// end inline asm
	add.s32 	%r7338, %r7334, %r3456;
	// begin inline asm
	lop3.b32 %r3460, %r3413, %r3428, %r3364, 0x96;
	// end inline asm
	add.s32 	%r7339, %r7335, %r3460;
	// begin inline asm
	shf.l.wrap.b32 %r3464, %r3465, %r3465, %r7127;
	// end inline asm
	add.s32 	%r7340, %r7336, %r3464;
	// begin inline asm
	shf.l.wrap.b32 %r3468, %r3469, %r3469, %r7127;
	// end inline asm
	add.s32 	%r7341, %r7337, %r3468;
	// begin inline asm
	shf.l.wrap.b32 %r3472, %r3473, %r3473, %r7127;
	// end inline asm
	add.s32 	%r7342, %r7338, %r3472;
	// begin inline asm
	shf.l.wrap.b32 %r3476, %r3477, %r3477, %r7127;
	// end inline asm
	add.s32 	%r7343, %r7339, %r3476;
	add.s32 	%r3529, %r7340, 1859775393;
	add.s32 	%r3533, %r7341, 1859775393;
	add.s32 	%r3537, %r7342, 1859775393;
	add.s32 	%r3541, %r7343, 1859775393;
	// begin inline asm
	shf.l.wrap.b32 %r3480, %r3401, %r3401, %r7143;
	// end inline asm
	// begin inline asm
	shf.l.wrap.b32 %r3484, %r3405, %r3405, %r7143;
	// end inline asm
	// begin inline asm
	shf.l.wrap.b32 %r3488, %r3409, %r3409, %r7143;
	// end inline asm
	// begin inline asm
	shf.l.wrap.b32 %r3492, %r3413, %r3413, %r7143;
	// end inline asm
	xor.b32  	%r7344, %r8582, %r108;
	xor.b32  	%r7345, %r7344, %r8606;
	xor.b32  	%r3498, %r7345, %r3304;
	xor.b32  	%r7346, %r8583, %r112;
	xor.b32  	%r7347, %r7346, %r8607;
	xor.b32  	%r3502, %r7347, %r3308;
	xor.b32  	%r7348, %r8584, %r116;
	xor.b32  	%r7349, %r7348, %r8608;
	xor.b32  	%r3506, %r7349, %r3312;
	xor.b32  	%r7350, %r8585, %r120;
	xor.b32  	%r7351, %r7350, %r8609;
	xor.b32  	%r3510, %r7351, %r3316;
	// begin inline asm
	shf.l.wrap.b32 %r3496, %r3498, %r3498, %r7095;
	// end inline asm
	// begin inline asm
	shf.l.wrap.b32 %r3500, %r3502, %r3502, %r7095;
	// end inline asm
	// begin inline asm
	shf.l.wrap.b32 %r3504, %r3506, %r3506, %r7095;
	// end inline asm
	// begin inline asm
	shf.l.wrap.b32 %r3508, %r3510, %r3510, %r7095;
	// end inline asm
	add.s32 	%r7352, %r3352, %r3496;
	add.s32 	%r7353, %r3356, %r3500;
	add.s32 	%r7354, %r3360, %r3504;
	add.s32 	%r7355, %r3364, %r3508;
	// begin inline asm
	lop3.b32 %r3512, %r3465, %r3480, %r3416, 0x96;
	// end inline asm
	add.s32 	%r7356, %r7352, %r3512;
	// begin inline asm
	lop3.b32 %r3516, %r3469, %r3484, %r3420, 0x96;
	// end inline asm
	add.s32 	%r7357, %r7353, %r3516;
	// begin inline asm
	lop3.b32 %r3520, %r3473, %r3488, %r3424, 0x96;
	// end inline asm
	add.s32 	%r7358, %r7354, %r3520;
	// begin inline asm
	lop3.b32 %r3524, %r3477, %r3492, %r3428, 0x96;
	// end inline asm
	add.s32 	%r7359, %r7355, %r3524;
	// begin inline asm
	shf.l.wrap.b32 %r3528, %r3529, %r3529, %r7127;
	// end inline asm
	add.s32 	%r7360, %r7356, %r3528;
	// begin inline asm
	shf.l.wrap.b32 %r3532, %r3533, %r3533, %r7127;
	// end inline asm
	add.s32 	%r7361, %r7357, %r3532;
	// begin inline asm
	shf.l.wrap.b32 %r3536, %r3537, %r3537, %r7127;
	// end inline asm
	add.s32 	%r7362, %r7358, %r3536;
	// begin inline asm
	shf.l.wrap.b32 %r3540, %r3541, %r3541, %r7127;
	// end inline asm
	add.s32 	%r7363, %r7359, %r3540;
	add.s32 	%r3593, %r7360, 1859775393;
	add.s32 	%r3597, %r7361, 1859775393;
	add.s32 	%r3601, %r7362, 1859775393;
	add.s32 	%r3605, %r7363, 1859775393;
	// begin inline asm
	shf.l.wrap.b32 %r3544, %r3465, %r3465, %r7143;
	// end inline asm
	// begin inline asm
	shf.l.wrap.b32 %r3548, %r3469, %r3469, %r7143;
	// end inline asm
	// begin inline asm
	shf.l.wrap.b32 %r3552, %r3473, %r3473, %r7143;
	// end inline asm
	// begin inline asm
	shf.l.wrap.b32 %r3556, %r3477, %r3477, %r7143;
	// end inline asm
	xor.b32  	%r7364, %r8586, %r8578;
	xor.b32  	%r7365, %r7364, %r3048;
	xor.b32  	%r3562, %r7365, %r3368;
	xor.b32  	%r7366, %r8587, %r8579;
	xor.b32  	%r7367, %r7366, %r3052;
	xor.b32  	%r3566, %r7367, %r3372;
	xor.b32  	%r7368, %r8588, %r8580;
	xor.b32  	%r7369, %r7368, %r3056;
	xor.b32  	%r3570, %r7369, %r3376;
	xor.b32  	%r7370, %r8589, %r8581;
	xor.b32  	%r7371, %r7370, %r3060;
	xor.b32  	%r3574, %r7371, %r3380;
	// begin inline asm
	shf.l.wrap.b32 %r3560, %r3562, %r3562, %r7095;
	// end inline asm
	// begin inline asm
	shf.l.wrap.b32 %r3564, %r3566, %r3566, %r7095;
	// end inline asm
	// begin inline asm
	shf.l.wrap.b32 %r3568, %r3570, %r3570, %r7095;
	// end inline asm
	// begin inline asm
	shf.l.wrap.b32 %r3572, %r3574, %r3574, %r7095;
	// end inline asm
	add.s32 	%r7372, %r3416, %r3560;
	add.s32 	%r7373, %r3420, %r3564;
	add.s32 	%r7374, %r3424, %r3568;
	add.s32 	%r7375, %r3428, %r3572;
	// begin inline asm
	lop3.b32 %r3576, %r3529, %r3544, %r3480, 0x96;
	// end inline asm
	add.s32 	%r7376, %r7372, %r3576;
	// begin inline asm
	lop3.b32 %r3580, %r3533, %r3548, %r3484, 0x96;
	// end inline asm
	add.s32 	%r7377, %r7373, %r3580;
	// begin inline asm
	lop3.b32 %r3584, %r3537, %r3552, %r3488, 0x96;
	// end inline asm
	add.s32 	%r7378, %r7374, %r3584;
	// begin inline asm
	lop3.b32 %r3588, %r3541, %r3556, %r3492, 0x96;
	// end inline asm
	add.s32 	%r7379, %r7375, %r3588;
	// begin inline asm
	shf.l.wrap.b32 %r3592, %r3593, %r3593, %r7127;
	// end inline asm
	add.s32 	%r7380, %r7376, %r3592;
	// begin inline asm
	shf.l.wrap.b32 %r3596, %r3597, %r3597, %r7127;
	// end inline asm
	add.s32 	%r7381, %r7377, %r3596;
	// begin inline asm
	shf.l.wrap.b32 %r3600, %r3601, %r3601, %r7127;
	// end inline asm
	add.s32 	%r7382, %r7378, %r3600;
	// begin inline asm
	shf.l.wrap.b32 %r3604, %r3605, %r3605, %r7127;
	// end inline asm
	add.s32 	%r7383, %r7379, %r3604;
	add.s32 	%r3657, %r7380, 1859775393;
	add.s32 	%r3661, %r7381, 1859775393;
	add.s32 	%r3665, %r7382, 1859775393;
	add.s32 	%r3669, %r7383, 1859775393;
	// begin inline asm
	shf.l.wrap.b32 %r3608, %r3529, %r3529, %r7143;
	// end inline asm
	// begin inline asm
	shf.l.wrap.b32 %r3612, %r3533, %r3533, %r7143;
	// end inline asm
	// begin inline asm
	shf.l.wrap.b32 %r3616, %r3537, %r3537, %r7143;
	// end inline asm
	// begin inline asm
	shf.l.wrap.b32 %r3620, %r3541, %r3541, %r7143;
	// end inline asm
	xor.b32  	%r7384, %r8590, %r8582;
	xor.b32  	%r7385, %r7384, %r3112;
	xor.b32  	%r3626, %r7385, %r3432;
	xor.b32  	%r7386, %r8591, %r8583;
	xor.b32  	%r7387, %r7386, %r3116;
	xor.b32  	%r3630, %r7387, %r3436;
	xor.b32  	%r7388, %r8592, %r8584;
	xor.b32  	%r7389, %r7388, %r3120;
	xor.b32  	%r3634, %r7389, %r3440;
	xor.b32  	%r7390, %r8593, %r8585;
	xor.b32  	%r7391, %r7390, %r3124;
	xor.b32  	%r3638, %r7391, %r3444;
	// begin inline asm
	shf.l.wrap.b32 %r3624, %r3626, %r3626, %r7095;
	// end inline asm
	// begin inline asm
	shf.l.wrap.b32 %r3628, %r3630, %r3630, %r7095;
	// end inline asm
	// begin inline asm
	shf.l.wrap.b32 %r3632, %r3634, %r3634, %r7095;
	// end inline asm
	// begin inline asm
	shf.l.wrap.b32 %r3636, %r3638, %r3638, %r7095;
	// end inline asm
	add.s32 	%r7392, %r3480, %r3624;
	add.s32 	%r7393, %r3484, %r3628;
	add.s32 	%r7394, %r3488, %r3632;
	add.s32 	%r7395, %r3492, %r3636;
	// begin inline asm
	lop3.b32 %r3640, %r3593, %r3608, %r3544, 0x96;
	// end inline asm
	add.s32 	%r7396, %r7392, %r3640;
	// begin inline asm
	lop3.b32 %r3644, %r3597, %r3612, %r3548, 0x96;
	// end inline asm
	add.s32 	%r7397, %r7393, %r3644;
	// begin inline asm
	lop3.b32 %r3648, %r3601, %r3616, %r3552, 0x96;
	// end inline asm
	add.s32 	%r7398, %r7394, %r3648;
	// begin inline asm
	lop3.b32 %r3652, %r3605, %r3620, %r3556, 0x96;
	// end inline asm
	add.s32 	%r7399, %r7395, %r3652;
	// begin inline asm
	shf.l.wrap.b32 %r3656, %r3657, %r3657, %r7127;
	// end inline asm
	add.s32 	%r7400, %r7396, %r3656;
	// begin inline asm
	shf.l.wrap.b32 %r3660, %r3661, %r3661, %r7127;
	// end inline asm
	add.s32 	%r7401, %r7397, %r3660;
	// begin inline asm
	shf.l.wrap.b32 %r3664, %r3665, %r3665, %r7127;
	// end inline asm
	add.s32 	%r7402, %r7398, %r3664;
	// begin inline asm
	shf.l.wrap.b32 %r3668, %r3669, %r3669, %r7127;
	// end inline asm
	add.s32 	%r7403, %r7399, %r3668;
	add.s32 	%r3721, %r7400, 1859775393;
	add.s32 	%r3725, %r7401, 1859775393;
	add.s32 	%r3729, %r7402, 1859775393;
	add.s32 	%r3733, %r7403, 1859775393;
	// begin inline asm
	shf.l.wrap.b32 %r3672, %r3593, %r3593, %r7143;
	// end inline asm
	// begin inline asm
	shf.l.wrap.b32 %r3676, %r3597, %r3597, %r7143;
	// end inline asm
	// begin inline asm
	shf.l.wrap.b32 %r3680, %r3601, %r3601, %r7143;
	// end inline asm
	// begin inline asm
	shf.l.wrap.b32 %r3684, %r3605, %r3605, %r7143;
	// end inline asm
	xor.b32  	%r7404, %r8594, %r8586;
	xor.b32  	%r7405, %r7404, %r3176;
	xor.b32  	%r3690, %r7405, %r3496;
	xor.b32  	%r7406, %r8595, %r8587;
	xor.b32  	%r7407, %r7406, %r3180;
	xor.b32  	%r3694, %r7407, %r3500;
	xor.b32  	%r7408, %r8596, %r8588;
	xor.b32  	%r7409, %r7408, %r3184;
	xor.b32  	%r3698, %r7409, %r3504;
	xor.b32  	%r7410, %r8597, %r8589;
	xor.b32  	%r7411, %r7410, %r3188;
	xor.b32  	%r3702, %r7411, %r3508;
	// begin inline asm
	shf.l.wrap.b32 %r3688, %r3690, %r3690, %r7095;
	// end inline asm
	// begin inline asm
	shf.l.wrap.b32 %r3692, %r3694, %r3694, %r7095;
	// end inline asm
	// begin inline asm
	shf.l.wrap.b32 %r3696, %r3698, %r3698, %r7095;
	// end inline asm
	// begin inline asm
	shf.l.wrap.b32 %r3700, %r3702, %r3702, %r7095;
	// end inline asm
	add.s32 	%r7412, %r3544, %r3688;
	add.s32 	%r7413, %r3548, %r3692;
	add.s32 	%r7414, %r3552, %r3696;
	add.s32 	%r7415, %r3556, %r3700;
	// begin inline asm
	lop3.b32 %r3704, %r3657, %r3672, %r3608, 0x96;
	// end inline asm
	add.s32 	%r7416, %r7412, %r3704;
	// begin inline asm
	lop3.b32 %r3708, %r3661, %r3676, %r3612, 0x96;
	// end inline asm
	add.s32 	%r7417, %r7413, %r3708;
	// begin inline asm
	lop3.b32 %r3712, %r3665, %r3680, %r3616, 0x96;
	// end inline asm
	add.s32 	%r7418, %r7414, %r3712;
	// begin inline asm
	lop3.b32 %r3716, %r3669, %r3684, %r3620, 0x96;
	// end inline asm
	add.s32 	%r7419, %r7415, %r3716;
	// begin inline asm
	shf.l.wrap.b32 %r3720, %r3721, %r3721, %r7127;
	// end inline asm
	add.s32 	%r7420, %r7416, %r3720;
	// begin inline asm
	shf.l.wrap.b32 %r3724, %r3725, %r3725, %r7127;
	// end inline asm
	add.s32 	%r7421, %r7417, %r3724;
	// begin inline asm
	shf.l.wrap.b32 %r3728, %r3729, %r3729, %r7127;
	// end inline asm
	add.s32 	%r7422, %r7418, %r3728;
	// begin inline asm
	shf.l.wrap.b32 %r3732, %r3733, %r3733, %r7127;
	// end inline asm
	add.s32 	%r7423, %r7419, %r3732;
	add.s32 	%r3785, %r7420, 1859775393;
	add.s32 	%r3789, %r7421, 1859775393;
	add.s32 	%r3793, %r7422, 1859775393;
	add.s32 	%r3797, %r7423, 1859775393;
	// begin inline asm
	shf.l.wrap.b32 %r3736, %r3657, %r3657, %r7143;
	// end inline asm
	// begin inline asm
	shf.l.wrap.b32 %r3740, %r3661, %r3661, %r7143;
	// end inline asm
	// begin inline asm
	shf.l.wrap.b32 %r3744, %r3665, %r3665, %r7143;
	// end inline asm
	// begin inline asm
	shf.l.wrap.b32 %r3748, %r3669, %r3669, %r7143;
	// end inline asm
	xor.b32  	%r7424, %r8598, %r8590;
	xor.b32  	%r7425, %r7424, %r3240;
	xor.b32  	%r3754, %r7425, %r3560;
	xor.b32  	%r7426, %r8599, %r8591;
	xor.b32  	%r7427, %r7426, %r3244;
	xor.b32  	%r3758, %r7427, %r3564;
	xor.b32  	%r7428, %r8600, %r8592;
	xor.b32  	%r7429, %r7428, %r3248;
	xor.b32  	%r3762, %r7429, %r3568;
	xor.b32  	%r7430, %r8601, %r8593;
	xor.b32  	%r7431, %r7430, %r3252;
	xor.b32  	%r3766, %r7431, %r3572;
	// begin inline asm
	shf.l.wrap.b32 %r3752, %r3754, %r3754, %r7095;
	// end inline asm
	// begin inline asm
	shf.l.wrap.b32 %r3756, %r3758, %r3758, %r7095;
	// end inline asm
	// begin inline asm
	shf.l.wrap.b32 %r3760, %r3762, %r3762, %r7095;
	// end inline asm
	// begin inline asm
	shf.l.wrap.b32 %r3764, %r3766, %r3766, %r7095;
	// end inline asm
	add.s32 	%r7432, %r3608, %r3752;
	add.s32 	%r7433, %r3612, %r3756;
	add.s32 	%r7434, %r3616, %r3760;
	add.s32 	%r7435, %r3620, %r3764;
	// begin inline asm
	lop3.b32 %r3768, %r3721, %r3736, %r3672, 0x96;
	// end inline asm
	add.s32 	%r7436, %r7432, %r3768;
	// begin inline asm
	lop3.b32 %r3772, %r3725, %r3740, %r3676, 0x96;
	// end inline asm
	add.s32 	%r7437, %r7433, %r3772;
	// begin inline asm
	lop3.b32 %r3776, %r3729, %r3744, %r3680, 0x96;
	// end inline asm
	add.s32 	%r7438, %r7434, %r3776;
	// begin inline asm
	lop3.b32 %r3780, %r3733, %r3748, %r3684, 0x96;
	// end inline asm
	add.s32 	%r7439, %r7435, %r3780;
	// begin inline asm
	shf.l.wrap.b32 %r3784, %r3785, %r3785, %r7127;
	// end inline asm
	add.s32 	%r7440, %r7436, %r3784;
	// begin inline asm
	shf.l.wrap.b32 %r3788, %r3789, %r3789, %r7127;
	// end inline asm
	add.s32 	%r7441, %r7437, %r3788;
	// begin inline asm
	shf.l.wrap.b32 %r3792, %r3793, %r3793, %r7127;
	// end inline asm
	add.s32 	%r7442, %r7438, %r3792;
	// begin inline asm
	shf.l.wrap.b32 %r3796, %r3797, %r3797, %r7127;
	// end inline asm
	add.s32 	%r7443, %r7439, %r3796;
	add.s32 	%r3849, %r7440, 1859775393;
	add.s32 	%r3853, %r7441, 1859775393;
	add.s32 	%r3857, %r7442, 1859775393;
	add.s32 	%r3861, %r7443, 1859775393;
	// begin inline asm
	shf.l.wrap.b32 %r3800, %r3721, %r3721, %r7143;
	// end inline asm
	// begin inline asm
	shf.l.wrap.b32 %r3804, %r3725, %r3725, %r7143;
	// end inline asm
	// begin inline asm
	shf.l.wrap.b32 %r3808, %r3729, %r3729, %r7143;
	// end inline asm
	// begin inline asm
	shf.l.wrap.b32 %r3812, %r3733, %r3733, %r7143;
	// end inline asm
	xor.b32  	%r7444, %r8602, %r8594;
	xor.b32  	%r7445, %r7444, %r3304;
	xor.b32  	%r3818, %r7445, %r3624;
	xor.b32  	%r7446, %r8603, %r8595;
	xor.b32  	%r7447, %r7446, %r3308;
	xor.b32  	%r3822, %r7447, %r3628;
	xor.b32  	%r7448, %r8604, %r8596;
	xor.b32  	%r7449, %r7448, %r3312;
	xor.b32  	%r3826, %r7449, %r3632;
	xor.b32  	%r7450, %r8605, %r8597;
	xor.b32  	%r7451, %r7450, %r3316;
	xor.b32  	%r3830, %r7451, %r3636;
	// begin inline asm
	shf.l.wrap.b32 %r3816, %r3818, %r3818, %r7095;
	// end inline asm
	// begin inline asm
	shf.l.wrap.b32 %r3820, %r3822, %r3822, %r7095;
	// end inline asm
	// begin inline asm
	shf.l.wrap.b32 %r3824, %r3826, %r3826, %r7095;
	// end inline asm
	// begin inline asm
	shf.l.wrap.b32 %r3828, %r3830, %r3830, %r7095;
	// end inline asm
	add.s32 	%r7452, %r3672, %r3816;
	add.s32 	%r7453, %r3676, %r3820;
	add.s32 	%r7454, %r3680, %r3824;
	add.s32 	%r7455, %r3684, %r3828;
	// begin inline asm
	lop3.b32 %r3832, %r3785, %r3800, %r3736, 0x96;
	// end inline asm
	add.s32 	%r7456, %r7452, %r3832;
	// begin inline asm
	lop3.b32 %r3836, %r3789, %r3804, %r3740, 0x96;
	// end inline asm
	add.s32 	%r7457, %r7453, %r3836;
	// begin inline asm
	lop3.b32 %r3840, %r3793, %r3808, %r3744, 0x96;
	// end inline asm
	add.s32 	%r7458, %r7454, %r3840;
	// begin inline asm
	lop3.b32 %r3844, %r3797, %r3812, %r3748, 0x96;
	// end inline asm
	add.s32 	%r7459, %r7455, %r3844;
	// begin inline asm
	shf.l.wrap.b32 %r3848, %r3849, %r3849, %r7127;
	// end inline asm
	add.s32 	%r7460, %r7456, %r3848;
	// begin inline asm
	shf.l.wrap.b32 %r3852, %r3853, %r3853, %r7127;
	// end inline asm
	add.s32 	%r7461, %r7457, %r3852;
	// begin inline asm
	shf.l.wrap.b32 %r3856, %r3857, %r3857, %r7127;
	// end inline asm
	add.s32 	%r7462, %r7458, %r3856;
	// begin inline asm
	shf.l.wrap.b32 %r3860, %r3861, %r3861, %r7127;
	// end inline asm
	add.s32 	%r7463, %r7459, %r3860;
	add.s32 	%r3913, %r7460, 1859775393;
	add.s32 	%r3917, %r7461, 1859775393;
	add.s32 	%r3921, %r7462, 1859775393;
	add.s32 	%r3925, %r7463, 1859775393;
	// begin inline asm
	shf.l.wrap.b32 %r3864, %r3785, %r3785, %r7143;
	// end inline asm
	// begin inline asm
	shf.l.wrap.b32 %r3868, %r3789, %r3789, %r7143;
	// end inline asm
	// begin inline asm
	shf.l.wrap.b32 %r3872, %r3793, %r3793, %r7143;
	// end inline asm
	// begin inline asm
	shf.l.wrap.b32 %r3876, %r3797, %r3797, %r7143;
	// end inline asm
	xor.b32  	%r7464, %r8606, %r8598;
	xor.b32  	%r7465, %r7464, %r3368;
	xor.b32  	%r3882, %r7465, %r3688;
	xor.b32  	%r7466, %r8607, %r8599;
	xor.b32  	%r7467, %r7466, %r3372;
	xor.b32  	%r3886, %r7467, %r3692;
	xor.b32  	%r7468, %r8608, %r8600;
	xor.b32  	%r7469, %r7468, %r3376;
	xor.b32  	%r3890, %r7469, %r3696;
	xor.b32  	%r7470, %r8609, %r8601;
	xor.b32  	%r7471, %r7470, %r3380;
	xor.b32  	%r3894, %r7471, %r3700;
	// begin inline asm
	shf.l.wrap.b32 %r3880, %r3882, %r3882, %r7095;
	// end inline asm
	// begin inline asm
	shf.l.wrap.b32 %r3884, %r3886, %r3886, %r7095;
	// end inline asm
	// begin inline asm
	shf.l.wrap.b32 %r3888, %r3890, %r3890, %r7095;
	// end inline asm
	// begin inline asm
	shf.l.wrap.b32 %r3892, %r3894, %r3894, %r7095;
	// end inline asm
	add.s32 	%r7472, %r3736, %r3880;
	add.s32 	%r7473, %r3740, %r3884;
	add.s32 	%r7474, %r3744, %r3888;
	add.s32 	%r7475, %r3748, %r3892;
	// begin inline asm
	lop3.b32 %r3896, %r3849, %r3864, %r3800, 0x96;
	// end inline asm
	add.s32 	%r7476, %r7472, %r3896;
	// begin inline asm
	lop3.b32 %r3900, %r3853, %r3868, %r3804, 0x96;
	// end inline asm
	add.s32 	%r7477, %r7473, %r3900;
	// begin inline asm
	lop3.b32 %r3904, %r3857, %r3872, %r3808, 0x96;
	// end inline asm
	add.s32 	%r7478, %r7474, %r3904;
	// begin inline asm
	lop3.b32 %r3908, %r3861, %r3876, %r3812, 0x96;
	// end inline asm
	add.s32 	%r7479, %r7475, %r3908;
	// begin inline asm
	shf.l.wrap.b32 %r3912, %r3913, %r3913, %r7127;
	// end inline asm
	add.s32 	%r7480, %r7476, %r3912;
	// begin inline asm
	shf.l.wrap.b32 %r3916, %r3917, %r3917, %r7127;
	// end inline asm
	add.s32 	%r7481, %r7477, %r3916;
	// begin inline asm
	shf.l.wrap.b32 %r3920, %r3921, %r3921, %r7127;
	// end inline asm
	add.s32 	%r7482, %r7478, %r3920;
	// begin inline asm
	shf.l.wrap.b32 %r3924, %r3925, %r3925, %r7127;
	// end inline asm
	add.s32 	%r7483, %r7479, %r3924;
	add.s32 	%r3977, %r7480, 1859775393;
	add.s32 	%r3981, %r7481, 1859775393;
	add.s32 	%r3985, %r7482, 1859775393;
	add.s32 	%r3989, %r7483, 1859775393;
	// begin inline asm
	shf.l.wrap.b32 %r3928, %r3849, %r3849, %r7143;
	// end inline asm
	// begin inline asm
	shf.l.wrap.b32 %r3932, %r3853, %r3853, %r7143;
	// end inline asm
	// begin inline asm
	shf.l.wrap.b32 %r3936, %r3857, %r3857, %r7143;
	// end inline asm
	// begin inline asm
	shf.l.wrap.b32 %r3940, %r3861, %r3861, %r7143;
	// end inline asm
	xor.b32  	%r7484, %r3048, %r8602;
	xor.b32  	%r7485, %r7484, %r3432;
	xor.b32  	%r3946, %r7485, %r3752;
	xor.b32  	%r7486, %r3052, %r8603;
	xor.b32  	%r7487, %r7486, %r3436;
	xor.b32  	%r3950, %r7487, %r3756;
	xor.b32  	%r7488, %r3056, %r8604;
	xor.b32  	%r7489, %r7488, %r3440;
	xor.b32  	%r3954, %r7489, %r3760;
	xor.b32  	%r7490, %r3060, %r8605;
	xor.b32  	%r7491, %r7490, %r3444;
	xor.b32  	%r3958, %r7491, %r3764;
	// begin inline asm
	shf.l.wrap.b32 %r3944, %r3946, %r3946, %r7095;
	// end inline asm
	// begin inline asm
	shf.l.wrap.b32 %r3948, %r3950, %r3950, %r7095;
	// end inline asm
	// begin inline asm
	shf.l.wrap.b32 %r3952, %r3954, %r3954, %r7095;
	// end inline asm
	// begin inline asm
	shf.l.wrap.b32 %r3956, %r3958, %r3958, %r7095;
	// end inline asm
	add.s32 	%r7492, %r3800, %r3944;
	add.s32 	%r7493, %r3804, %r3948;
	add.s32 	%r7494, %r3808, %r3952;
	add.s32 	%r7495, %r3812, %r3956;
	// begin inline asm
	lop3.b32 %r3960, %r3913, %r3928, %r3864, 0x96;
	// end inline asm
	add.s32 	%r7496, %r7492, %r3960;
	// begin inline asm
	lop3.b32 %r3964, %r3917, %r3932, %r3868, 0x96;
	// end inline asm
	add.s32 	%r7497, %r7493, %r3964;
	// begin inline asm
	lop3.b32 %r3968, %r3921, %r3936, %r3872, 0x96;
	// end inline asm
	add.s32 	%r7498, %r7494, %r3968;
	// begin inline asm
	lop3.b32 %r3972, %r3925, %r3940, %r3876, 0x96;
	// end inline asm
	add.s32 	%r7499, %r7495, %r3972;
	// begin inline asm
	shf.l.wrap.b32 %r3976, %r3977, %r3977, %r7127;
	// end inline asm
	add.s32 	%r7500, %r7496, %r3976;
	// begin inline asm
	shf.l.wrap.b32 %r3980, %r3981, %r3981, %r7127;
	// end inline asm
	add.s32 	%r7501, %r7497, %r3980;
	// begin inline asm
	shf.l.wrap.b32 %r3984, %r3985, %r3985, %r7127;
	// end inline asm
	add.s32 	%r7502, %r7498, %r3984;
	// begin inline asm
	shf.l.wrap.b32 %r3988, %r3989, %r3989, %r7127;
	// end inline asm
	add.s32 	%r7503, %r7499, %r3988;
	add.s32 	%r4041, %r7500, 1859775393;
	add.s32 	%r4045, %r7501, 1859775393;
	add.s32 	%r4049, %r7502, 1859775393;
	add.s32 	%r4053, %r7503, 1859775393;
	// begin inline asm
	shf.l.wrap.b32 %r3992, %r3913, %r3913, %r7143;
	// end inline asm
	// begin inline asm
	shf.l.wrap.b32 %r3996, %r3917, %r3917, %r7143;
	// end inline asm
	// begin inline asm
	shf.l.wrap.b32 %r4000, %r3921, %r3921, %r7143;
	// end inline asm
	// begin inline asm
	shf.l.wrap.b32 %r4004, %r3925, %r3925, %r7143;
	// end inline asm
	xor.b32  	%r7504, %r3112, %r8606;
	xor.b32  	%r7505, %r7504, %r3496;
	xor.b32  	%r4010, %r7505, %r3816;
	xor.b32  	%r7506, %r3116, %r8607;
	xor.b32  	%r7507, %r7506, %r3500;
	xor.b32  	%r4014, %r7507, %r3820;
	xor.b32  	%r7508, %r3120, %r8608;
	xor.b32  	%r7509, %r7508, %r3504;
	xor.b32  	%r4018, %r7509, %r3824;
	xor.b32  	%r7510, %r3124, %r8609;
	xor.b32  	%r7511, %r7510, %r3508;
	xor.b32  	%r4022, %r7511, %r3828;
	// begin inline asm
	shf.l.wrap.b32 %r4008, %r4010, %r4010, %r7095;
	// end inline asm
	// begin inline asm
	shf.l.wrap.b32 %r4012, %r4014, %r4014, %r7095;
	// end inline asm
	// begin inline asm
	shf.l.wrap.b32 %r4016, %r4018, %r4018, %r7095;
	// end inline asm
	// begin inline asm
	shf.l.wrap.b32 %r4020, %r4022, %r4022, %r7095;
	// end inline asm
	add.s32 	%r7512, %r3864, %r4008;
	add.s32 	%r7513, %r3868, %r4012;
	add.s32 	%r7514, %r3872, %r4016;
	add.s32 	%r7515, %r3876, %r4020;
	// begin inline asm
	lop3.b32 %r4024, %r3977, %r3992, %r3928, 0x96;
	// end inline asm
	add.s32 	%r7516, %r7512, %r4024;
	// begin inline asm
	lop3.b32 %r4028, %r3981, %r3996, %r3932, 0x96;
	// end inline asm
	add.s32 	%r7517, %r7513, %r4028;
	// begin inline asm
	lop3.b32 %r4032, %r3985, %r4000, %r3936, 0x96;
	// end inline asm
	add.s32 	%r7518, %r7514, %r4032;
	// begin inline asm
	lop3.b32 %r4036, %r3989, %r4004, %r3940, 0x96;
	// end inline asm
	add.s32 	%r7519, %r7515, %r4036;
	// begin inline asm
	shf.l.wrap.b32 %r4040, %r4041, %r4041, %r7127;
	// end inline asm
	add.s32 	%r7520, %r7516, %r4040;
	// begin inline asm
	shf.l.wrap.b32 %r4044, %r4045, %r4045, %r7127;
	// end inline asm
	add.s32 	%r7521, %r7517, %r4044;
	// begin inline asm
	shf.l.wrap.b32 %r4048, %r4049, %r4049, %r7127;
	// end inline asm
	add.s32 	%r7522, %r7518, %r4048;
	// begin inline asm
	shf.l.wrap.b32 %r4052, %r4053, %r4053, %r7127;
	// end inline asm
	add.s32 	%r7523, %r7519, %r4052;
	add.s32 	%r4105, %r7520, 1859775393;
	add.s32 	%r4109, %r7521, 1859775393;
	add.s32 	%r4113, %r7522, 1859775393;
	add.s32 	%r4117, %r7523, 1859775393;
	// begin inline asm
	shf.l.wrap.b32 %r4056, %r3977, %r3977, %r7143;
	// end inline asm
	// begin inline asm
	shf.l.wrap.b32 %r4060, %r3981, %r3981, %r7143;
	// end inline asm
	// begin inline asm
	shf.l.wrap.b32 %r4064, %r3985, %r3985, %r7143;
	// end inline asm
	// begin inline asm
	shf.l.wrap.b32 %r4068, %r3989, %r3989, %r7143;
	// end inline asm
	xor.b32  	%r7524, %r3176, %r3048;
	xor.b32  	%r7525, %r7524, %r3560;
	xor.b32  	%r4074, %r7525, %r3880;
	xor.b32  	%r7526, %r3180, %r3052;
	xor.b32  	%r7527, %r7526, %r3564;
	xor.b32  	%r4078, %r7527, %r3884;
	xor.b32  	%r7528, %r3184, %r3056;
	xor.b32  	%r7529, %r7528, %r3568;
	xor.b32  	%r4082, %r7529, %r3888;
	xor.b32  	%r7530, %r3188, %r3060;
	xor.b32  	%r7531, %r7530, %r3572;
	xor.b32  	%r4086, %r7531, %r3892;
	// begin inline asm
	shf.l.wrap.b32 %r4072, %r4074, %r4074, %r7095;
	// end inline asm
	// begin inline asm
	shf.l.wrap.b32 %r4076, %r4078, %r4078, %r7095;
	// end inline asm
	// begin inline asm
	shf.l.wrap.b32 %r4080, %r4082, %r4082, %r7095;
	// end inline asm
	// begin inline asm
	shf.l.wrap.b32 %r4084, %r4086, %r4086, %r7095;
	// end inline asm
	add.s32 	%r7532, %r3928, %r4072;
	add.s32 	%r7533, %r3932, %r4076;
	add.s32 	%r7534, %r3936, %r4080;
	add.s32 	%r7535, %r3940, %r4084;
	// begin inline asm
	lop3.b32 %r4088, %r4041, %r4056, %r3992, 0x96;
	// end inline asm
	add.s32 	%r7536, %r7532, %r4088;
	// begin inline asm
	lop3.b32 %r4092, %r4045, %r4060, %r3996, 0x96;
	// end inline asm
	add.s32 	%r7537, %r7533, %r4092;
	// begin inline asm
	lop3.b32 %r4096, %r4049, %r4064, %r4000, 0x96;
	// end inline asm
	add.s32 	%r7538, %r7534, %r4096;
	// begin inline asm
	lop3.b32 %r4100, %r4053, %r4068, %r4004, 0x96;
	// end inline asm
	add.s32 	%r7539, %r7535, %r4100;
	// begin inline asm
	shf.l.wrap.b32 %r4104, %r4105, %r4105, %r7127;
	// end inline asm
	add.s32 	%r7540, %r7536, %r4104;
	// begin inline asm
	shf.l.wrap.b32 %r4108, %r4109, %r4109, %r7127;
	// end inline asm
	add.s32 	%r7541, %r7537, %r4108;
	// begin inline asm
	shf.l.wrap.b32 %r4112, %r4113, %r4113, %r7127;
	// end inline asm
	add.s32 	%r7542, %r7538, %r4112;
	// begin inline asm
	shf.l.wrap.b32 %r4116, %r4117, %r4117, %r7127;
	// end inline asm
	add.s32 	%r7543, %r7539, %r4116;
	add.s32 	%r4169, %r7540, 1859775393;
	add.s32 	%r4173, %r7541, 1859775393;
	add.s32 	%r4177, %r7542, 1859775393;
	add.s32 	%r4181, %r7543, 1859775393;
	// begin inline asm
	shf.l.wrap.b32 %r4120, %r4041, %r4041, %r7143;
	// end inline asm
	// begin inline asm
	shf.l.wrap.b32 %r4124, %r4045, %r4045, %r7143;
	// end inline asm
	// begin inline asm
	shf.l.wrap.b32 %r4128, %r4049, %r4049, %r7143;
	// end inline asm
	// begin inline asm
	shf.l.wrap.b32 %r4132, %r4053, %r4053, %r7143;
	// end inline asm
	xor.b32  	%r7544, %r3240, %r3112;
	xor.b32  	%r7545, %r7544, %r3624;
	xor.b32  	%r4138, %r7545, %r3944;
	xor.b32  	%r7546, %r3244, %r3116;
	xor.b32  	%r7547, %r7546, %r3628;
	xor.b32  	%r4142, %r7547, %r3948;
	xor.b32  	%r7548, %r3248, %r3120;
	xor.b32  	%r7549, %r7548, %r3632;
	xor.b32  	%r4146, %r7549, %r3952;
	xor.b32  	%r7550, %r3252, %r3124;
	xor.b32  	%r7551, %r7550, %r3636;
	xor.b32  	%r4150, %r7551, %r3956;
	// begin inline asm
	shf.l.wrap.b32 %r4136, %r4138, %r4138, %r7095;
	// end inline asm
	// begin inline asm
	shf.l.wrap.b32 %r4140, %r4142, %r4142, %r7095;
	// end inline asm
	// begin inline asm
	shf.l.wrap.b32 %r4144, %r4146, %r4146, %r7095;
	// end inline asm
	// begin inline asm
	shf.l.wrap.b32 %r4148, %r4150, %r4150, %r7095;
	// end inline asm
	add.s32 	%r7552, %r3992, %r4136;
	add.s32 	%r7553, %r3996, %r4140;
	add.s32 	%r7554, %r4000, %r4144;
	add.s32 	%r7555, %r4004, %r4148;
	// begin inline asm
	lop3.b32 %r4152, %r4105, %r4120, %r4056, 0x96;
	// end inline asm
	add.s32 	%r7556, %r7552, %r4152;
	// begin inline asm
	lop3.b32 %r4156, %r4109, %r4124, %r4060, 0x96;
	// end inline asm
	add.s32 	%r7557, %r7553, %r4156;
	// begin inline asm
	lop3.b32 %r4160, %r4113, %r4128, %r4064, 0x96;
	// end inline asm
	add.s32 	%r7558, %r7554, %r4160;
	// begin inline asm
	lop3.b32 %r4164, %r4117, %r4132, %r4068, 0x96;
	// end inline asm
	add.s32 	%r7559, %r7555, %r4164;
	// begin inline asm
	shf.l.wrap.b32 %r4168, %r4169, %r4169, %r7127;
	// end inline asm
	add.s32 	%r7560, %r7556, %r4168;
	// begin inline asm
	shf.l.wrap.b32 %r4172, %r4173, %r4173, %r7127;
	// end inline asm
	add.s32 	%r7561, %r7557, %r4172;
	// begin inline asm
	shf.l.wrap.b32 %r4176, %r4177, %r4177, %r7127;
	// end inline asm
	add.s32 	%r7562, %r7558, %r4176;
	// begin inline asm
	shf.l.wrap.b32 %r4180, %r4181, %r4181, %r7127;
	// end inline asm
	add.s32 	%r7563, %r7559, %r4180;
	add.s32 	%r4233, %r7560, 1859775393;
	add.s32 	%r4237, %r7561, 1859775393;
	add.s32 	%r4241, %r7562, 1859775393;
	add.s32 	%r4245, %r7563, 1859775393;
	// begin inline asm
	shf.l.wrap.b32 %r4184, %r4105, %r4105, %r7143;
	// end inline asm
	// begin inline asm
	shf.l.wrap.b32 %r4188, %r4109, %r4109, %r7143;
	// end inline asm
	// begin inline asm
	shf.l.wrap.b32 %r4192, %r4113, %r4113, %r7143;
	// end inline asm
	// begin inline asm
	shf.l.wrap.b32 %r4196, %r4117, %r4117, %r7143;
	// end inline asm
	xor.b32  	%r7564, %r3304, %r3176;
	xor.b32  	%r7565, %r7564, %r3688;
	xor.b32  	%r4202, %r7565, %r4008;
	xor.b32  	%r7566, %r3308, %r3180;
	xor.b32  	%r7567, %r7566, %r3692;
	xor.b32  	%r4206, %r7567, %r4012;
	xor.b32  	%r7568, %r3312, %r3184;
	xor.b32  	%r7569, %r7568, %r3696;
	xor.b32  	%r4210, %r7569, %r4016;
	xor.b32  	%r7570, %r3316, %r3188;
	xor.b32  	%r7571, %r7570, %r3700;
	xor.b32  	%r4214, %r7571, %r4020;
	// begin inline asm
	shf.l.wrap.b32 %r4200, %r4202, %r4202, %r7095;
	// end inline asm
	// begin inline asm
	shf.l.wrap.b32 %r4204, %r4206, %r4206, %r7095;
	// end inline asm
	// begin inline asm
	shf.l.wrap.b32 %r4208, %r4210, %r4210, %r7095;
	// end inline asm
	// begin inline asm
	shf.l.wrap.b32 %r4212, %r4214, %r4214, %r7095;
	// end inline asm
	add.s32 	%r7572, %r4056, %r4200;
	add.s32 	%r7573, %r4060, %r4204;
	add.s32 	%r7574, %r4064, %r4208;
	add.s32 	%r7575, %r4068, %r4212;
	// begin inline asm
	lop3.b32 %r4216, %r4169, %r4184, %r4120, 0x96;
	// end inline asm
	add.s32 	%r7576, %r7572, %r4216;
	// begin inline asm
	lop3.b32 %r4220, %r4173, %r4188, %r4124, 0x96;
	// end inline asm
	add.s32 	%r7577, %r7573, %r4220;
	// begin inline asm
	lop3.b32 %r4224, %r4177, %r4192, %r4128, 0x96;
	// end inline asm
	add.s32 	%r7578, %r7574, %r4224;
	// begin inline asm
	lop3.b32 %r4228, %r4181, %r4196, %r4132, 0x96;
	// end inline asm
	add.s32 	%r7579, %r7575, %r4228;
	// begin inline asm
	shf.l.wrap.b32 %r4232, %r4233, %r4233, %r7127;
	// end inline asm
	add.s32 	%r7580, %r7576, %r4232;
	// begin inline asm
	shf.l.wrap.b32 %r4236, %r4237, %r4237, %r7127;
	// end inline asm
	add.s32 	%r7581, %r7577, %r4236;
	// begin inline asm
	shf.l.wrap.b32 %r4240, %r4241, %r4241, %r7127;
	// end inline asm
	add.s32 	%r7582, %r7578, %r4240;
	// begin inline asm
	shf.l.wrap.b32 %r4244, %r4245, %r4245, %r7127;
	// end inline asm
	add.s32 	%r7583, %r7579, %r4244;
	add.s32 	%r4297, %r7580, 1859775393;
	add.s32 	%r4301, %r7581, 1859775393;
	add.s32 	%r4305, %r7582, 1859775393;
	add.s32 	%r4309, %r7583, 1859775393;
	// begin inline asm
	shf.l.wrap.b32 %r4248, %r4169, %r4169, %r7143;
	// end inline asm
	// begin inline asm
	shf.l.wrap.b32 %r4252, %r4173, %r4173, %r7143;
	// end inline asm
	// begin inline asm
	shf.l.wrap.b32 %r4256, %r4177, %r4177, %r7143;
	// end inline asm
	// begin inline asm
	shf.l.wrap.b32 %r4260, %r4181, %r4181, %r7143;
	// end inline asm
	xor.b32  	%r7584, %r3368, %r3240;
	xor.b32  	%r7585, %r7584, %r3752;
	xor.b32  	%r4266, %r7585, %r4072;
	xor.b32  	%r7586, %r3372, %r3244;
	xor.b32  	%r7587, %r7586, %r3756;
	xor.b32  	%r4270, %r7587, %r4076;
	xor.b32  	%r7588, %r3376, %r3248;
	xor.b32  	%r7589, %r7588, %r3760;
	xor.b32  	%r4274, %r7589, %r4080;
	xor.b32  	%r7590, %r3380, %r3252;
	xor.b32  	%r7591, %r7590, %r3764;
	xor.b32  	%r4278, %r7591, %r4084;
	// begin inline asm
	shf.l.wrap.b32 %r4264, %r4266, %r4266, %r7095;
	// end inline asm
	// begin inline asm
	shf.l.wrap.b32 %r4268, %r4270, %r4270, %r7095;
	// end inline asm
	// begin inline asm
	shf.l.wrap.b32 %r4272, %r4274, %r4274, %r7095;
	// end inline asm
	// begin inline asm
	shf.l.wrap.b32 %r4276, %r4278, %r4278, %r7095;
	// end inline asm
	add.s32 	%r7592, %r4120, %r4264;
	add.s32 	%r7593, %r4124, %r4268;
	add.s32 	%r7594, %r4128, %r4272;
	add.s32 	%r7595, %r4132, %r4276;
	// begin inline asm
	lop3.b32 %r4280, %r4233, %r4248, %r4184, 0x96;
	// end inline asm
	add.s32 	%r7596, %r7592, %r4280;
	// begin inline asm
	lop3.b32 %r4284, %r4237, %r4252, %r4188, 0x96;
	// end inline asm
	add.s32 	%r7597, %r7593, %r4284;
	// begin inline asm
	lop3.b32 %r4288, %r4241, %r4256, %r4192, 0x96;
	// end inline asm
	add.s32 	%r7598, %r7594, %r4288;
	// begin inline asm
	lop3.b32 %r4292, %r4245, %r4260, %r4196, 0x96;
	// end inline asm
	add.s32 	%r7599, %r7595, %r4292;
	// begin inline asm
	shf.l.wrap.b32 %r4296, %r4297, %r4297, %r7127;
	// end inline asm
	add.s32 	%r7600, %r7596, %r4296;
	// begin inline asm
	shf.l.wrap.b32 %r4300, %r4301, %r4301, %r7127;
	// end inline asm
	add.s32 	%r7601, %r7597, %r4300;
	// begin inline asm
	shf.l.wrap.b32 %r4304, %r4305, %r4305, %r7127;
	// end inline asm
	add.s32 	%r7602, %r7598, %r4304;
	// begin inline asm
	shf.l.wrap.b32 %r4308, %r4309, %r4309, %r7127;
	// end inline asm
	add.s32 	%r7603, %r7599, %r4308;
	add.s32 	%r4361, %r7600, 1859775393;
	add.s32 	%r4365, %r7601, 1859775393;
	add.s32 	%r4369, %r7602, 1859775393;
	add.s32 	%r4373, %r7603, 1859775393;
	// begin inline asm
	shf.l.wrap.b32 %r4312, %r4233, %r4233, %r7143;
	// end inline asm
	// begin inline asm
	shf.l.wrap.b32 %r4316, %r4237, %r4237, %r7143;
	// end inline asm
	// begin inline asm
	shf.l.wrap.b32 %r4320, %r4241, %r4241, %r7143;
	// end inline asm
	// begin inline asm
	shf.l.wrap.b32 %r4324, %r4245, %r4245, %r7143;
	// end inline asm
	xor.b32  	%r7604, %r3432, %r3304;
	xor.b32  	%r7605, %r7604, %r3816;
	xor.b32  	%r4330, %r7605, %r4136;
	xor.b32  	%r7606, %r3436, %r3308;
	xor.b32  	%r7607, %r7606, %r3820;
	xor.b32  	%r4334, %r7607, %r4140;
	xor.b32  	%r7608, %r3440, %r3312;
	xor.b32  	%r7609, %r7608, %r3824;
	xor.b32  	%r4338, %r7609, %r4144;
	xor.b32  	%r7610, %r3444, %r3316;
	xor.b32  	%r7611, %r7610, %r3828;
	xor.b32  	%r4342, %r7611, %r4148;
	// begin inline asm
	shf.l.wrap.b32 %r4328, %r4330, %r4330, %r7095;
	// end inline asm
	// begin inline asm
	shf.l.wrap.b32 %r4332, %r4334, %r4334, %r7095;
	// end inline asm
	// begin inline asm
	shf.l.wrap.b32 %r4336, %r4338, %r4338, %r7095;
	// end inline asm
	// begin inline asm
	shf.l.wrap.b32 %r4340, %r4342, %r4342, %r7095;
	// end inline asm
	add.s32 	%r7612, %r4184, %r4328;
	add.s32 	%r7613, %r4188, %r4332;
	add.s32 	%r7614, %r4192, %r4336;
	add.s32 	%r7615, %r4196, %r4340;
	// begin inline asm
	lop3.b32 %r4344, %r4297, %r4312, %r4248, 0x96;
	// end inline asm
	add.s32 	%r7616, %r7612, %r4344;
	// begin inline asm
	lop3.b32 %r4348, %r4301, %r4316, %r4252, 0x96;
	// end inline asm
	add.s32 	%r7617, %r7613, %r4348;
	// begin inline asm
	lop3.b32 %r4352, %r4305, %r4320, %r4256, 0x96;
	// end inline asm
	add.s32 	%r7618, %r7614, %r4352;
	// begin inline asm
	lop3.b32 %r4356, %r4309, %r4324, %r4260, 0x96;
	// end inline asm
	add.s32 	%r7619, %r7615, %r4356;
	// begin inline asm
	shf.l.wrap.b32 %r4360, %r4361, %r4361, %r7127;
	// end inline asm
	add.s32 	%r7620, %r7616, %r4360;
	// begin inline asm
	shf.l.wrap.b32 %r4364, %r4365, %r4365, %r7127;
	// end inline asm
	add.s32 	%r7621, %r7617, %r4364;
	// begin inline asm
	shf.l.wrap.b32 %r4368, %r4369, %r4369, %r7127;
	// end inline asm
	add.s32 	%r7622, %r7618, %r4368;
	// begin inline asm
	shf.l.wrap.b32 %r4372, %r4373, %r4373, %r7127;
	// end inline asm
	add.s32 	%r7623, %r7619, %r4372;
	add.s32 	%r4425, %r7620, 1859775393;
	add.s32 	%r4429, %r7621, 1859775393;
	add.s32 	%r4433, %r7622, 1859775393;
	add.s32 	%r4437, %r7623, 1859775393;
	// begin inline asm
	shf.l.wrap.b32 %r4376, %r4297, %r4297, %r7143;
	// end inline asm
	// begin inline asm
	shf.l.wrap.b32 %r4380, %r4301, %r4301, %r7143;
	// end inline asm
	// begin inline asm
	shf.l.wrap.b32 %r4384, %r4305, %r4305, %r7143;
	// end inline asm
	// begin inline asm
	shf.l.wrap.b32 %r4388, %r4309, %r4309, %r7143;
	// end inline asm
	xor.b32  	%r7624, %r3496, %r3368;
	xor.b32  	%r7625, %r7624, %r3880;
	xor.b32  	%r4394, %r7625, %r4200;
	xor.b32  	%r7626, %r3500, %r3372;
	xor.b32  	%r7627, %r7626, %r3884;
	xor.b32  	%r4398, %r7627, %r4204;
	xor.b32  	%r7628, %r3504, %r3376;
	xor.b32  	%r7629, %r7628, %r3888;
	xor.b32  	%r4402, %r7629, %r4208;
	xor.b32  	%r7630, %r3508, %r3380;
	xor.b32  	%r7631, %r7630, %r3892;
	xor.b32  	%r4406, %r7631, %r4212;
	// begin inline asm
	shf.l.wrap.b32 %r4392, %r4394, %r4394, %r7095;
	// end inline asm
	// begin inline asm
	shf.l.wrap.b32 %r4396, %r4398, %r4398, %r7095;
	// end inline asm
	// begin inline asm
	shf.l.wrap.b32 %r4400, %r4402, %r4402, %r7095;
	// end inline asm
	// begin inline asm
	shf.l.wrap.b32 %r4404, %r4406, %r4406, %r7095;
	// end inline asm
	add.s32 	%r7632, %r4248, %r4392;
	add.s32 	%r7633, %r4252, %r4396;
	add.s32 	%r7634, %r4256, %r4400;
	add.s32 	%r7635, %r4260, %r4404;
	// begin inline asm
	lop3.b32 %r4408, %r4361, %r4376, %r4312, 0x96;
	// end inline asm
	add.s32 	%r7636, %r7632, %r4408;
	// begin inline asm
	lop3.b32 %r4412, %r4365, %r4380, %r4316, 0x96;
	// end inline asm
	add.s32 	%r7637, %r7633, %r4412;
	// begin inline asm
	lop3.b32 %r4416, %r4369, %r4384, %r4320, 0x96;
	// end inline asm
	add.s32 	%r7638, %r7634, %r4416;
	// begin inline asm
	lop3.b32 %r4420, %r4373, %r4388, %r4324, 0x96;
	// end inline asm
	add.s32 	%r7639, %r7635, %r4420;
	// begin inline asm
	shf.l.wrap.b32 %r4424, %r4425, %r4425, %r7127;
	// end inline asm
	add.s32 	%r7640, %r7636, %r4424;
	// begin inline asm
	shf.l.wrap.b32 %r4428, %r4429, %r4429, %r7127;
	// end inline asm
	add.s32 	%r7641, %r7637, %r4428;
	// begin inline asm
	shf.l.wrap.b32 %r4432, %r4433, %r4433, %r7127;
	// end inline asm
	add.s32 	%r7642, %r7638, %r4432;
	// begin inline asm
	shf.l.wrap.b32 %r4436, %r4437, %r4437, %r7127;
	// end inline asm
	add.s32 	%r7643, %r7639, %r4436;
	add.s32 	%r4489, %r7640, 1859775393;
	add.s32 	%r4493, %r7641, 1859775393;
	add.s32 	%r4497, %r7642, 1859775393;
	add.s32 	%r4501, %r7643, 1859775393;
	// begin inline asm
	shf.l.wrap.b32 %r4440, %r4361, %r4361, %r7143;
	// end inline asm
	// begin inline asm
	shf.l.wrap.b32 %r4444, %r4365, %r4365, %r7143;
	// end inline asm
	// begin inline asm
	shf.l.wrap.b32 %r4448, %r4369, %r4369, %r7143;
	// end inline asm
	// begin inline asm
	shf.l.wrap.b32 %r4452, %r4373, %r4373, %r7143;
	// end inline asm
	xor.b32  	%r7644, %r3560, %r3432;
	xor.b32  	%r7645, %r7644, %r3944;
	xor.b32  	%r4458, %r7645, %r4264;
	xor.b32  	%r7646, %r3564, %r3436;
	xor.b32  	%r7647, %r7646, %r3948;
	xor.b32  	%r4462, %r7647, %r4268;
	xor.b32  	%r7648, %r3568, %r3440;
	xor.b32  	%r7649, %r7648, %r3952;
	xor.b32  	%r4466, %r7649, %r4272;
	xor.b32  	%r7650, %r3572, %r3444;
	xor.b32  	%r7651, %r7650, %r3956;
	xor.b32  	%r4470, %r7651, %r4276;
	// begin inline asm
	shf.l.wrap.b32 %r4456, %r4458, %r4458, %r7095;
	// end inline asm
	// begin inline asm
	shf.l.wrap.b32 %r4460, %r4462, %r4462, %r7095;
	// end inline asm
	// begin inline asm
	shf.l.wrap.b32 %r4464, %r4466, %r4466, %r7095;
	// end inline asm
	// begin inline asm
	shf.l.wrap.b32 %r4468, %r4470, %r4470, %r7095;
	// end inline asm
	add.s32 	%r7652, %r4312, %r4456;
	add.s32 	%r7653, %r4316, %r4460;
	add.s32 	%r7654, %r4320, %r4464;
	add.s32 	%r7655, %r4324, %r4468;
	// begin inline asm
	lop3.b32 %r4472, %r4425, %r4440, %r4376, 0x96;
	// end inline asm
	add.s32 	%r7656, %r7652, %r4472;
	// begin inline asm
	lop3.b32 %r4476, %r4429, %r4444, %r4380, 0x96;
	// end inline asm
	add.s32 	%r7657, %r7653, %r4476;
	// begin inline asm
	lop3.b32 %r4480, %r4433, %r4448, %r4384, 0x96;
	// end inline asm
	add.s32 	%r7658, %r7654, %r4480;
	// begin inline asm
	lop3.b32 %r4484, %r4437, %r4452, %r4388, 0x96;
	// end inline asm
	add.s32 	%r7659, %r7655, %r4484;
	// begin inline asm
	shf.l.wrap.b32 %r4488, %r4489, %r4489, %r7127;
	// end inline asm
	add.s32 	%r7660, %r7656, %r4488;
	// begin inline asm
	shf.l.wrap.b32 %r4492, %r4493, %r4493, %r7127;
	// end inline asm
	add.s32 	%r7661, %r7657, %r4492;
	// begin inline asm
	shf.l.wrap.b32 %r4496, %r4497, %r4497, %r7127;
	// end inline asm
	add.s32 	%r7662, %r7658, %r4496;
	// begin inline asm
	shf.l.wrap.b32 %r4500, %r4501, %r4501, %r7127;
	// end inline asm
	add.s32 	%r7663, %r7659, %r4500;
	add.s32 	%r4553, %r7660, 1859775393;
	add.s32 	%r4557, %r7661, 1859775393;
	add.s32 	%r4561, %r7662, 1859775393;
	add.s32 	%r4565, %r7663, 1859775393;
	// begin inline asm
	shf.l.wrap.b32 %r4504, %r4425, %r4425, %r7143;
	// end inline asm
	// begin inline asm
	shf.l.wrap.b32 %r4508, %r4429, %r4429, %r7143;
	// end inline asm
	// begin inline asm
	shf.l.wrap.b32 %r4512, %r4433, %r4433, %r7143;
	// end inline asm
	// begin inline asm
	shf.l.wrap.b32 %r4516, %r4437, %r4437, %r7143;
	// end inline asm
	xor.b32  	%r7664, %r3624, %r3496;
	xor.b32  	%r7665, %r7664, %r4008;
	xor.b32  	%r4522, %r7665, %r4328;
	xor.b32  	%r7666, %r3628, %r3500;
	xor.b32  	%r7667, %r7666, %r4012;
	xor.b32  	%r4526, %r7667, %r4332;
	xor.b32  	%r7668, %r3632, %r3504;
	xor.b32  	%r7669, %r7668, %r4016;
	xor.b32  	%r4530, %r7669, %r4336;
	xor.b32  	%r7670, %r3636, %r3508;
	xor.b32  	%r7671, %r7670, %r4020;
	xor.b32  	%r4534, %r7671, %r4340;
	// begin inline asm
	shf.l.wrap.b32 %r4520, %r4522, %r4522, %r7095;
	// end inline asm
	// begin inline asm
	shf.l.wrap.b32 %r4524, %r4526, %r4526, %r7095;
	// end inline asm
	// begin inline asm
	shf.l.wrap.b32 %r4528, %r4530, %r4530, %r7095;
	// end inline asm
	// begin inline asm
	shf.l.wrap.b32 %r4532, %r4534, %r4534, %r7095;
	// end inline asm
	add.s32 	%r7672, %r4376, %r4520;
	add.s32 	%r7673, %r4380, %r4524;
	add.s32 	%r7674, %r4384, %r4528;
	add.s32 	%r7675, %r4388, %r4532;
	// begin inline asm
	lop3.b32 %r4536, %r4489, %r4504, %r4440, 0x96;
	// end inline asm
	add.s32 	%r7676, %r7672, %r4536;
	// begin inline asm
	lop3.b32 %r4540, %r4493, %r4508, %r4444, 0x96;
	// end inline asm
	add.s32 	%r7677, %r7673, %r4540;
	// begin inline asm
	lop3.b32 %r4544, %r4497, %r4512, %r4448, 0x96;
	// end inline asm
	add.s32 	%r7678, %r7674, %r4544;
	// begin inline asm
	lop3.b32 %r4548, %r4501, %r4516, %r4452, 0x96;
	// end inline asm
	add.s32 	%r7679, %r7675, %r4548;
	// begin inline asm
	shf.l.wrap.b32 %r4552, %r4553, %r4553, %r7127;
	// end inline asm
	add.s32 	%r7680, %r7676, %r4552;
	// begin inline asm
	shf.l.wrap.b32 %r4556, %r4557, %r4557, %r7127;
	// end inline asm
	add.s32 	%r7681, %r7677, %r4556;
	// begin inline asm
	shf.l.wrap.b32 %r4560, %r4561, %r4561, %r7127;
	// end inline asm
	add.s32 	%r7682, %r7678, %r4560;
	// begin inline asm
	shf.l.wrap.b32 %r4564, %r4565, %r4565, %r7127;
	// end inline asm
	add.s32 	%r7683, %r7679, %r4564;
	add.s32 	%r4617, %r7680, 1859775393;
	add.s32 	%r4621, %r7681, 1859775393;
	add.s32 	%r4625, %r7682, 1859775393;
	add.s32 	%r4629, %r7683, 1859775393;
	// begin inline asm
	shf.l.wrap.b32 %r4568, %r4489, %r4489, %r7143;
	// end inline asm
	// begin inline asm
	shf.l.wrap.b32 %r4572, %r4493, %r4493, %r7143;
	// end inline asm
	// begin inline asm
	shf.l.wrap.b32 %r4576, %r4497, %r4497, %r7143;
	// end inline asm
	// begin inline asm
	shf.l.wrap.b32 %r4580, %r4501, %r4501, %r7143;
	// end inline asm
	xor.b32  	%r7684, %r3688, %r3560;
	xor.b32  	%r7685, %r7684, %r4072;
	xor.b32  	%r4586, %r7685, %r4392;
	xor.b32  	%r7686, %r3692, %r3564;
	xor.b32  	%r7687, %r7686, %r4076;
	xor.b32  	%r4590, %r7687, %r4396;
	xor.b32  	%r7688, %r3696, %r3568;
	xor.b32  	%r7689, %r7688, %r4080;
	xor.b32  	%r4594, %r7689, %r4400;
	xor.b32  	%r7690, %r3700, %r3572;
	xor.b32  	%r7691, %r7690, %r4084;
	xor.b32  	%r4598, %r7691, %r4404;
	// begin inline asm
	shf.l.wrap.b32 %r4584, %r4586, %r4586, %r7095;
	// end inline asm
	// begin inline asm
	shf.l.wrap.b32 %r4588, %r4590, %r4590, %r7095;
	// end inline asm
	// begin inline asm
	shf.l.wrap.b32 %r4592, %r4594, %r4594, %r7095;
	// end inline asm
	// begin inline asm
	shf.l.wrap.b32 %r4596, %r4598, %r4598, %r7095;
	// end inline asm
	add.s32 	%r7692, %r4440, %r4584;
	add.s32 	%r7693, %r4444, %r4588;
	add.s32 	%r7694, %r4448, %r4592;
	add.s32 	%r7695, %r4452, %r4596;
	// begin inline asm
	lop3.b32 %r4600, %r4553, %r4568, %r4504, 0xE8;
	// end inline asm
	add.s32 	%r7696, %r7692, %r4600;
	// begin inline asm
	lop3.b32 %r4604, %r4557, %r4572, %r4508, 0xE8;
	// end inline asm
	add.s32 	%r7697, %r7693, %r4604;
	// begin inline asm
	lop3.b32 %r4608, %r4561, %r4576, %r4512, 0xE8;
	// end inline asm
	add.s32 	%r7698, %r7694, %r4608;
	// begin inline asm
	lop3.b32 %r4612, %r4565, %r4580, %r4516, 0xE8;
	// end inline asm
	add.s32 	%r7699, %r7695, %r4612;
	// begin inline asm
	shf.l.wrap.b32 %r4616, %r4617, %r4617, %r7127;
	// end inline asm
	add.s32 	%r7700, %r7696, %r4616;
	// begin inline asm
	shf.l.wrap.b32 %r4620, %r4621, %r4621, %r7127;
	// end inline asm
	add.s32 	%r7701, %r7697, %r4620;
	// begin inline asm
	shf.l.wrap.b32 %r4624, %r4625, %r4625, %r7127;
	// end inline asm
	add.s32 	%r7702, %r7698, %r4624;
	// begin inline asm
	shf.l.wrap.b32 %r4628, %r4629, %r4629, %r7127;
	// end inline asm
	add.s32 	%r7703, %r7699, %r4628;
	add.s32 	%r4681, %r7700, -1894007588;
	add.s32 	%r4685, %r7701, -1894007588;
	add.s32 	%r4689, %r7702, -1894007588;
	add.s32 	%r4693, %r7703, -1894007588;
	// begin inline asm
	shf.l.wrap.b32 %r4632, %r4553, %r4553, %r7143;
	// end inline asm
	// begin inline asm
	shf.l.wrap.b32 %r4636, %r4557, %r4557, %r7143;
	// end inline asm
	// begin inline asm
	shf.l.wrap.b32 %r4640, %r4561, %r4561, %r7143;
	// end inline asm
	// begin inline asm
	shf.l.wrap.b32 %r4644, %r4565, %r4565, %r7143;
	// end inline asm
	xor.b32  	%r7704, %r3752, %r3624;
	xor.b32  	%r7705, %r7704, %r4136;
	xor.b32  	%r4650, %r7705, %r4456;
	xor.b32  	%r7706, %r3756, %r3628;
	xor.b32  	%r7707, %r7706, %r4140;
	xor.b32  	%r4654, %r7707, %r4460;
	xor.b32  	%r7708, %r3760, %r3632;
	xor.b32  	%r7709, %r7708, %r4144;
	xor.b32  	%r4658, %r7709, %r4464;
	xor.b32  	%r7710, %r3764, %r3636;
	xor.b32  	%r7711, %r7710, %r4148;
	xor.b32  	%r4662, %r7711, %r4468;
	// begin inline asm
	shf.l.wrap.b32 %r4648, %r4650, %r4650, %r7095;
	// end inline asm
	// begin inline asm
	shf.l.wrap.b32 %r4652, %r4654, %r4654, %r7095;
	// end inline asm
	// begin inline asm
	shf.l.wrap.b32 %r4656, %r4658, %r4658, %r7095;
	// end inline asm
	// begin inline asm
	shf.l.wrap.b32 %r4660, %r4662, %r4662, %r7095;
	// end inline asm
	add.s32 	%r7712, %r4504, %r4648;
	add.s32 	%r7713, %r4508, %r4652;
	add.s32 	%r7714, %r4512, %r4656;
	add.s32 	%r7715, %r4516, %r4660;
	// begin inline asm
	lop3.b32 %r4664, %r4617, %r4632, %r4568, 0xE8;
	// end inline asm
	add.s32 	%r7716, %r7712, %r4664;
	// begin inline asm
	lop3.b32 %r4668, %r4621, %r4636, %r4572, 0xE8;
	// end inline asm
	add.s32 	%r7717, %r7713, %r4668;
	// begin inline asm
	lop3.b32 %r4672, %r4625, %r4640, %r4576, 0xE8;
	// end inline asm
	add.s32 	%r7718, %r7714, %r4672;
	// begin inline asm
	lop3.b32 %r4676, %r4629, %r4644, %r4580, 0xE8;
	// end inline asm
	add.s32 	%r7719, %r7715, %r4676;
	// begin inline asm
	shf.l.wrap.b32 %r4680, %r4681, %r4681, %r7127;
	// end inline asm
	add.s32 	%r7720, %r7716, %r4680;
	// begin inline asm
	shf.l.wrap.b32 %r4684, %r4685, %r4685, %r7127;
	// end inline asm
	add.s32 	%r7721, %r7717, %r4684;
	// begin inline asm
	shf.l.wrap.b32 %r4688, %r4689, %r4689, %r7127;
	// end inline asm
	add.s32 	%r7722, %r7718, %r4688;
	// begin inline asm
	shf.l.wrap.b32 %r4692, %r4693, %r4693, %r7127;
	// end inline asm
	add.s32 	%r7723, %r7719, %r4692;
	add.s32 	%r4745, %r7720, -1894007588;
	add.s32 	%r4749, %r7721, -1894007588;
	add.s32 	%r4753, %r7722, -1894007588;
	add.s32 	%r4757, %r7723, -1894007588;
	// begin inline asm
	shf.l.wrap.b32 %r4696, %r4617, %r4617, %r7143;
	// end inline asm
	// begin inline asm
	shf.l.wrap.b32 %r4700, %r4621, %r4621, %r7143;
	// end inline asm
	// begin inline asm
	shf.l.wrap.b32 %r4704, %r4625, %r4625, %r7143;
	// end inline asm
	// begin inline asm
	shf.l.wrap.b32 %r4708, %r4629, %r4629, %r7143;
	// end inline asm
	xor.b32  	%r7724, %r3816, %r3688;
	xor.b32  	%r7725, %r7724, %r4200;
	xor.b32  	%r4714, %r7725, %r4520;
	xor.b32  	%r7726, %r3820, %r3692;
	xor.b32  	%r7727, %r7726, %r4204;
	xor.b32  	%r4718, %r7727, %r4524;
	xor.b32  	%r7728, %r3824, %r3696;
	xor.b32  	%r7729, %r7728, %r4208;
	xor.b32  	%r4722, %r7729, %r4528;
	xor.b32  	%r7730, %r3828, %r3700;
	xor.b32  	%r7731, %r7730, %r4212;
	xor.b32  	%r4726, %r7731, %r4532;
	// begin inline asm
	shf.l.wrap.b32 %r4712, %r4714, %r4714, %r7095;
	// end inline asm
	// begin inline asm
	shf.l.wrap.b32 %r4716, %r4718, %r4718, %r7095;
	// end inline asm
	// begin inline asm
	shf.l.wrap.b32 %r4720, %r4722, %r4722, %r7095;
	// end inline asm
	// begin inline asm
	shf.l.wrap.b32 %r4724, %r4726, %r4726, %r7095;
	// end inline asm
	add.s32 	%r7732, %r4568, %r4712;
	add.s32 	%r7733, %r4572, %r4716;
	add.s32 	%r7734, %r4576, %r4720;
	add.s32 	%r7735, %r4580, %r4724;
	// begin inline asm
	lop3.b32 %r4728, %r4681, %r4696, %r4632, 0xE8;
	// end inline asm
	add.s32 	%r7736, %r7732, %r4728;
	// begin inline asm
	lop3.b32 %r4732, %r4685, %r4700, %r4636, 0xE8;
	// end inline asm
	add.s32 	%r7737, %r7733, %r4732;
	// begin inline asm
	lop3.b32 %r4736, %r4689, %r4704, %r4640, 0xE8;
	// end inline asm
	add.s32 	%r7738, %r7734, %r4736;
	// begin inline asm
	lop3.b32 %r4740, %r4693, %r4708, %r4644, 0xE8;
	// end inline asm
	add.s32 	%r7739, %r7735, %r4740;
	// begin inline asm
	shf.l.wrap.b32 %r4744, %r4745, %r4745, %r7127;
	// end inline asm
	add.s32 	%r7740, %r7736, %r4744;
	// begin inline asm
	shf.l.wrap.b32 %r4748, %r4749, %r4749, %r7127;
	// end inline asm
	add.s32 	%r7741, %r7737, %r4748;
	// begin inline asm
	shf.l.wrap.b32 %r4752, %r4753, %r4753, %r7127;
	// end inline asm
	add.s32 	%r7742, %r7738, %r4752;
	// begin inline asm
	shf.l.wrap.b32 %r4756, %r4757, %r4757, %r7127;
	// end inline asm
	add.s32 	%r7743, %r7739, %r4756;
	add.s32 	%r4809, %r7740, -1894007588;
	add.s32 	%r4813, %r7741, -1894007588;
	add.s32 	%r4817, %r7742, -1894007588;
	add.s32 	%r4821, %r7743, -1894007588;
	// begin inline asm
	shf.l.wrap.b32 %r4760, %r4681, %r4681, %r7143;
	// end inline asm
	// begin inline asm
	shf.l.wrap.b32 %r4764, %r4685, %r4685, %r7143;
	// end inline asm
	// begin inline asm
	shf.l.wrap.b32 %r4768, %r4689, %r4689, %r7143;
	// end inline asm
	// begin inline asm
	shf.l.wrap.b32 %r4772, %r4693, %r4693, %r7143;
	// end inline asm
	xor.b32  	%r7744, %r3880, %r3752;
	xor.b32  	%r7745, %r7744, %r4264;
	xor.b32  	%r4778, %r7745, %r4584;
	xor.b32  	%r7746, %r3884, %r3756;
	xor.b32  	%r7747, %r7746, %r4268;
	xor.b32  	%r4782, %r7747, %r4588;
	xor.b32  	%r7748, %r3888, %r3760;
	xor.b32  	%r7749, %r7748, %r4272;
	xor.b32  	%r4786, %r7749, %r4592;
	xor.b32  	%r7750, %r3892, %r3764;
	xor.b32  	%r7751, %r7750, %r4276;
	xor.b32  	%r4790, %r7751, %r4596;
	// begin inline asm
	shf.l.wrap.b32 %r4776, %r4778, %r4778, %r7095;
	// end inline asm
	// begin inline asm
	shf.l.wrap.b32 %r4780, %r4782, %r4782, %r7095;
	// end inline asm
	// begin inline asm
	shf.l.wrap.b32 %r4784, %r4786, %r4786, %r7095;
	// end inline asm
	// begin inline asm
	shf.l.wrap.b32 %r4788, %r4790, %r4790, %r7095;
	// end inline asm
	add.s32 	%r7752, %r4632, %r4776;
	add.s32 	%r7753, %r4636, %r4780;
	add.s32 	%r7754, %r4640, %r4784;
	add.s32 	%r7755, %r4644, %r4788;
	// begin inline asm
	lop3.b32 %r4792, %r4745, %r4760, %r4696, 0xE8;
	// end inline asm
	add.s32 	%r7756, %r7752, %r4792;
	// begin inline asm
	lop3.b32 %r4796, %r4749, %r4764, %r4700, 0xE8;
	// end inline asm
	add.s32 	%r7757, %r7753, %r4796;
	// begin inline asm
	lop3.b32 %r4800, %r4753, %r4768, %r4704, 0xE8;
	// end inline asm
	add.s32 	%r7758, %r7754, %r4800;
	// begin inline asm
	lop3.b32 %r4804, %r4757, %r4772, %r4708, 0xE8;
	// end inline asm
	add.s32 	%r7759, %r7755, %r4804;
	// begin inline asm
	shf.l.wrap.b32 %r4808, %r4809, %r4809, %r7127;
	// end inline asm
	add.s32 	%r7760, %r7756, %r4808;
	// begin inline asm
	shf.l.wrap.b32 %r4812, %r4813, %r4813, %r7127;
	// end inline asm
	add.s32 	%r7761, %r7757, %r4812;
	// begin inline asm
	shf.l.wrap.b32 %r4816, %r4817, %r4817, %r7127;
	// end inline asm
	add.s32 	%r7762, %r7758, %r4816;
	// begin inline asm
	shf.l.wrap.b32 %r4820, %r4821, %r4821, %r7127;
	// end inline asm
	add.s32 	%r7763, %r7759, %r4820;
	add.s32 	%r4873, %r7760, -1894007588;
	add.s32 	%r4877, %r7761, -1894007588;
	add.s32 	%r4881, %r7762, -1894007588;
	add.s32 	%r4885, %r7763, -1894007588;
	// begin inline asm
	shf.l.wrap.b32 %r4824, %r4745, %r4745, %r7143;
	// end inline asm
	// begin inline asm
	shf.l.wrap.b32 %r4828, %r4749, %r4749, %r7143;
	// end inline asm
	// begin inline asm
	shf.l.wrap.b32 %r4832, %r4753, %r4753, %r7143;
	// end inline asm
	// begin inline asm
	shf.l.wrap.b32 %r4836, %r4757, %r4757, %r7143;
	// end inline asm
	xor.b32  	%r7764, %r3944, %r3816;
	xor.b32  	%r7765, %r7764, %r4328;
	xor.b32  	%r4842, %r7765, %r4648;
	xor.b32  	%r7766, %r3948, %r3820;
	xor.b32  	%r7767, %r7766, %r4332;
	xor.b32  	%r4846, %r7767, %r4652;
	xor.b32  	%r7768, %r3952, %r3824;
	xor.b32  	%r7769, %r7768, %r4336;
	xor.b32  	%r4850, %r7769, %r4656;
	xor.b32  	%r7770, %r3956, %r3828;
	xor.b32  	%r7771, %r7770, %r4340;
	xor.b32  	%r4854, %r7771, %r4660;
	// begin inline asm
	shf.l.wrap.b32 %r4840, %r4842, %r4842, %r7095;
	// end inline asm
	// begin inline asm
	shf.l.wrap.b32 %r4844, %r4846, %r4846, %r7095;
	// end inline asm
	// begin inline asm
	shf.l.wrap.b32 %r4848, %r4850, %r4850, %r7095;
	// end inline asm
	// begin inline asm
	shf.l.wrap.b32 %r4852, %r4854, %r4854, %r7095;
	// end inline asm
	add.s32 	%r7772, %r4696, %r4840;
	add.s32 	%r7773, %r4700, %r4844;
	add.s32 	%r7774, %r4704, %r4848;
	add.s32 	%r7775, %r4708, %r4852;
	// begin inline asm
	lop3.b32 %r4856, %r4809, %r4824, %r4760, 0xE8;
	// end inline asm
	add.s32 	%r7776, %r7772, %r4856;
	// begin inline asm
	lop3.b32 %r4860, %r4813, %r4828, %r4764, 0xE8;
	// end inline asm
	add.s32 	%r7777, %r7773, %r4860;
	// begin inline asm
	lop3.b32 %r4864, %r4817, %r4832, %r4768, 0xE8;
	// end inline asm
	add.s32 	%r7778, %r7774, %r4864;
	// begin inline asm
	lop3.b32 %r4868, %r4821, %r4836, %r4772, 0xE8;
	// end inline asm
	add.s32 	%r7779, %r7775, %r4868;
	// begin inline asm
	shf.l.wrap.b32 %r4872, %r4873, %r4873, %r7127;
	// end inline asm
	add.s32 	%r7780, %r7776, %r4872;
	// begin inline asm
	shf.l.wrap.b32 %r4876, %r4877, %r4877, %r7127;
	// end inline asm
	add.s32 	%r7781, %r7777, %r4876;
	// begin inline asm
	shf.l.wrap.b32 %r4880, %r4881, %r4881, %r7127;
	// end inline asm
	add.s32 	%r7782, %r7778, %r4880;
	// begin inline asm
	shf.l.wrap.b32 %r4884, %r4885, %r4885, %r7127;
	// end inline asm
	add.s32 	%r7783, %r7779, %r4884;
	add.s32 	%r4937, %r7780, -1894007588;
	add.s32 	%r4941, %r7781, -1894007588;
	add.s32 	%r4945, %r7782, -1894007588;
	add.s32 	%r4949, %r7783, -1894007588;
	// begin inline asm
	shf.l.wrap.b32 %r4888, %r4809, %r4809, %r7143;
	// end inline asm
	// begin inline asm
	shf.l.wrap.b32 %r4892, %r4813, %r4813, %r7143;
	// end inline asm
	// begin inline asm
	shf.l.wrap.b32 %r4896, %r4817, %r4817, %r7143;
	// end inline asm
	// begin inline asm
	shf.l.wrap.b32 %r4900, %r4821, %r4821, %r7143;
	// end inline asm
	xor.b32  	%r7784, %r4008, %r3880;
	xor.b32  	%r7785, %r7784, %r4392;
	xor.b32  	%r4906, %r7785, %r4712;
	xor.b32  	%r7786, %r4012, %r3884;
	xor.b32  	%r7787, %r7786, %r4396;
	xor.b32  	%r4910, %r7787, %r4716;
	xor.b32  	%r7788, %r4016, %r3888;
	xor.b32  	%r7789, %r7788, %r4400;
	xor.b32  	%r4914, %r7789, %r4720;
	xor.b32  	%r7790, %r4020, %r3892;
	xor.b32  	%r7791, %r7790, %r4404;
	xor.b32  	%r4918, %r7791, %r4724;
	// begin inline asm
	shf.l.wrap.b32 %r4904, %r4906, %r4906, %r7095;
	// end inline asm
	// begin inline asm
	shf.l.wrap.b32 %r4908, %r4910, %r4910, %r7095;
	// end inline asm
	// begin inline asm
	shf.l.wrap.b32 %r4912, %r4914, %r4914, %r7095;
	// end inline asm
	// begin inline asm
	shf.l.wrap.b32 %r4916, %r4918, %r4918, %r7095;
	// end inline asm
	add.s32 	%r7792, %r4760, %r4904;
	add.s32 	%r7793, %r4764, %r4908;
	add.s32 	%r7794, %r4768, %r4912;
	add.s32 	%r7795, %r4772, %r4916;
	// begin inline asm
	lop3.b32 %r4920, %r4873, %r4888, %r4824, 0xE8;
	// end inline asm
	add.s32 	%r7796, %r7792, %r4920;
	// begin inline asm
	lop3.b32 %r4924, %r4877, %r4892, %r4828, 0xE8;
	// end inline asm
	add.s32 	%r7797, %r7793, %r4924;
	// begin inline asm
	lop3.b32 %r4928, %r4881, %r4896, %r4832, 0xE8;
	// end inline asm
	add.s32 	%r7798, %r7794, %r4928;
	// begin inline asm
	lop3.b32 %r4932, %r4885, %r4900, %r4836, 0xE8;
	// end inline asm
	add.s32 	%r7799, %r7795, %r4932;
	// begin inline asm
	shf.l.wrap.b32 %r4936, %r4937, %r4937, %r7127;
	// end inline asm
	add.s32 	%r7800, %r7796, %r4936;
	// begin inline asm
	shf.l.wrap.b32 %r4940, %r4941, %r4941, %r7127;
	// end inline asm
	add.s32 	%r7801, %r7797, %r4940;
	// begin inline asm
	shf.l.wrap.b32 %r4944, %r4945, %r4945, %r7127;
	// end inline asm
	add.s32 	%r7802, %r7798, %r4944;
	// begin inline asm
	shf.l.wrap.b32 %r4948, %r4949, %r4949, %r7127;
	// end inline asm
	add.s32 	%r7803, %r7799, %r4948;
	add.s32 	%r5001, %r7800, -1894007588;
	add.s32 	%r5005, %r7801, -1894007588;
	add.s32 	%r5009, %r7802, -1894007588;
	add.s32 	%r5013, %r7803, -1894007588;
	// begin inline asm
	shf.l.wrap.b32 %r4952, %r4873, %r4873, %r7143;
	// end inline asm
	// begin inline asm
	shf.l.wrap.b32 %r4956, %r4877, %r4877, %r7143;
	// end inline asm
	// begin inline asm
	shf.l.wrap.b32 %r4960, %r4881, %r4881, %r7143;
	// end inline asm
	// begin inline asm
	shf.l.wrap.b32 %r4964, %r4885, %r4885, %r7143;
	// end inline asm
	xor.b32  	%r7804, %r4072, %r3944;
	xor.b32  	%r7805, %r7804, %r4456;
	xor.b32  	%r4970, %r7805, %r4776;
	xor.b32  	%r7806, %r4076, %r3948;
	xor.b32  	%r7807, %r7806, %r4460;
	xor.b32  	%r4974, %r7807, %r4780;
	xor.b32  	%r7808, %r4080, %r3952;
	xor.b32  	%r7809, %r7808, %r4464;
	xor.b32  	%r4978, %r7809, %r4784;
	xor.b32  	%r7810, %r4084, %r3956;
	xor.b32  	%r7811, %r7810, %r4468;
	xor.b32  	%r4982, %r7811, %r4788;
	// begin inline asm
	shf.l.wrap.b32 %r4968, %r4970, %r4970, %r7095;
	// end inline asm
	// begin inline asm
	shf.l.wrap.b32 %r4972, %r4974, %r4974, %r7095;
	// end inline asm
	// begin inline asm
	shf.l.wrap.b32 %r4976, %r4978, %r4978, %r7095;
	// end inline asm
	// begin inline asm
	shf.l.wrap.b32 %r4980, %r4982, %r4982, %r7095;
	// end inline asm
	add.s32 	%r7812, %r4824, %r4968;
	add.s32 	%r7813, %r4828, %r4972;
	add.s32 	%r7814, %r4832, %r4976;
	add.s32 	%r7815, %r4836, %r4980;
	// begin inline asm
	lop3.b32 %r4984, %r4937, %r4952, %r4888, 0xE8;
	// end inline asm
	add.s32 	%r7816, %r7812, %r4984;
	// begin inline asm
	lop3.b32 %r4988, %r4941, %r4956, %r4892, 0xE8;
	// end inline asm
	add.s32 	%r7817, %r7813, %r4988;
	// begin inline asm
	lop3.b32 %r4992, %r4945, %r4960, %r4896, 0xE8;
	// end inline asm
	add.s32 	%r7818, %r7814, %r4992;
	// begin inline asm
	lop3.b32 %r4996, %r4949, %r4964, %r4900, 0xE8;
	// end inline asm
	add.s32 	%r7819, %r7815, %r4996;
	// begin inline asm
	shf.l.wrap.b32 %r5000, %r5001, %r5001, %r7127;
	// end inline asm
	add.s32 	%r7820, %r7816, %r5000;
	// begin inline asm
	shf.l.wrap.b32 %r5004, %r5005, %r5005, %r7127;
	// end inline asm
	add.s32 	%r7821, %r7817, %r5004;
	// begin inline asm
	shf.l.wrap.b32 %r5008, %r5009, %r5009, %r7127;
	// end inline asm
	add.s32 	%r7822, %r7818, %r5008;
	// begin inline asm
	shf.l.wrap.b32 %r5012, %r5013, %r5013, %r7127;
	// end inline asm
	add.s32 	%r7823, %r7819, %r5012;
	add.s32 	%r5065, %r7820, -1894007588;
	add.s32 	%r5069, %r7821, -1894007588;
	add.s32 	%r5073, %r7822, -1894007588;
	add.s32 	%r5077, %r7823, -1894007588;
	// begin inline asm
	shf.l.wrap.b32 %r5016, %r4937, %r4937, %r7143;
	// end inline asm
	// begin inline asm
	shf.l.wrap.b32 %r5020, %r4941, %r4941, %r7143;
	// end inline asm
	// begin inline asm
	shf.l.wrap.b32 %r5024, %r4945, %r4945, %r7143;
	// end inline asm
	// begin inline asm
	shf.l.wrap.b32 %r5028, %r4949, %r4949, %r7143;
	// end inline asm
	xor.b32  	%r7824, %r4136, %r4008;
	xor.b32  	%r7825, %r7824, %r4520;
	xor.b32  	%r5034, %r7825, %r4840;
	xor.b32  	%r7826, %r4140, %r4012;
	xor.b32  	%r7827, %r7826, %r4524;
	xor.b32  	%r5038, %r7827, %r4844;
	xor.b32  	%r7828, %r4144, %r4016;
	xor.b32  	%r7829, %r7828, %r4528;
	xor.b32  	%r5042, %r7829, %r4848;
	xor.b32  	%r7830, %r4148, %r4020;
	xor.b32  	%r7831, %r7830, %r4532;
	xor.b32  	%r5046, %r7831, %r4852;
	// begin inline asm
	shf.l.wrap.b32 %r5032, %r5034, %r5034, %r7095;
	// end inline asm
	// begin inline asm
	shf.l.wrap.b32 %r5036, %r5038, %r5038, %r7095;
	// end inline asm
	// begin inline asm
	shf.l.wrap.b32 %r5040, %r5042, %r5042, %r7095;
	// end inline asm
	// begin inline asm
	shf.l.wrap.b32 %r5044, %r5046, %r5046, %r7095;
	// end inline asm
	add.s32 	%r7832, %r4888, %r5032;
	add.s32 	%r7833, %r4892, %r5036;
	add.s32 	%r7834, %r4896, %r5040;
	add.s32 	%r7835, %r4900, %r5044;
	// begin inline asm
	lop3.b32 %r5048, %r5001, %r5016, %r4952, 0xE8;
	// end inline asm
	add.s32 	%r7836, %r7832, %r5048;
	// begin inline asm
	lop3.b32 %r5052, %r5005, %r5020, %r4956, 0xE8;
	// end inline asm
	add.s32 	%r7837, %r7833, %r5052;
	// begin inline asm
	lop3.b32 %r5056, %r5009, %r5024, %r4960, 0xE8;
	// end inline asm
	add.s32 	%r7838, %r7834, %r5056;
	// begin inline asm
	lop3.b32 %r5060, %r5013, %r5028, %r4964, 0xE8;
	// end inline asm
	add.s32 	%r7839, %r7835, %r5060;
	// begin inline asm
	shf.l.wrap.b32 %r5064, %r5065, %r5065, %r7127;
	// end inline asm
	add.s32 	%r7840, %r7836, %r5064;
	// begin inline asm
	shf.l.wrap.b32 %r5068, %r5069, %r5069, %r7127;
	// end inline asm
	add.s32 	%r7841, %r7837, %r5068;
	// begin inline asm
	shf.l.wrap.b32 %r5072, %r5073, %r5073, %r7127;
	// end inline asm
	add.s32 	%r7842, %r7838, %r5072;
	// begin inline asm
	shf.l.wrap.b32 %r5076, %r5077, %r5077, %r7127;
	// end inline asm
	add.s32 	%r7843, %r7839, %r5076;
	add.s32 	%r5129, %r7840, -1894007588;
	add.s32 	%r5133, %r7841, -1894007588;
	add.s32 	%r5137, %r7842, -1894007588;
	add.s32 	%r5141, %r7843, -1894007588;
	// begin inline asm
	shf.l.wrap.b32 %r5080, %r5001, %r5001, %r7143;
	// end inline asm
	// begin inline asm
	shf.l.wrap.b32 %r5084, %r5005, %r5005, %r7143;
	// end inline asm
	// begin inline asm
	shf.l.wrap.b32 %r5088, %r5009, %r5009, %r7143;
	// end inline asm
	// begin inline asm
	shf.l.wrap.b32 %r5092, %r5013, %r5013, %r7143;
	// end inline asm
	xor.b32  	%r7844, %r4200, %r4072;
	xor.b32  	%r7845, %r7844, %r4584;
	xor.b32  	%r5098, %r7845, %r4904;
	xor.b32  	%r7846, %r4204, %r4076;
	xor.b32  	%r7847, %r7846, %r4588;
	xor.b32  	%r5102, %r7847, %r4908;
	xor.b32  	%r7848, %r4208, %r4080;
	xor.b32  	%r7849, %r7848, %r4592;
	xor.b32  	%r5106, %r7849, %r4912;
	xor.b32  	%r7850, %r4212, %r4084;
	xor.b32  	%r7851, %r7850, %r4596;
	xor.b32  	%r5110, %r7851, %r4916;
	// begin inline asm
	shf.l.wrap.b32 %r5096, %r5098, %r5098, %r7095;
	// end inline asm
	// begin inline asm
	shf.l.wrap.b32 %r5100, %r5102, %r5102, %r7095;
	// end inline asm
	// begin inline asm
	shf.l.wrap.b32 %r5104, %r5106, %r5106, %r7095;
	// end inline asm
	// begin inline asm
	shf.l.wrap.b32 %r5108, %r5110, %r5110, %r7095;
	// end inline asm
	add.s32 	%r7852, %r4952, %r5096;
	add.s32 	%r7853, %r4956, %r5100;
	add.s32 	%r7854, %r4960, %r5104;
	add.s32 	%r7855, %r4964, %r5108;
	// begin inline asm
	lop3.b32 %r5112, %r5065, %r5080, %r5016, 0xE8;
	// end inline asm
	add.s32 	%r7856, %r7852, %r5112;
	// begin inline asm
	lop3.b32 %r5116, %r5069, %r5084, %r5020, 0xE8;
	// end inline asm
	add.s32 	%r7857, %r7853, %r5116;
	// begin inline asm
	lop3.b32 %r5120, %r5073, %r5088, %r5024, 0xE8;
	// end inline asm
	add.s32 	%r7858, %r7854, %r5120;
	// begin inline asm
	lop3.b32 %r5124, %r5077, %r5092, %r5028, 0xE8;
	// end inline asm
	add.s32 	%r7859, %r7855, %r5124;
	// begin inline asm
	shf.l.wrap.b32 %r5128, %r5129, %r5129, %r7127;
	// end inline asm
	add.s32 	%r7860, %r7856, %r5128;
	// begin inline asm
	shf.l.wrap.b32 %r5132, %r5133, %r5133, %r7127;
	// end inline asm
	add.s32 	%r7861, %r7857, %r5132;
	// begin inline asm
	shf.l.wrap.b32 %r5136, %r5137, %r5137, %r7127;
	// end inline asm
	add.s32 	%r7862, %r7858, %r5136;
	// begin inline asm
	shf.l.wrap.b32 %r5140, %r5141, %r5141, %r7127;
	// end inline asm
	add.s32 	%r7863, %r7859, %r5140;
	add.s32 	%r5193, %r7860, -1894007588;
	add.s32 	%r5197, %r7861, -1894007588;
	add.s32 	%r5201, %r7862, -1894007588;
	add.s32 	%r5205, %r7863, -1894007588;
	// begin inline asm
	shf.l.wrap.b32 %r5144, %r5065, %r5065, %r7143;
	// end inline asm
	// begin inline asm
	shf.l.wrap.b32 %r5148, %r5069, %r5069, %r7143;
	// end inline asm
	// begin inline asm
	shf.l.wrap.b32 %r5152, %r5073, %r5073, %r7143;
	// end inline asm
	// begin inline asm
	shf.l.wrap.b32 %r5156, %r5077, %r5077, %r7143;
	// end inline asm
	xor.b32  	%r7864, %r4264, %r4136;
	xor.b32  	%r7865, %r7864, %r4648;
	xor.b32  	%r5162, %r7865, %r4968;
	xor.b32  	%r7866, %r4268, %r4140;
	xor.b32  	%r7867, %r7866, %r4652;
	xor.b32  	%r5166, %r7867, %r4972;
	xor.b32  	%r7868, %r4272, %r4144;
	xor.b32  	%r7869, %r7868, %r4656;
	xor.b32  	%r5170, %r7869, %r4976;
	xor.b32  	%r7870, %r4276, %r4148;
	xor.b32  	%r7871, %r7870, %r4660;
	xor.b32  	%r5174, %r7871, %r4980;
	// begin inline asm
	shf.l.wrap.b32 %r5160, %r5162, %r5162, %r7095;
	// end inline asm
	// begin inline asm
	shf.l.wrap.b32 %r5164, %r5166, %r5166, %r7095;
	// end inline asm
	// begin inline asm
	shf.l.wrap.b32 %r5168, %r5170, %r5170, %r7095;
	// end inline asm
	// begin inline asm
	shf.l.wrap.b32 %r5172, %r5174, %r5174, %r7095;
	// end inline asm
	add.s32 	%r7872, %r5016, %r5160;
	add.s32 	%r7873, %r5020, %r5164;
	add.s32 	%r7874, %r5024, %r5168;
	add.s32 	%r7875, %r5028, %r5172;
	// begin inline asm
	lop3.b32 %r5176, %r5129, %r5144, %r5080, 0xE8;
	// end inline asm
	add.s32 	%r7876, %r7872, %r5176;
	// begin inline asm
	lop3.b32 %r5180, %r5133, %r5148, %r5084, 0xE8;
	// end inline asm
	add.s32 	%r7877, %r7873, %r5180;
	// begin inline asm
	lop3.b32 %r5184, %r5137, %r5152, %r5088, 0xE8;
	// end inline asm
	add.s32 	%r7878, %r7874, %r5184;
	// begin inline asm
	lop3.b32 %r5188, %r5141, %r5156, %r5092, 0xE8;
	// end inline asm
	add.s32 	%r7879, %r7875, %r5188;
	// begin inline asm
	shf.l.wrap.b32 %r5192, %r5193, %r5193, %r7127;
	// end inline asm
	add.s32 	%r7880, %r7876, %r5192;
	// begin inline asm
	shf.l.wrap.b32 %r5196, %r5197, %r5197, %r7127;
	// end inline asm
	add.s32 	%r7881, %r7877, %r5196;
	// begin inline asm
	shf.l.wrap.b32 %r5200, %r5201, %r5201, %r7127;
	// end inline asm
	add.s32 	%r7882, %r7878, %r5200;
	// begin inline asm
	shf.l.wrap.b32 %r5204, %r5205, %r5205, %r7127;
	// end inline asm
	add.s32 	%r7883, %r7879, %r5204;
	add.s32 	%r5257, %r7880, -1894007588;
	add.s32 	%r5261, %r7881, -1894007588;
	add.s32 	%r5265, %r7882, -1894007588;
	add.s32 	%r5269, %r7883, -1894007588;
	// begin inline asm
	shf.l.wrap.b32 %r5208, %r5129, %r5129, %r7143;
	// end inline asm
	// begin inline asm
	shf.l.wrap.b32 %r5212, %r5133, %r5133, %r7143;
	// end inline asm
	// begin inline asm
	shf.l.wrap.b32 %r5216, %r5137, %r5137, %r7143;
	// end inline asm
	// begin inline asm
	shf.l.wrap.b32 %r5220, %r5141, %r5141, %r7143;
	// end inline asm
	xor.b32  	%r7884, %r4328, %r4200;
	xor.b32  	%r7885, %r7884, %r4712;
	xor.b32  	%r5226, %r7885, %r5032;
	xor.b32  	%r7886, %r4332, %r4204;
	xor.b32  	%r7887, %r7886, %r4716;
	xor.b32  	%r5230, %r7887, %r5036;
	xor.b32  	%r7888, %r4336, %r4208;
	xor.b32  	%r7889, %r7888, %r4720;
	xor.b32  	%r5234, %r7889, %r5040;
	xor.b32  	%r7890, %r4340, %r4212;
	xor.b32  	%r7891, %r7890, %r4724;
	xor.b32  	%r5238, %r7891, %r5044;
	// begin inline asm
	shf.l.wrap.b32 %r5224, %r5226, %r5226, %r7095;
	// end inline asm
	// begin inline asm
	shf.l.wrap.b32 %r5228, %r5230, %r5230, %r7095;
	// end inline asm
	// begin inline asm
	shf.l.wrap.b32 %r5232, %r5234, %r5234, %r7095;
	// end inline asm
	// begin inline asm
	shf.l.wrap.b32 %r5236, %r5238, %r5238, %r7095;
	// end inline asm
	add.s32 	%r7892, %r5080, %r5224;
	add.s32 	%r7893, %r5084, %r5228;
	add.s32 	%r7894, %r5088, %r5232;
	add.s32 	%r7895, %r5092, %r5236;
	// begin inline asm
	lop3.b32 %r5240, %r5193, %r5208, %r5144, 0xE8;
	// end inline asm
	add.s32 	%r7896, %r7892, %r5240;
	// begin inline asm
	lop3.b32 %r5244, %r5197, %r5212, %r5148, 0xE8;
	// end inline asm
	add.s32 	%r7897, %r7893, %r5244;
	// begin inline asm
	lop3.b32 %r5248, %r5201, %r5216, %r5152, 0xE8;
	// end inline asm
	add.s32 	%r7898, %r7894, %r5248;
	// begin inline asm
	lop3.b32 %r5252, %r5205, %r5220, %r5156, 0xE8;
	// end inline asm
	add.s32 	%r7899, %r7895, %r5252;
	// begin inline asm
	shf.l.wrap.b32 %r5256, %r5257, %r5257, %r7127;
	// end inline asm
	add.s32 	%r7900, %r7896, %r5256;
	// begin inline asm
	shf.l.wrap.b32 %r5260, %r5261, %r5261, %r7127;
	// end inline asm
	add.s32 	%r7901, %r7897, %r5260;
	// begin inline asm
	shf.l.wrap.b32 %r5264, %r5265, %r5265, %r7127;
	// end inline asm
	add.s32 	%r7902, %r7898, %r5264;
	// begin inline asm
	shf.l.wrap.b32 %r5268, %r5269, %r5269, %r7127;
	// end inline asm
	add.s32 	%r7903, %r7899, %r5268;
	add.s32 	%r5321, %r7900, -1894007588;
	add.s32 	%r5325, %r7901, -1894007588;
	add.s32 	%r5329, %r7902, -1894007588;
	add.s32 	%r5333, %r7903, -1894007588;
	// begin inline asm
	shf.l.wrap.b32 %r5272, %r5193, %r5193, %r7143;
	// end inline asm
	// begin inline asm
	shf.l.wrap.b32 %r5276, %r5197, %r5197, %r7143;
	// end inline asm
	// begin inline asm
	shf.l.wrap.b32 %r5280, %r5201, %r5201, %r7143;
	// end inline asm
	// begin inline asm
	shf.l.wrap.b32 %r5284, %r5205, %r5205, %r7143;
	// end inline asm
	xor.b32  	%r7904, %r4392, %r4264;
	xor.b32  	%r7905, %r7904, %r4776;
	xor.b32  	%r5290, %r7905, %r5096;
	xor.b32  	%r7906, %r4396, %r4268;
	xor.b32  	%r7907, %r7906, %r4780;
	xor.b32  	%r5294, %r7907, %r5100;
	xor.b32  	%r7908, %r4400, %r4272;
	xor.b32  	%r7909, %r7908, %r4784;
	xor.b32  	%r5298, %r7909, %r5104;
	xor.b32  	%r7910, %r4404, %r4276;
	xor.b32  	%r7911, %r7910, %r4788;
	xor.b32  	%r5302, %r7911, %r5108;
	// begin inline asm
	shf.l.wrap.b32 %r5288, %r5290, %r5290, %r7095;
	// end inline asm
	// begin inline asm
	shf.l.wrap.b32 %r5292, %r5294, %r5294, %r7095;
	// end inline asm
	// begin inline asm
	shf.l.wrap.b32 %r5296, %r5298, %r5298, %r7095;
	// end inline asm
	// begin inline asm
	shf.l.wrap.b32 %r5300, %r5302, %r5302, %r7095;
	// end inline asm
	add.s32 	%r7912, %r5144, %r5288;
	add.s32 	%r7913, %r5148, %r5292;
	add.s32 	%r7914, %r5152, %r5296;
	add.s32 	%r7915, %r5156, %r5300;
	// begin inline asm
	lop3.b32 %r5304, %r5257, %r5272, %r5208, 0xE8;
	// end inline asm
	add.s32 	%r7916, %r7912, %r5304;
	// begin inline asm
	lop3.b32 %r5308, %r5261, %r5276, %r5212, 0xE8;
	// end inline asm
	add.s32 	%r7917, %r7913, %r5308;
	// begin inline asm
	lop3.b32 %r5312, %r5265, %r5280, %r5216, 0xE8;
	// end inline asm
	add.s32 	%r7918, %r7914, %r5312;
	// begin inline asm
	lop3.b32 %r5316, %r5269, %r5284, %r5220, 0xE8;
	// end inline asm
	add.s32 	%r7919, %r7915, %r5316;
	// begin inline asm
	shf.l.wrap.b32 %r5320, %r5321, %r5321, %r7127;
	// end inline asm
	add.s32 	%r7920, %r7916, %r5320;
	// begin inline asm
	shf.l.wrap.b32 %r5324, %r5325, %r5325, %r7127;
	// end inline asm
	add.s32 	%r7921, %r7917, %r5324;
	// begin inline asm
	shf.l.wrap.b32 %r5328, %r5329, %r5329, %r7127;
	// end inline asm
	add.s32 	%r7922, %r7918, %r5328;
	// begin inline asm
	shf.l.wrap.b32 %r5332, %r5333, %r5333, %r7127;
	// end inline asm
	add.s32 	%r7923, %r7919, %r5332;
	add.s32 	%r5385, %r7920, -1894007588;
	add.s32 	%r5389, %r7921, -1894007588;
	add.s32 	%r5393, %r7922, -1894007588;
	add.s32 	%r5397, %r7923, -1894007588;
	// begin inline asm
	shf.l.wrap.b32 %r5336, %r5257, %r5257, %r7143;
	// end inline asm
	// begin inline asm
	shf.l.wrap.b32 %r5340, %r5261, %r5261, %r7143;
	// end inline asm
	// begin inline asm
	shf.l.wrap.b32 %r5344, %r5265, %r5265, %r7143;
	// end inline asm
	// begin inline asm
	shf.l.wrap.b32 %r5348, %r5269, %r5269, %r7143;
	// end inline asm
	xor.b32  	%r7924, %r4456, %r4328;
	xor.b32  	%r7925, %r7924, %r4840;
	xor.b32  	%r5354, %r7925, %r5160;
	xor.b32  	%r7926, %r4460, %r4332;
	xor.b32  	%r7927, %r7926, %r4844;
	xor.b32  	%r5358, %r7927, %r5164;
	xor.b32  	%r7928, %r4464, %r4336;
	xor.b32  	%r7929, %r7928, %r4848;
	xor.b32  	%r5362, %r7929, %r5168;
	xor.b32  	%r7930, %r4468, %r4340;
	xor.b32  	%r7931, %r7930, %r4852;
	xor.b32  	%r5366, %r7931, %r5172;
	// begin inline asm
	shf.l.wrap.b32 %r5352, %r5354, %r5354, %r7095;
	// end inline asm
	// begin inline asm
	shf.l.wrap.b32 %r5356, %r5358, %r5358, %r7095;
	// end inline asm
	// begin inline asm
	shf.l.wrap.b32 %r5360, %r5362, %r5362, %r7095;
	// end inline asm
	// begin inline asm
	shf.l.wrap.b32 %r5364, %r5366, %r5366, %r7095;
	// end inline asm
	add.s32 	%r7932, %r5208, %r5352;
	add.s32 	%r7933, %r5212, %r5356;
	add.s32 	%r7934, %r5216, %r5360;
	add.s32 	%r7935, %r5220, %r5364;
	// begin inline asm
	lop3.b32 %r5368, %r5321, %r5336, %r5272, 0xE8;
	// end inline asm
	add.s32 	%r7936, %r7932, %r5368;
	// begin inline asm
	lop3.b32 %r5372, %r5325, %r5340, %r5276, 0xE8;
	// end inline asm
	add.s32 	%r7937, %r7933, %r5372;
	// begin inline asm
	lop3.b32 %r5376, %r5329, %r5344, %r5280, 0xE8;
	// end inline asm
	add.s32 	%r7938, %r7934, %r5376;
	// begin inline asm
	lop3.b32 %r5380, %r5333, %r5348, %r5284, 0xE8;
	// end inline asm
	add.s32 	%r7939, %r7935, %r5380;
	// begin inline asm
	shf.l.wrap.b32 %r5384, %r5385, %r5385, %r7127;
	// end inline asm
	add.s32 	%r7940, %r7936, %r5384;
	// begin inline asm
	shf.l.wrap.b32 %r5388, %r5389, %r5389, %r7127;
	// end inline asm
	add.s32 	%r7941, %r7937, %r5388;
	// begin inline asm
	shf.l.wrap.b32 %r5392, %r5393, %r5393, %r7127;
	// end inline asm
	add.s32 	%r7942, %r7938, %r5392;
	// begin inline asm
	shf.l.wrap.b32 %r5396, %r5397, %r5397, %r7127;
	// end inline asm
	add.s32 	%r7943, %r7939, %r5396;
	add.s32 	%r5449, %r7940, -1894007588;
	add.s32 	%r5453, %r7941, -1894007588;
	add.s32 	%r5457, %r7942, -1894007588;
	add.s32 	%r5461, %r7943, -1894007588;
	// begin inline asm
	shf.l.wrap.b32 %r5400, %r5321, %r5321, %r7143;
	// end inline asm
	// begin inline asm
	shf.l.wrap.b32 %r5404, %r5325, %r5325, %r7143;
	// end inline asm
	// begin inline asm
	shf.l.wrap.b32 %r5408, %r5329, %r5329, %r7143;
	// end inline asm
	// begin inline asm
	shf.l.wrap.b32 %r5412, %r5333, %r5333, %r7143;
	// end inline asm
	xor.b32  	%r7944, %r4520, %r4392;
	xor.b32  	%r7945, %r7944, %r4904;
	xor.b32  	%r5418, %r7945, %r5224;
	xor.b32  	%r7946, %r4524, %r4396;
	xor.b32  	%r7947, %r7946, %r4908;
	xor.b32  	%r5422, %r7947, %r5228;
	xor.b32  	%r7948, %r4528, %r4400;
	xor.b32  	%r7949, %r7948, %r4912;
	xor.b32  	%r5426, %r7949, %r5232;
	xor.b32  	%r7950, %r4532, %r4404;
	xor.b32  	%r7951, %r7950, %r4916;
	xor.b32  	%r5430, %r7951, %r5236;
	// begin inline asm
	shf.l.wrap.b32 %r5416, %r5418, %r5418, %r7095;
	// end inline asm
	// begin inline asm
	shf.l.wrap.b32 %r5420, %r5422, %r5422, %r7095;
	// end inline asm
	// begin inline asm
	shf.l.wrap.b32 %r5424, %r5426, %r5426, %r7095;
	// end inline asm
	// begin inline asm
	shf.l.wrap.b32 %r5428, %r5430, %r5430, %r7095;
	// end inline asm
	add.s32 	%r7952, %r5272, %r5416;
	add.s32 	%r7953, %r5276, %r5420;
	add.s32 	%r7954, %r5280, %r5424;
	add.s32 	%r7955, %r5284, %r5428;
	// begin inline asm
	lop3.b32 %r5432, %r5385, %r5400, %r5336, 0xE8;
	// end inline asm
	add.s32 	%r7956, %r7952, %r5432;
	// begin inline asm
	lop3.b32 %r5436, %r5389, %r5404, %r5340, 0xE8;
	// end inline asm
	add.s32 	%r7957, %r7953, %r5436;
	// begin inline asm
	lop3.b32 %r5440, %r5393, %r5408, %r5344, 0xE8;
	// end inline asm
	add.s32 	%r7958, %r7954, %r5440;
	// begin inline asm
	lop3.b32 %r5444, %r5397, %r5412, %r5348, 0xE8;
	// end inline asm
	add.s32 	%r7959, %r7955, %r5444;
	// begin inline asm
	shf.l.wrap.b32 %r5448, %r5449, %r5449, %r7127;
	// end inline asm
	add.s32 	%r7960, %r7956, %r5448;
	// begin inline asm
	shf.l.wrap.b32 %r5452, %r5453, %r5453, %r7127;
	// end inline asm
	add.s32 	%r7961, %r7957, %r5452;
	// begin inline asm
	shf.l.wrap.b32 %r5456, %r5457, %r5457, %r7127;
	// end inline asm
	add.s32 	%r7962, %r7958, %r5456;
	// begin inline asm
	shf.l.wrap.b32 %r5460, %r5461, %r5461, %r7127;
	// end inline asm
	add.s32 	%r7963, %r7959, %r5460;
	add.s32 	%r5513, %r7960, -1894007588;
	add.s32 	%r5517, %r7961, -1894007588;
	add.s32 	%r5521, %r7962, -1894007588;
	add.s32 	%r5525, %r7963, -1894007588;
	// begin inline asm
	shf.l.wrap.b32 %r5464, %r5385, %r5385, %r7143;
	// end inline asm
	// begin inline asm
	shf.l.wrap.b32 %r5468, %r5389, %r5389, %r7143;
	// end inline asm
	// begin inline asm
	shf.l.wrap.b32 %r5472, %r5393, %r5393, %r7143;
	// end inline asm
	// begin inline asm
	shf.l.wrap.b32 %r5476, %r5397, %r5397, %r7143;
	// end inline asm
	xor.b32  	%r7964, %r4584, %r4456;
	xor.b32  	%r7965, %r7964, %r4968;
	xor.b32  	%r5482, %r7965, %r5288;
	xor.b32  	%r7966, %r4588, %r4460;
	xor.b32  	%r7967, %r7966, %r4972;
	xor.b32  	%r5486, %r7967, %r5292;
	xor.b32  	%r7968, %r4592, %r4464;
	xor.b32  	%r7969, %r7968, %r4976;
	xor.b32  	%r5490, %r7969, %r5296;
	xor.b32  	%r7970, %r4596, %r4468;
	xor.b32  	%r7971, %r7970, %r4980;
	xor.b32  	%r5494, %r7971, %r5300;
	// begin inline asm
	shf.l.wrap.b32 %r5480, %r5482, %r5482, %r7095;
	// end inline asm
	// begin inline asm
	shf.l.wrap.b32 %r5484, %r5486, %r5486, %r7095;
	// end inline asm
	// begin inline asm
	shf.l.wrap.b32 %r5488, %r5490, %r5490, %r7095;
	// end inline asm
	// begin inline asm
	shf.l.wrap.b32 %r5492, %r5494, %r5494, %r7095;
	// end inline asm
	add.s32 	%r7972, %r5336, %r5480;
	add.s32 	%r7973, %r5340, %r5484;
	add.s32 	%r7974, %r5344, %r5488;
	add.s32 	%r7975, %r5348, %r5492;
	// begin inline asm
	lop3.b32 %r5496, %r5449, %r5464, %r5400, 0xE8;
	// end inline asm
	add.s32 	%r7976, %r7972, %r5496;
	// begin inline asm
	lop3.b32 %r5500, %r5453, %r5468, %r5404, 0xE8;
	// end inline asm
	add.s32 	%r7977, %r7973, %r5500;
	// begin inline asm
	lop3.b32 %r5504, %r5457, %r5472, %r5408, 0xE8;
	// end inline asm
	add.s32 	%r7978, %r7974, %r5504;
	// begin inline asm
	lop3.b32 %r5508, %r5461, %r5476, %r5412, 0xE8;
	// end inline asm
	add.s32 	%r7979, %r7975, %r5508;
	// begin inline asm
	shf.l.wrap.b32 %r5512, %r5513, %r5513, %r7127;
	// end inline asm
	add.s32 	%r7980, %r7976, %r5512;
	// begin inline asm
	shf.l.wrap.b32 %r5516, %r5517, %r5517, %r7127;
	// end inline asm
	add.s32 	%r7981, %r7977, %r5516;
	// begin inline asm
	shf.l.wrap.b32 %r5520, %r5521, %r5521, %r7127;
	// end inline asm
	add.s32 	%r7982, %r7978, %r5520;
	// begin inline asm
	shf.l.wrap.b32 %r5524, %r5525, %r5525, %r7127;
	// end inline asm
	add.s32 	%r7983, %r7979, %r5524;
	add.s32 	%r5577, %r7980, -1894007588;
	add.s32 	%r5581, %r7981, -1894007588;
	add.s32 	%r5585, %r7982, -1894007588;
	add.s32 	%r5589, %r7983, -1894007588;
	// begin inline asm
	shf.l.wrap.b32 %r5528, %r5449, %r5449, %r7143;
	// end inline asm
	// begin inline asm
	shf.l.wrap.b32 %r5532, %r5453, %r5453, %r7143;
	// end inline asm
	// begin inline asm
	shf.l.wrap.b32 %r5536, %r5457, %r5457, %r7143;
	// end inline asm
	// begin inline asm
	shf.l.wrap.b32 %r5540, %r5461, %r5461, %r7143;
	// end inline asm
	xor.b32  	%r7984, %r4648, %r4520;
	xor.b32  	%r7985, %r7984, %r5032;
	xor.b32  	%r5546, %r7985, %r5352;
	xor.b32  	%r7986, %r4652, %r4524;
	xor.b32  	%r7987, %r7986, %r5036;
	xor.b32  	%r5550, %r7987, %r5356;
	xor.b32  	%r7988, %r4656, %r4528;
	xor.b32  	%r7989, %r7988, %r5040;
	xor.b32  	%r5554, %r7989, %r5360;
	xor.b32  	%r7990, %r4660, %r4532;
	xor.b32  	%r7991, %r7990, %r5044;
	xor.b32  	%r5558, %r7991, %r5364;
	// begin inline asm
	shf.l.wrap.b32 %r5544, %r5546, %r5546, %r7095;
	// end inline asm
	// begin inline asm
	shf.l.wrap.b32 %r5548, %r5550, %r5550, %r7095;
	// end inline asm
	// begin inline asm
	shf.l.wrap.b32 %r5552, %r5554, %r5554, %r7095;
	// end inline asm
	// begin inline asm
	shf.l.wrap.b32 %r5556, %r5558, %r5558, %r7095;
	// end inline asm
	add.s32 	%r7992, %r5400, %r5544;
	add.s32 	%r7993, %r5404, %r5548;
	add.s32 	%r7994, %r5408, %r5552;
	add.s32 	%r7995, %r5412, %r5556;
	// begin inline asm
	lop3.b32 %r5560, %r5513, %r5528, %r5464, 0xE8;
	// end inline asm
	add.s32 	%r7996, %r7992, %r5560;
	// begin inline asm
	lop3.b32 %r5564, %r5517, %r5532, %r5468, 0xE8;
	// end inline asm
	add.s32 	%r7997, %r7993, %r5564;
	// begin inline asm
	lop3.b32 %r5568, %r5521, %r5536, %r5472, 0xE8;
	// end inline asm
	add.s32 	%r7998, %r7994, %r5568;
	// begin inline asm
	lop3.b32 %r5572, %r5525, %r5540, %r5476, 0xE8;
	// end inline asm
	add.s32 	%r7999, %r7995, %r5572;
	// begin inline asm
	shf.l.wrap.b32 %r5576, %r5577, %r5577, %r7127;
	// end inline asm
	add.s32 	%r8000, %r7996, %r5576;
	// begin inline asm
	shf.l.wrap.b32 %r5580, %r5581, %r5581, %r7127;
	// end inline asm
	add.s32 	%r8001, %r7997, %r5580;
	// begin inline asm
	shf.l.wrap.b32 %r5584, %r5585, %r5585, %r7127;
	// end inline asm
	add.s32 	%r8002, %r7998, %r5584;
	// begin inline asm
	shf.l.wrap.b32 %r5588, %r5589, %r5589, %r7127;
	// end inline asm
	add.s32 	%r8003, %r7999, %r5588;
	add.s32 	%r5641, %r8000, -1894007588;
	add.s32 	%r5645, %r8001, -1894007588;
	add.s32 	%r5649, %r8002, -1894007588;
	add.s32 	%r5653, %r8003, -1894007588;
	// begin inline asm
	shf.l.wrap.b32 %r5592, %r5513, %r5513, %r7143;
	// end inline asm
	// begin inline asm
	shf.l.wrap.b32 %r5596, %r5517, %r5517, %r7143;
	// end inline asm
	// begin inline asm
	shf.l.wrap.b32 %r5600, %r5521, %r5521, %r7143;
	// end inline asm
	// begin inline asm
	shf.l.wrap.b32 %r5604, %r5525, %r5525, %r7143;
	// end inline asm
	xor.b32  	%r8004, %r4712, %r4584;
	xor.b32  	%r8005, %r8004, %r5096;
	xor.b32  	%r5610, %r8005, %r5416;
	xor.b32  	%r8006, %r4716, %r4588;
	xor.b32  	%r8007, %r8006, %r5100;
	xor.b32  	%r5614, %r8007, %r5420;
	xor.b32  	%r8008, %r4720, %r4592;
	xor.b32  	%r8009, %r8008, %r5104;
	xor.b32  	%r5618, %r8009, %r5424;
	xor.b32  	%r8010, %r4724, %r4596;
	xor.b32  	%r8011, %r8010, %r5108;
	xor.b32  	%r5622, %r8011, %r5428;
	// begin inline asm
	shf.l.wrap.b32 %r5608, %r5610, %r5610, %r7095;
	// end inline asm
	// begin inline asm
	shf.l.wrap.b32 %r5612, %r5614, %r5614, %r7095;
	// end inline asm
	// begin inline asm
	shf.l.wrap.b32 %r5616, %r5618, %r5618, %r7095;
	// end inline asm
	// begin inline asm
	shf.l.wrap.b32 %r5620, %r5622, %r5622, %r7095;
	// end inline asm
	add.s32 	%r8012, %r5464, %r5608;
	add.s32 	%r8013, %r5468, %r5612;
	add.s32 	%r8014, %r5472, %r5616;
	add.s32 	%r8015, %r5476, %r5620;
	// begin inline asm
	lop3.b32 %r5624, %r5577, %r5592, %r5528, 0xE8;
	// end inline asm
	add.s32 	%r8016, %r8012, %r5624;
	// begin inline asm
	lop3.b32 %r5628, %r5581, %r5596, %r5532, 0xE8;
	// end inline asm
	add.s32 	%r8017, %r8013, %r5628;
	// begin inline asm
	lop3.b32 %r5632, %r5585, %r5600, %r5536, 0xE8;
	// end inline asm
	add.s32 	%r8018, %r8014, %r5632;
	// begin inline asm
	lop3.b32 %r5636, %r5589, %r5604, %r5540, 0xE8;
	// end inline asm
	add.s32 	%r8019, %r8015, %r5636;
	// begin inline asm
	shf.l.wrap.b32 %r5640, %r5641, %r5641, %r7127;
	// end inline asm
	add.s32 	%r8020, %r8016, %r5640;
	// begin inline asm
	shf.l.wrap.b32 %r5644, %r5645, %r5645, %r7127;
	// end inline asm
	add.s32 	%r8021, %r8017, %r5644;
	// begin inline asm
	shf.l.wrap.b32 %r5648, %r5649, %r5649, %r7127;
	// end inline asm
	add.s32 	%r8022, %r8018, %r5648;
	// begin inline asm
	shf.l.wrap.b32 %r5652, %r5653, %r5653, %r7127;
	// end inline asm
	add.s32 	%r8023, %r8019, %r5652;
	add.s32 	%r5705, %r8020, -1894007588;
	add.s32 	%r5709, %r8021, -1894007588;
	add.s32 	%r5713, %r8022, -1894007588;
	add.s32 	%r5717, %r8023, -1894007588;
	// begin inline asm
	shf.l.wrap.b32 %r5656, %r5577, %r5577, %r7143;
	// end inline asm
	// begin inline asm
	shf.l.wrap.b32 %r5660, %r5581, %r5581, %r7143;
	// end inline asm
	// begin inline asm
	shf.l.wrap.b32 %r5664, %r5585, %r5585, %r7143;
	// end inline asm
	// begin inline asm
	shf.l.wrap.b32 %r5668, %r5589, %r5589, %r7143;
	// end inline asm
	xor.b32  	%r8024, %r4776, %r4648;
	xor.b32  	%r8025, %r8024, %r5160;
	xor.b32  	%r5674, %r8025, %r5480;
	xor.b32  	%r8026, %r4780, %r4652;
	xor.b32  	%r8027, %r8026, %r5164;
	xor.b32  	%r5678, %r8027, %r5484;
	xor.b32  	%r8028, %r4784, %r4656;
	xor.b32  	%r8029, %r8028, %r5168;
	xor.b32  	%r5682, %r8029, %r5488;
	xor.b32  	%r8030, %r4788, %r4660;
	xor.b32  	%r8031, %r8030, %r5172;
	xor.b32  	%r5686, %r8031, %r5492;
	// begin inline asm
	shf.l.wrap.b32 %r5672, %r5674, %r5674, %r7095;
	// end inline asm
	// begin inline asm
	shf.l.wrap.b32 %r5676, %r5678, %r5678, %r7095;
	// end inline asm
	// begin inline asm
	shf.l.wrap.b32 %r5680, %r5682, %r5682, %r7095;
	// end inline asm
	// begin inline asm
	shf.l.wrap.b32 %r5684, %r5686, %r5686, %r7095;
	// end inline asm
	add.s32 	%r8032, %r5528, %r5672;
	add.s32 	%r8033, %r5532, %r5676;
	add.s32 	%r8034, %r5536, %r5680;
	add.s32 	%r8035, %r5540, %r5684;
	// begin inline asm
	lop3.b32 %r5688, %r5641, %r5656, %r5592, 0xE8;
	// end inline asm
	add.s32 	%r8036, %r8032, %r5688;
	// begin inline asm
	lop3.b32 %r5692, %r5645, %r5660, %r5596, 0xE8;
	// end inline asm
	add.s32 	%r8037, %r8033, %r5692;
	// begin inline asm
	lop3.b32 %r5696, %r5649, %r5664, %r5600, 0xE8;
	// end inline asm
	add.s32 	%r8038, %r8034, %r5696;
	// begin inline asm
	lop3.b32 %r5700, %r5653, %r5668, %r5604, 0xE8;
	// end inline asm
	add.s32 	%r8039, %r8035, %r5700;
	// begin inline asm
	shf.l.wrap.b32 %r5704, %r5705, %r5705, %r7127;
	// end inline asm
	add.s32 	%r8040, %r8036, %r5704;
	// begin inline asm
	shf.l.wrap.b32 %r5708, %r5709, %r5709, %r7127;
	// end inline asm
	add.s32 	%r8041, %r8037, %r5708;
	// begin inline asm
	shf.l.wrap.b32 %r5712, %r5713, %r5713, %r7127;
	// end inline asm
	add.s32 	%r8042, %r8038, %r5712;
	// begin inline asm
	shf.l.wrap.b32 %r5716, %r5717, %r5717, %r7127;
	// end inline asm
	add.s32 	%r8043, %r8039, %r5716;
	add.s32 	%r5769, %r8040, -1894007588;
	add.s32 	%r5773, %r8041, -1894007588;
	add.s32 	%r5777, %r8042, -1894007588;
	add.s32 	%r5781, %r8043, -1894007588;
	// begin inline asm
	shf.l.wrap.b32 %r5720, %r5641, %r5641, %r7143;
	// end inline asm
	// begin inline asm
	shf.l.wrap.b32 %r5724, %r5645, %r5645, %r7143;
	// end inline asm
	// begin inline asm
	shf.l.wrap.b32 %r5728, %r5649, %r5649, %r7143;
	// end inline asm
	// begin inline asm
	shf.l.wrap.b32 %r5732, %r5653, %r5653, %r7143;
	// end inline asm
	xor.b32  	%r8044, %r4840, %r4712;
	xor.b32  	%r8045, %r8044, %r5224;
	xor.b32  	%r5738, %r8045, %r5544;
	xor.b32  	%r8046, %r4844, %r4716;
	xor.b32  	%r8047, %r8046, %r5228;
	xor.b32  	%r5742, %r8047, %r5548;
	xor.b32  	%r8048, %r4848, %r4720;
	xor.b32  	%r8049, %r8048, %r5232;
	xor.b32  	%r5746, %r8049, %r5552;
	xor.b32  	%r8050, %r4852, %r4724;
	xor.b32  	%r8051, %r8050, %r5236;
	xor.b32  	%r5750, %r8051, %r5556;
	// begin inline asm
	shf.l.wrap.b32 %r5736, %r5738, %r5738, %r7095;
	// end inline asm
	// begin inline asm
	shf.l.wrap.b32 %r5740, %r5742, %r5742, %r7095;
	// end inline asm
	// begin inline asm
	shf.l.wrap.b32 %r5744, %r5746, %r5746, %r7095;
	// end inline asm
	// begin inline asm
	shf.l.wrap.b32 %r5748, %r5750, %r5750, %r7095;
	// end inline asm
	add.s32 	%r8052, %r5592, %r5736;
	add.s32 	%r8053, %r5596, %r5740;
	add.s32 	%r8054, %r5600, %r5744;
	add.s32 	%r8055, %r5604, %r5748;
	// begin inline asm
	lop3.b32 %r5752, %r5705, %r5720, %r5656, 0xE8;
	// end inline asm
	add.s32 	%r8056, %r8052, %r5752;
	// begin inline asm
	lop3.b32 %r5756, %r5709, %r5724, %r5660, 0xE8;
	// end inline asm
	add.s32 	%r8057, %r8053, %r5756;
	// begin inline asm
	lop3.b32 %r5760, %r5713, %r5728, %r5664, 0xE8;
	// end inline asm
	add.s32 	%r8058, %r8054, %r5760;
	// begin inline asm
	lop3.b32 %r5764, %r5717, %r5732, %r5668, 0xE8;
	// end inline asm
	add.s32 	%r8059, %r8055, %r5764;
	// begin inline asm
	shf.l.wrap.b32 %r5768, %r5769, %r5769, %r7127;
	// end inline asm
	add.s32 	%r8060, %r8056, %r5768;
	// begin inline asm
	shf.l.wrap.b32 %r5772, %r5773, %r5773, %r7127;
	// end inline asm
	add.s32 	%r8061, %r8057, %r5772;
	// begin inline asm
	shf.l.wrap.b32 %r5776, %r5777, %r5777, %r7127;
	// end inline asm
	add.s32 	%r8062, %r8058, %r5776;
	// begin inline asm
	shf.l.wrap.b32 %r5780, %r5781, %r5781, %r7127;
	// end inline asm
	add.s32 	%r8063, %r8059, %r5780;
	add.s32 	%r5833, %r8060, -1894007588;
	add.s32 	%r5837, %r8061, -1894007588;
	add.s32 	%r5841, %r8062, -1894007588;
	add.s32 	%r5845, %r8063, -1894007588;
	// begin inline asm
	shf.l.wrap.b32 %r5784, %r5705, %r5705, %r7143;
	// end inline asm
	// begin inline asm
	shf.l.wrap.b32 %r5788, %r5709, %r5709, %r7143;
	// end inline asm
	// begin inline asm
	shf.l.wrap.b32 %r5792, %r5713, %r5713, %r7143;
	// end inline asm
	// begin inline asm
	shf.l.wrap.b32 %r5796, %r5717, %r5717, %r7143;
	// end inline asm
	xor.b32  	%r8064, %r4904, %r4776;
	xor.b32  	%r8065, %r8064, %r5288;
	xor.b32  	%r5802, %r8065, %r5608;
	xor.b32  	%r8066, %r4908, %r4780;
	xor.b32  	%r8067, %r8066, %r5292;
	xor.b32  	%r5806, %r8067, %r5612;
	xor.b32  	%r8068, %r4912, %r4784;
	xor.b32  	%r8069, %r8068, %r5296;
	xor.b32  	%r5810, %r8069, %r5616;
	xor.b32  	%r8070, %r4916, %r4788;
	xor.b32  	%r8071, %r8070, %r5300;
	xor.b32  	%r5814, %r8071, %r5620;
	// begin inline asm
	shf.l.wrap.b32 %r5800, %r5802, %r5802, %r7095;
	// end inline asm
	// begin inline asm
	shf.l.wrap.b32 %r5804, %r5806, %r5806, %r7095;
	// end inline asm
	// begin inline asm
	shf.l.wrap.b32 %r5808, %r5810, %r5810, %r7095;
	// end inline asm
	// begin inline asm
	shf.l.wrap.b32 %r5812, %r5814, %r5814, %r7095;
	// end inline asm
	add.s32 	%r8072, %r5656, %r5800;
	add.s32 	%r8073, %r5660, %r5804;
	add.s32 	%r8074, %r5664, %r5808;
	add.s32 	%r8075, %r5668, %r5812;
	// begin inline asm
	lop3.b32 %r5816, %r5769, %r5784, %r5720, 0xE8;
	// end inline asm
	add.s32 	%r8076, %r8072, %r5816;
	// begin inline asm
	lop3.b32 %r5820, %r5773, %r5788, %r5724, 0xE8;
	// end inline asm
	add.s32 	%r8077, %r8073, %r5820;
	// begin inline asm
	lop3.b32 %r5824, %r5777, %r5792, %r5728, 0xE8;
	// end inline asm
	add.s32 	%r8078, %r8074, %r5824;
	// begin inline asm
	lop3.b32 %r5828, %r5781, %r5796, %r5732, 0xE8;
	// end inline asm
	add.s32 	%r8079, %r8075, %r5828;
	// begin inline asm
	shf.l.wrap.b32 %r5832, %r5833, %r5833, %r7127;
	// end inline asm
	add.s32 	%r8080, %r8076, %r5832;
	// begin inline asm
	shf.l.wrap.b32 %r5836, %r5837, %r5837, %r7127;
	// end inline asm
	add.s32 	%r8081, %r8077, %r5836;
	// begin inline asm
	shf.l.wrap.b32 %r5840, %r5841, %r5841, %r7127;
	// end inline asm
	add.s32 	%r8082, %r8078, %r5840;
	// begin inline asm
	shf.l.wrap.b32 %r5844, %r5845, %r5845, %r7127;
	// end inline asm
	add.s32 	%r8083, %r8079, %r5844;
	add.s32 	%r5897, %r8080, -1894007588;
	add.s32 	%r5901, %r8081, -1894007588;
	add.s32 	%r5905, %r8082, -1894007588;
	add.s32 	%r5909, %r8083, -1894007588;
	// begin inline asm
	shf.l.wrap.b32 %r5848, %r5769, %r5769, %r7143;
	// end inline asm
	// begin inline asm
	shf.l.wrap.b32 %r5852, %r5773, %r5773, %r7143;
	// end inline asm
	// begin inline asm
	shf.l.wrap.b32 %r5856, %r5777, %r5777, %r7143;
	// end inline asm
	// begin inline asm
	shf.l.wrap.b32 %r5860, %r5781, %r5781, %r7143;
	// end inline asm
	xor.b32  	%r8084, %r4968, %r4840;
	xor.b32  	%r8085, %r8084, %r5352;
	xor.b32  	%r5866, %r8085, %r5672;
	xor.b32  	%r8086, %r4972, %r4844;
	xor.b32  	%r8087, %r8086, %r5356;
	xor.b32  	%r5870, %r8087, %r5676;
	xor.b32  	%r8088, %r4976, %r4848;
	xor.b32  	%r8089, %r8088, %r5360;
	xor.b32  	%r5874, %r8089, %r5680;
	xor.b32  	%r8090, %r4980, %r4852;
	xor.b32  	%r8091, %r8090, %r5364;
	xor.b32  	%r5878, %r8091, %r5684;
	// begin inline asm
	shf.l.wrap.b32 %r5864, %r5866, %r5866, %r7095;
	// end inline asm
	// begin inline asm
	shf.l.wrap.b32 %r5868, %r5870, %r5870, %r7095;
	// end inline asm
	// begin inline asm
	shf.l.wrap.b32 %r5872, %r5874, %r5874, %r7095;
	// end inline asm
	// begin inline asm
	shf.l.wrap.b32 %r5876, %r5878, %r5878, %r7095;
	// end inline asm
	add.s32 	%r8092, %r5720, %r5864;
	add.s32 	%r8093, %r5724, %r5868;
	add.s32 	%r8094, %r5728, %r5872;
	add.s32 	%r8095, %r5732, %r5876;
	// begin inline asm
	lop3.b32 %r5880, %r5833, %r5848, %r5784, 0x96;
	// end inline asm
	add.s32 	%r8096, %r8092, %r5880;
	// begin inline asm
	lop3.b32 %r5884, %r5837, %r5852, %r5788, 0x96;
	// end inline asm
	add.s32 	%r8097, %r8093, %r5884;
	// begin inline asm
	lop3.b32 %r5888, %r5841, %r5856, %r5792, 0x96;
	// end inline asm
	add.s32 	%r8098, %r8094, %r5888;
	// begin inline asm
	lop3.b32 %r5892, %r5845, %r5860, %r5796, 0x96;
	// end inline asm
	add.s32 	%r8099, %r8095, %r5892;
	// begin inline asm
	shf.l.wrap.b32 %r5896, %r5897, %r5897, %r7127;
	// end inline asm
	add.s32 	%r8100, %r8096, %r5896;
	// begin inline asm
	shf.l.wrap.b32 %r5900, %r5901, %r5901, %r7127;
	// end inline asm
	add.s32 	%r8101, %r8097, %r5900;
	// begin inline asm
	shf.l.wrap.b32 %r5904, %r5905, %r5905, %r7127;
	// end inline asm
	add.s32 	%r8102, %r8098, %r5904;
	// begin inline asm
	shf.l.wrap.b32 %r5908, %r5909, %r5909, %r7127;
	// end inline asm
	add.s32 	%r8103, %r8099, %r5908;
	add.s32 	%r5961, %r8100, -899497514;
	add.s32 	%r5965, %r8101, -899497514;
	add.s32 	%r5969, %r8102, -899497514;
	add.s32 	%r5973, %r8103, -899497514;
	// begin inline asm
	shf.l.wrap.b32 %r5912, %r5833, %r5833, %r7143;
	// end inline asm
	// begin inline asm
	shf.l.wrap.b32 %r5916, %r5837, %r5837, %r7143;
	// end inline asm
	// begin inline asm
	shf.l.wrap.b32 %r5920, %r5841, %r5841, %r7143;
	// end inline asm
	// begin inline asm
	shf.l.wrap.b32 %r5924, %r5845, %r5845, %r7143;
	// end inline asm
	xor.b32  	%r8104, %r5032, %r4904;
	xor.b32  	%r8105, %r8104, %r5416;
	xor.b32  	%r5930, %r8105, %r5736;
	xor.b32  	%r8106, %r5036, %r4908;
	xor.b32  	%r8107, %r8106, %r5420;
	xor.b32  	%r5934, %r8107, %r5740;
	xor.b32  	%r8108, %r5040, %r4912;
	xor.b32  	%r8109, %r8108, %r5424;
	xor.b32  	%r5938, %r8109, %r5744;
	xor.b32  	%r8110, %r5044, %r4916;
	xor.b32  	%r8111, %r8110, %r5428;
	xor.b32  	%r5942, %r8111, %r5748;
	// begin inline asm
	shf.l.wrap.b32 %r5928, %r5930, %r5930, %r7095;
	// end inline asm
	// begin inline asm
	shf.l.wrap.b32 %r5932, %r5934, %r5934, %r7095;
	// end inline asm
	// begin inline asm
	shf.l.wrap.b32 %r5936, %r5938, %r5938, %r7095;
	// end inline asm
	// begin inline asm
	shf.l.wrap.b32 %r5940, %r5942, %r5942, %r7095;
	// end inline asm
	add.s32 	%r8112, %r5784, %r5928;
	add.s32 	%r8113, %r5788, %r5932;
	add.s32 	%r8114, %r5792, %r5936;
	add.s32 	%r8115, %r5796, %r5940;
	// begin inline asm
	lop3.b32 %r5944, %r5897, %r5912, %r5848, 0x96;
	// end inline asm
	add.s32 	%r8116, %r8112, %r5944;
	// begin inline asm
	lop3.b32 %r5948, %r5901, %r5916, %r5852, 0x96;
	// end inline asm
	add.s32 	%r8117, %r8113, %r5948;
	// begin inline asm
	lop3.b32 %r5952, %r5905, %r5920, %r5856, 0x96;
	// end inline asm
	add.s32 	%r8118, %r8114, %r5952;
	// begin inline asm
	lop3.b32 %r5956, %r5909, %r5924, %r5860, 0x96;
	// end inline asm
	add.s32 	%r8119, %r8115, %r5956;
	// begin inline asm
	shf.l.wrap.b32 %r5960, %r5961, %r5961, %r7127;
	// end inline asm
	add.s32 	%r8120, %r8116, %r5960;
	// begin inline asm
	shf.l.wrap.b32 %r5964, %r5965, %r5965, %r7127;
	// end inline asm
	add.s32 	%r8121, %r8117, %r5964;
	// begin inline asm
	shf.l.wrap.b32 %r5968, %r5969, %r5969, %r7127;
	// end inline asm
	add.s32 	%r8122, %r8118, %r5968;
	// begin inline asm
	shf.l.wrap.b32 %r5972, %r5973, %r5973, %r7127;
	// end inline asm
	add.s32 	%r8123, %r8119, %r5972;
	add.s32 	%r6025, %r8120, -899497514;
	add.s32 	%r6029, %r8121, -899497514;
	add.s32 	%r6033, %r8122, -899497514;
	add.s32 	%r6037, %r8123, -899497514;
	// begin inline asm
	shf.l.wrap.b32 %r5976, %r5897, %r5897, %r7143;
	// end inline asm
	// begin inline asm
	shf.l.wrap.b32 %r5980, %r5901, %r5901, %r7143;
	// end inline asm
	// begin inline asm
	shf.l.wrap.b32 %r5984, %r5905, %r5905, %r7143;
	// end inline asm
	// begin inline asm
	shf.l.wrap.b32 %r5988, %r5909, %r5909, %r7143;
	// end inline asm
	xor.b32  	%r8124, %r5096, %r4968;
	xor.b32  	%r8125, %r8124, %r5480;
	xor.b32  	%r5994, %r8125, %r5800;
	xor.b32  	%r8126, %r5100, %r4972;
	xor.b32  	%r8127, %r8126, %r5484;
	xor.b32  	%r5998, %r8127, %r5804;
	xor.b32  	%r8128, %r5104, %r4976;
	xor.b32  	%r8129, %r8128, %r5488;
	xor.b32  	%r6002, %r8129, %r5808;
	xor.b32  	%r8130, %r5108, %r4980;
	xor.b32  	%r8131, %r8130, %r5492;
	xor.b32  	%r6006, %r8131, %r5812;
	// begin inline asm
	shf.l.wrap.b32 %r5992, %r5994, %r5994, %r7095;
	// end inline asm
	// begin inline asm
	shf.l.wrap.b32 %r5996, %r5998, %r5998, %r7095;
	// end inline asm
	// begin inline asm
	shf.l.wrap.b32 %r6000, %r6002, %r6002, %r7095;
	// end inline asm
	// begin inline asm
	shf.l.wrap.b32 %r6004, %r6006, %r6006, %r7095;
	// end inline asm
	add.s32 	%r8132, %r5848, %r5992;
	add.s32 	%r8133, %r5852, %r5996;
	add.s32 	%r8134, %r5856, %r6000;
	add.s32 	%r8135, %r5860, %r6004;
	// begin inline asm
	lop3.b32 %r6008, %r5961, %r5976, %r5912, 0x96;
	// end inline asm
	add.s32 	%r8136, %r8132, %r6008;
	// begin inline asm
	lop3.b32 %r6012, %r5965, %r5980, %r5916, 0x96;
	// end inline asm
	add.s32 	%r8137, %r8133, %r6012;
	// begin inline asm
	lop3.b32 %r6016, %r5969, %r5984, %r5920, 0x96;
	// end inline asm
	add.s32 	%r8138, %r8134, %r6016;
	// begin inline asm
	lop3.b32 %r6020, %r5973, %r5988, %r5924, 0x96;
	// end inline asm
	add.s32 	%r8139, %r8135, %r6020;
	// begin inline asm
	shf.l.wrap.b32 %r6024, %r6025, %r6025, %r7127;
	// end inline asm
	add.s32 	%r8140, %r8136, %r6024;
	// begin inline asm
	shf.l.wrap.b32 %r6028, %r6029, %r6029, %r7127;
	// end inline asm
	add.s32 	%r8141, %r8137, %r6028;
	// begin inline asm
	shf.l.wrap.b32 %r6032, %r6033, %r6033, %r7127;
	// end inline asm
	add.s32 	%r8142, %r8138, %r6032;
	// begin inline asm
	shf.l.wrap.b32 %r6036, %r6037, %r6037, %r7127;
	// end inline asm
	add.s32 	%r8143, %r8139, %r6036;
	add.s32 	%r6089, %r8140, -899497514;
	add.s32 	%r6093, %r8141, -899497514;
	add.s32 	%r6097, %r8142, -899497514;
	add.s32 	%r6101, %r8143, -899497514;
	// begin inline asm
	shf.l.wrap.b32 %r6040, %r5961, %r5961, %r7143;
	// end inline asm
	// begin inline asm
	shf.l.wrap.b32 %r6044, %r5965, %r5965, %r7143;
	// end inline asm
	// begin inline asm
	shf.l.wrap.b32 %r6048, %r5969, %r5969, %r7143;
	// end inline asm
	// begin inline asm
	shf.l.wrap.b32 %r6052, %r5973, %r5973, %r7143;
	// end inline asm
	xor.b32  	%r8144, %r5160, %r5032;
	xor.b32  	%r8145, %r8144, %r5544;
	xor.b32  	%r6058, %r8145, %r5864;
	xor.b32  	%r8146, %r5164, %r5036;
	xor.b32  	%r8147, %r8146, %r5548;
	xor.b32  	%r6062, %r8147, %r5868;
	xor.b32  	%r8148, %r5168, %r5040;
	xor.b32  	%r8149, %r8148, %r5552;
	xor.b32  	%r6066, %r8149, %r5872;
	xor.b32  	%r8150, %r5172, %r5044;
	xor.b32  	%r8151, %r8150, %r5556;
	xor.b32  	%r6070, %r8151, %r5876;
	// begin inline asm
	shf.l.wrap.b32 %r6056, %r6058, %r6058, %r7095;
	// end inline asm
	// begin inline asm
	shf.l.wrap.b32 %r6060, %r6062, %r6062, %r7095;
	// end inline asm
	// begin inline asm
	shf.l.wrap.b32 %r6064, %r6066, %r6066, %r7095;
	// end inline asm
	// begin inline asm
	shf.l.wrap.b32 %r6068, %r6070, %r6070, %r7095;
	// end inline asm
	add.s32 	%r8152, %r5912, %r6056;
	add.s32 	%r8153, %r5916, %r6060;
	add.s32 	%r8154, %r5920, %r6064;
	add.s32 	%r8155, %r5924, %r6068;
	// begin inline asm
	lop3.b32 %r6072, %r6025, %r6040, %r5976, 0x96;
	// end inline asm
	add.s32 	%r8156, %r8152, %r6072;
	// begin inline asm
	lop3.b32 %r6076, %r6029, %r6044, %r5980, 0x96;
	// end inline asm
	add.s32 	%r8157, %r8153, %r6076;
	// begin inline asm
	lop3.b32 %r6080, %r6033, %r6048, %r5984, 0x96;
	// end inline asm
	add.s32 	%r8158, %r8154, %r6080;
	// begin inline asm
	lop3.b32 %r6084, %r6037, %r6052, %r5988, 0x96;
	// end inline asm
	add.s32 	%r8159, %r8155, %r6084;
	// begin inline asm
	shf.l.wrap.b32 %r6088, %r6089, %r6089, %r7127;
	// end inline asm
	add.s32 	%r8160, %r8156, %r6088;
	// begin inline asm
	shf.l.wrap.b32 %r6092, %r6093, %r6093, %r7127;
	// end inline asm
	add.s32 	%r8161, %r8157, %r6092;
	// begin inline asm
	shf.l.wrap.b32 %r6096, %r6097, %r6097, %r7127;
	// end inline asm
	add.s32 	%r8162, %r8158, %r6096;
	// begin inline asm
	shf.l.wrap.b32 %r6100, %r6101, %r6101, %r7127;
	// end inline asm
	add.s32 	%r8163, %r8159, %r6100;
	add.s32 	%r6153, %r8160, -899497514;
	add.s32 	%r6157, %r8161, -899497514;
	add.s32 	%r6161, %r8162, -899497514;
	add.s32 	%r6165, %r8163, -899497514;
	// begin inline asm
	shf.l.wrap.b32 %r6104, %r6025, %r6025, %r7143;
	// end inline asm
	// begin inline asm
	shf.l.wrap.b32 %r6108, %r6029, %r6029, %r7143;
	// end inline asm
	// begin inline asm
	shf.l.wrap.b32 %r6112, %r6033, %r6033, %r7143;
	// end inline asm
	// begin inline asm
	shf.l.wrap.b32 %r6116, %r6037, %r6037, %r7143;
	// end inline asm
	xor.b32  	%r8164, %r5224, %r5096;
	xor.b32  	%r8165, %r8164, %r5608;
	xor.b32  	%r6122, %r8165, %r5928;
	xor.b32  	%r8166, %r5228, %r5100;
	xor.b32  	%r8167, %r8166, %r5612;
	xor.b32  	%r6126, %r8167, %r5932;
	xor.b32  	%r8168, %r5232, %r5104;
	xor.b32  	%r8169, %r8168, %r5616;
	xor.b32  	%r6130, %r8169, %r5936;
	xor.b32  	%r8170, %r5236, %r5108;
	xor.b32  	%r8171, %r8170, %r5620;
	xor.b32  	%r6134, %r8171, %r5940;
	// begin inline asm
	shf.l.wrap.b32 %r6120, %r6122, %r6122, %r7095;
	// end inline asm
	// begin inline asm
	shf.l.wrap.b32 %r6124, %r6126, %r6126, %r7095;
	// end inline asm
	// begin inline asm
	shf.l.wrap.b32 %r6128, %r6130, %r6130, %r7095;
	// end inline asm
	// begin inline asm
	shf.l.wrap.b32 %r6132, %r6134, %r6134, %r7095;
	// end inline asm
	add.s32 	%r8172, %r5976, %r6120;
	add.s32 	%r8173, %r5980, %r6124;
	add.s32 	%r8174, %r5984, %r6128;
	add.s32 	%r8175, %r5988, %r6132;
	// begin inline asm
	lop3.b32 %r6136, %r6089, %r6104, %r6040, 0x96;
	// end inline asm
	add.s32 	%r8176, %r8172, %r6136;
	// begin inline asm
	lop3.b32 %r6140, %r6093, %r6108, %r6044, 0x96;
	// end inline asm
	add.s32 	%r8177, %r8173, %r6140;
	// begin inline asm
	lop3.b32 %r6144, %r6097, %r6112, %r6048, 0x96;
	// end inline asm
	add.s32 	%r8178, %r8174, %r6144;
	// begin inline asm
	lop3.b32 %r6148, %r6101, %r6116, %r6052, 0x96;
	// end inline asm
	add.s32 	%r8179, %r8175, %r6148;
	// begin inline asm
	shf.l.wrap.b32 %r6152, %r6153, %r6153, %r7127;
	// end inline asm
	add.s32 	%r8180, %r8176, %r6152;
	// begin inline asm
	shf.l.wrap.b32 %r6156, %r6157, %r6157, %r7127;
	// end inline asm
	add.s32 	%r8181, %r8177, %r6156;
	// begin inline asm
	shf.l.wrap.b32 %r6160, %r6161, %r6161, %r7127;
	// end inline asm
	add.s32 	%r8182, %r8178, %r6160;
	// begin inline asm
	shf.l.wrap.b32 %r6164, %r6165, %r6165, %r7127;
	// end inline asm
	add.s32 	%r8183, %r8179, %r6164;
	add.s32 	%r6217, %r8180, -899497514;
	add.s32 	%r6221, %r8181, -899497514;
	add.s32 	%r6225, %r8182, -899497514;
	add.s32 	%r6229, %r8183, -899497514;
	// begin inline asm
	shf.l.wrap.b32 %r6168, %r6089, %r6089, %r7143;
	// end inline asm
	// begin inline asm
	shf.l.wrap.b32 %r6172, %r6093, %r6093, %r7143;
	// end inline asm
	// begin inline asm
	shf.l.wrap.b32 %r6176, %r6097, %r6097, %r7143;
	// end inline asm
	// begin inline asm
	shf.l.wrap.b32 %r6180, %r6101, %r6101, %r7143;
	// end inline asm
	xor.b32  	%r8184, %r5288, %r5160;
	xor.b32  	%r8185, %r8184, %r5672;
	xor.b32  	%r6186, %r8185, %r5992;
	xor.b32  	%r8186, %r5292, %r5164;
	xor.b32  	%r8187, %r8186, %r5676;
	xor.b32  	%r6190, %r8187, %r5996;
	xor.b32  	%r8188, %r5296, %r5168;
	xor.b32  	%r8189, %r8188, %r5680;
	xor.b32  	%r6194, %r8189, %r6000;
	xor.b32  	%r8190, %r5300, %r5172;
	xor.b32  	%r8191, %r8190, %r5684;
	xor.b32  	%r6198, %r8191, %r6004;
	// begin inline asm
	shf.l.wrap.b32 %r6184, %r6186, %r6186, %r7095;
	// end inline asm
	// begin inline asm
	shf.l.wrap.b32 %r6188, %r6190, %r6190, %r7095;
	// end inline asm
	// begin inline asm
	shf.l.wrap.b32 %r6192, %r6194, %r6194, %r7095;
	// end inline asm
	// begin inline asm
	shf.l.wrap.b32 %r6196, %r6198, %r6198, %r7095;
	// end inline asm
	add.s32 	%r8192, %r6040, %r6184;
	add.s32 	%r8193, %r6044, %r6188;
	add.s32 	%r8194, %r6048, %r6192;
	add.s32 	%r8195, %r6052, %r6196;
	// begin inline asm
	lop3.b32 %r6200, %r6153, %r6168, %r6104, 0x96;
	// end inline asm
	add.s32 	%r8196, %r8192, %r6200;
	// begin inline asm
	lop3.b32 %r6204, %r6157, %r6172, %r6108, 0x96;
	// end inline asm
	add.s32 	%r8197, %r8193, %r6204;
	// begin inline asm
	lop3.b32 %r6208, %r6161, %r6176, %r6112, 0x96;
	// end inline asm
	add.s32 	%r8198, %r8194, %r6208;
	// begin inline asm
	lop3.b32 %r6212, %r6165, %r6180, %r6116, 0x96;
	// end inline asm
	add.s32 	%r8199, %r8195, %r6212;
	// begin inline asm
	shf.l.wrap.b32 %r6216, %r6217, %r6217, %r7127;
	// end inline asm
	add.s32 	%r8200, %r8196, %r6216;
	// begin inline asm
	shf.l.wrap.b32 %r6220, %r6221, %r6221, %r7127;
	// end inline asm
	add.s32 	%r8201, %r8197, %r6220;
	// begin inline asm
	shf.l.wrap.b32 %r6224, %r6225, %r6225, %r7127;
	// end inline asm
	add.s32 	%r8202, %r8198, %r6224;
	// begin inline asm
	shf.l.wrap.b32 %r6228, %r6229, %r6229, %r7127;
	// end inline asm
	add.s32 	%r8203, %r8199, %r6228;
	add.s32 	%r6281, %r8200, -899497514;
	add.s32 	%r6285, %r8201, -899497514;
	add.s32 	%r6289, %r8202, -899497514;
	add.s32 	%r6293, %r8203, -899497514;
	// begin inline asm
	shf.l.wrap.b32 %r6232, %r6153, %r6153, %r7143;
	// end inline asm
	// begin inline asm
	shf.l.wrap.b32 %r6236, %r6157, %r6157, %r7143;
	// end inline asm
	// begin inline asm
	shf.l.wrap.b32 %r6240, %r6161, %r6161, %r7143;
	// end inline asm
	// begin inline asm
	shf.l.wrap.b32 %r6244, %r6165, %r6165, %r7143;
	// end inline asm
	xor.b32  	%r8204, %r5352, %r5224;
	xor.b32  	%r8205, %r8204, %r5736;
	xor.b32  	%r6250, %r8205, %r6056;
	xor.b32  	%r8206, %r5356, %r5228;
	xor.b32  	%r8207, %r8206, %r5740;
	xor.b32  	%r6254, %r8207, %r6060;
	xor.b32  	%r8208, %r5360, %r5232;
	xor.b32  	%r8209, %r8208, %r5744;
	xor.b32  	%r6258, %r8209, %r6064;
	xor.b32  	%r8210, %r5364, %r5236;
	xor.b32  	%r8211, %r8210, %r5748;
	xor.b32  	%r6262, %r8211, %r6068;
	// begin inline asm
	shf.l.wrap.b32 %r6248, %r6250, %r6250, %r7095;
	// end inline asm
	// begin inline asm
	shf.l.wrap.b32 %r6252, %r6254, %r6254, %r7095;
	// end inline asm
	// begin inline asm
	shf.l.wrap.b32 %r6256, %r6258, %r6258, %r7095;
	// end inline asm
	// begin inline asm
	shf.l.wrap.b32 %r6260, %r6262, %r6262, %r7095;
	// end inline asm
	add.s32 	%r8212, %r6104, %r6248;
	add.s32 	%r8213, %r6108, %r6252;
	add.s32 	%r8214, %r6112, %r6256;
	add.s32 	%r8215, %r6116, %r6260;
	// begin inline asm
	lop3.b32 %r6264, %r6217, %r6232, %r6168, 0x96;
	// end inline asm
	add.s32 	%r8216, %r8212, %r6264;
	// begin inline asm
	lop3.b32 %r6268, %r6221, %r6236, %r6172, 0x96;
	// end inline asm
	add.s32 	%r8217, %r8213, %r6268;
	// begin inline asm
	lop3.b32 %r6272, %r6225, %r6240, %r6176, 0x96;
	// end inline asm
	add.s32 	%r8218, %r8214, %r6272;
	// begin inline asm
	lop3.b32 %r6276, %r6229, %r6244, %r6180, 0x96;
	// end inline asm
	add.s32 	%r8219, %r8215, %r6276;
	// begin inline asm
	shf.l.wrap.b32 %r6280, %r6281, %r6281, %r7127;
	// end inline asm
	add.s32 	%r8220, %r8216, %r6280;
	// begin inline asm
	shf.l.wrap.b32 %r6284, %r6285, %r6285, %r7127;
	// end inline asm
	add.s32 	%r8221, %r8217, %r6284;
	// begin inline asm
	shf.l.wrap.b32 %r6288, %r6289, %r6289, %r7127;
	// end inline asm
	add.s32 	%r8222, %r8218, %r6288;
	// begin inline asm
	shf.l.wrap.b32 %r6292, %r6293, %r6293, %r7127;
	// end inline asm
	add.s32 	%r8223, %r8219, %r6292;
	add.s32 	%r6345, %r8220, -899497514;
	add.s32 	%r6349, %r8221, -899497514;
	add.s32 	%r6353, %r8222, -899497514;
	add.s32 	%r6357, %r8223, -899497514;
	// begin inline asm
	shf.l.wrap.b32 %r6296, %r6217, %r6217, %r7143;
	// end inline asm
	// begin inline asm
	shf.l.wrap.b32 %r6300, %r6221, %r6221, %r7143;
	// end inline asm
	// begin inline asm
	shf.l.wrap.b32 %r6304, %r6225, %r6225, %r7143;
	// end inline asm
	// begin inline asm
	shf.l.wrap.b32 %r6308, %r6229, %r6229, %r7143;
	// end inline asm
	xor.b32  	%r8224, %r5416, %r5288;
	xor.b32  	%r8225, %r8224, %r5800;
	xor.b32  	%r6314, %r8225, %r6120;
	xor.b32  	%r8226, %r5420, %r5292;
	xor.b32  	%r8227, %r8226, %r5804;
	xor.b32  	%r6318, %r8227, %r6124;
	xor.b32  	%r8228, %r5424, %r5296;
	xor.b32  	%r8229, %r8228, %r5808;
	xor.b32  	%r6322, %r8229, %r6128;
	xor.b32  	%r8230, %r5428, %r5300;
	xor.b32  	%r8231, %r8230, %r5812;
	xor.b32  	%r6326, %r8231, %r6132;
	// begin inline asm
	shf.l.wrap.b32 %r6312, %r6314, %r6314, %r7095;
	// end inline asm
	// begin inline asm
	shf.l.wrap.b32 %r6316, %r6318, %r6318, %r7095;
	// end inline asm
	// begin inline asm
	shf.l.wrap.b32 %r6320, %r6322, %r6322, %r7095;
	// end inline asm
	// begin inline asm
	shf.l.wrap.b32 %r6324, %r6326, %r6326, %r7095;
	// end inline asm
	add.s32 	%r8232, %r6168, %r6312;
	add.s32 	%r8233, %r6172, %r6316;
	add.s32 	%r8234, %r6176, %r6320;
	add.s32 	%r8235, %r6180, %r6324;
	// begin inline asm
	lop3.b32 %r6328, %r6281, %r6296, %r6232, 0x96;
	// end inline asm
	add.s32 	%r8236, %r8232, %r6328;
	// begin inline asm
	lop3.b32 %r6332, %r6285, %r6300, %r6236, 0x96;
	// end inline asm
	add.s32 	%r8237, %r8233, %r6332;
	// begin inline asm
	lop3.b32 %r6336, %r6289, %r6304, %r6240, 0x96;
	// end inline asm
	add.s32 	%r8238, %r8234, %r6336;
	// begin inline asm
	lop3.b32 %r6340, %r6293, %r6308, %r6244, 0x96;
	// end inline asm
	add.s32 	%r8239, %r8235, %r6340;
	// begin inline asm
	shf.l.wrap.b32 %r6344, %r6345, %r6345, %r7127;
	// end inline asm
	add.s32 	%r8240, %r8236, %r6344;
	// begin inline asm
	shf.l.wrap.b32 %r6348, %r6349, %r6349, %r7127;
	// end inline asm
	add.s32 	%r8241, %r8237, %r6348;
	// begin inline asm
	shf.l.wrap.b32 %r6352, %r6353, %r6353, %r7127;
	// end inline asm
	add.s32 	%r8242, %r8238, %r6352;
	// begin inline asm
	shf.l.wrap.b32 %r6356, %r6357, %r6357, %r7127;
	// end inline asm
	add.s32 	%r8243, %r8239, %r6356;
	add.s32 	%r6409, %r8240, -899497514;
	add.s32 	%r6413, %r8241, -899497514;
	add.s32 	%r6417, %r8242, -899497514;
	add.s32 	%r6421, %r8243, -899497514;
	// begin inline asm
	shf.l.wrap.b32 %r6360, %r6281, %r6281, %r7143;
	// end inline asm
	// begin inline asm
	shf.l.wrap.b32 %r6364, %r6285, %r6285, %r7143;
	// end inline asm
	// begin inline asm
	shf.l.wrap.b32 %r6368, %r6289, %r6289, %r7143;
	// end inline asm
	// begin inline asm
	shf.l.wrap.b32 %r6372, %r6293, %r6293, %r7143;
	// end inline asm
	xor.b32  	%r8244, %r5480, %r5352;
	xor.b32  	%r8245, %r8244, %r5864;
	xor.b32  	%r6378, %r8245, %r6184;
	xor.b32  	%r8246, %r5484, %r5356;
	xor.b32  	%r8247, %r8246, %r5868;
	xor.b32  	%r6382, %r8247, %r6188;
	xor.b32  	%r8248, %r5488, %r5360;
	xor.b32  	%r8249, %r8248, %r5872;
	xor.b32  	%r6386, %r8249, %r6192;
	xor.b32  	%r8250, %r5492, %r5364;
	xor.b32  	%r8251, %r8250, %r5876;
	xor.b32  	%r6390, %r8251, %r6196;
	// begin inline asm
	shf.l.wrap.b32 %r6376, %r6378, %r6378, %r7095;
	// end inline asm
	// begin inline asm
	shf.l.wrap.b32 %r6380, %r6382, %r6382, %r7095;
	// end inline asm
	// begin inline asm
	shf.l.wrap.b32 %r6384, %r6386, %r6386, %r7095;
	// end inline asm
	// begin inline asm
	shf.l.wrap.b32 %r6388, %r6390, %r6390, %r7095;
	// end inline asm
	add.s32 	%r8252, %r6232, %r6376;
	add.s32 	%r8253, %r6236, %r6380;
	add.s32 	%r8254, %r6240, %r6384;
	add.s32 	%r8255, %r6244, %r6388;
	// begin inline asm
	lop3.b32 %r6392, %r6345, %r6360, %r6296, 0x96;
	// end inline asm
	add.s32 	%r8256, %r8252, %r6392;
	// begin inline asm
	lop3.b32 %r6396, %r6349, %r6364, %r6300, 0x96;
	// end inline asm
	add.s32 	%r8257, %r8253, %r6396;
	// begin inline asm
	lop3.b32 %r6400, %r6353, %r6368, %r6304, 0x96;
	// end inline asm
	add.s32 	%r8258, %r8254, %r6400;
	// begin inline asm
	lop3.b32 %r6404, %r6357, %r6372, %r6308, 0x96;
	// end inline asm
	add.s32 	%r8259, %r8255, %r6404;
	// begin inline asm
	shf.l.wrap.b32 %r6408, %r6409, %r6409, %r7127;
	// end inline asm
	add.s32 	%r8260, %r8256, %r6408;
	// begin inline asm
	shf.l.wrap.b32 %r6412, %r6413, %r6413, %r7127;
	// end inline asm
	add.s32 	%r8261, %r8257, %r6412;
	// begin inline asm
	shf.l.wrap.b32 %r6416, %r6417, %r6417, %r7127;
	// end inline asm
	add.s32 	%r8262, %r8258, %r6416;
	// begin inline asm
	shf.l.wrap.b32 %r6420, %r6421, %r6421, %r7127;
	// end inline asm
	add.s32 	%r8263, %r8259, %r6420;
	add.s32 	%r6473, %r8260, -899497514;
	add.s32 	%r6477, %r8261, -899497514;
	add.s32 	%r6481, %r8262, -899497514;
	add.s32 	%r6485, %r8263, -899497514;
	// begin inline asm
	shf.l.wrap.b32 %r6424, %r6345, %r6345, %r7143;
	// end inline asm
	// begin inline asm
	shf.l.wrap.b32 %r6428, %r6349, %r6349, %r7143;
	// end inline asm
	// begin inline asm
	shf.l.wrap.b32 %r6432, %r6353, %r6353, %r7143;
	// end inline asm
	// begin inline asm
	shf.l.wrap.b32 %r6436, %r6357, %r6357, %r7143;
	// end inline asm
	xor.b32  	%r8264, %r5544, %r5416;
	xor.b32  	%r8265, %r8264, %r5928;
	xor.b32  	%r6442, %r8265, %r6248;
	xor.b32  	%r8266, %r5548, %r5420;
	xor.b32  	%r8267, %r8266, %r5932;
	xor.b32  	%r6446, %r8267, %r6252;
	xor.b32  	%r8268, %r5552, %r5424;
	xor.b32  	%r8269, %r8268, %r5936;
	xor.b32  	%r6450, %r8269, %r6256;
	xor.b32  	%r8270, %r5556, %r5428;
	xor.b32  	%r8271, %r8270, %r5940;
	xor.b32  	%r6454, %r8271, %r6260;
	// begin inline asm
	shf.l.wrap.b32 %r6440, %r6442, %r6442, %r7095;
	// end inline asm
	// begin inline asm
	shf.l.wrap.b32 %r6444, %r6446, %r6446, %r7095;
	// end inline asm
	// begin inline asm
	shf.l.wrap.b32 %r6448, %r6450, %r6450, %r7095;
	// end inline asm
	// begin inline asm
	shf.l.wrap.b32 %r6452, %r6454, %r6454, %r7095;
	// end inline asm
	add.s32 	%r8272, %r6296, %r6440;
	add.s32 	%r8273, %r6300, %r6444;
	add.s32 	%r8274, %r6304, %r6448;
	add.s32 	%r8275, %r6308, %r6452;
	// begin inline asm
	lop3.b32 %r6456, %r6409, %r6424, %r6360, 0x96;
	// end inline asm
	add.s32 	%r8276, %r8272, %r6456;
	// begin inline asm
	lop3.b32 %r6460, %r6413, %r6428, %r6364, 0x96;
	// end inline asm
	add.s32 	%r8277, %r8273, %r6460;
	// begin inline asm
	lop3.b32 %r6464, %r6417, %r6432, %r6368, 0x96;
	// end inline asm
	add.s32 	%r8278, %r8274, %r6464;
	// begin inline asm
	lop3.b32 %r6468, %r6421, %r6436, %r6372, 0x96;
	// end inline asm
	add.s32 	%r8279, %r8275, %r6468;
	// begin inline asm
	shf.l.wrap.b32 %r6472, %r6473, %r6473, %r7127;
	// end inline asm
	add.s32 	%r8280, %r8276, %r6472;
	// begin inline asm
	shf.l.wrap.b32 %r6476, %r6477, %r6477, %r7127;
	// end inline asm
	add.s32 	%r8281, %r8277, %r6476;
	// begin inline asm
	shf.l.wrap.b32 %r6480, %r6481, %r6481, %r7127;
	// end inline asm
	add.s32 	%r8282, %r8278, %r6480;
	// begin inline asm
	shf.l.wrap.b32 %r6484, %r6485, %r6485, %r7127;
	// end inline asm
	add.s32 	%r8283, %r8279, %r6484;
	add.s32 	%r6537, %r8280, -899497514;
	add.s32 	%r6541, %r8281, -899497514;
	add.s32 	%r6545, %r8282, -899497514;
	add.s32 	%r6549, %r8283, -899497514;
	// begin inline asm
	shf.l.wrap.b32 %r6488, %r6409, %r6409, %r7143;
	// end inline asm
	// begin inline asm
	shf.l.wrap.b32 %r6492, %r6413, %r6413, %r7143;
	// end inline asm
	// begin inline asm
	shf.l.wrap.b32 %r6496, %r6417, %r6417, %r7143;
	// end inline asm
	// begin inline asm
	shf.l.wrap.b32 %r6500, %r6421, %r6421, %r7143;
	// end inline asm
	xor.b32  	%r8284, %r5608, %r5480;
	xor.b32  	%r8285, %r8284, %r5992;
	xor.b32  	%r6506, %r8285, %r6312;
	xor.b32  	%r8286, %r5612, %r5484;
	xor.b32  	%r8287, %r8286, %r5996;
	xor.b32  	%r6510, %r8287, %r6316;
	xor.b32  	%r8288, %r5616, %r5488;
	xor.b32  	%r8289, %r8288, %r6000;
	xor.b32  	%r6514, %r8289, %r6320;
	xor.b32  	%r8290, %r5620, %r5492;
	xor.b32  	%r8291, %r8290, %r6004;
	xor.b32  	%r6518, %r8291, %r6324;
	// begin inline asm
	shf.l.wrap.b32 %r6504, %r6506, %r6506, %r7095;
	// end inline asm
	// begin inline asm
	shf.l.wrap.b32 %r6508, %r6510, %r6510, %r7095;
	// end inline asm
	// begin inline asm
	shf.l.wrap.b32 %r6512, %r6514, %r6514, %r7095;
	// end inline asm
	// begin inline asm
	shf.l.wrap.b32 %r6516, %r6518, %r6518, %r7095;
	// end inline asm
	add.s32 	%r8292, %r6360, %r6504;
	add.s32 	%r8293, %r6364, %r6508;
	add.s32 	%r8294, %r6368, %r6512;
	add.s32 	%r8295, %r6372, %r6516;
	// begin inline asm
	lop3.b32 %r6520, %r6473, %r6488, %r6424, 0x96;
	// end inline asm
	add.s32 	%r8296, %r8292, %r6520;
	// begin inline asm
	lop3.b32 %r6524, %r6477, %r6492, %r6428, 0x96;
	// end inline asm
	add.s32 	%r8297, %r8293, %r6524;
	// begin inline asm
	lop3.b32 %r6528, %r6481, %r6496, %r6432, 0x96;
	// end inline asm
	add.s32 	%r8298, %r8294, %r6528;
	// begin inline asm
	lop3.b32 %r6532, %r6485, %r6500, %r6436, 0x96;
	// end inline asm
	add.s32 	%r8299, %r8295, %r6532;
	// begin inline asm
	shf.l.wrap.b32 %r6536, %r6537, %r6537, %r7127;
	// end inline asm
	add.s32 	%r8300, %r8296, %r6536;
	// begin inline asm
	shf.l.wrap.b32 %r6540, %r6541, %r6541, %r7127;
	// end inline asm
	add.s32 	%r8301, %r8297, %r6540;
	// begin inline asm
	shf.l.wrap.b32 %r6544, %r6545, %r6545, %r7127;
	// end inline asm
	add.s32 	%r8302, %r8298, %r6544;
	// begin inline asm
	shf.l.wrap.b32 %r6548, %r6549, %r6549, %r7127;
	// end inline asm
	add.s32 	%r8303, %r8299, %r6548;
	add.s32 	%r6601, %r8300, -899497514;
	add.s32 	%r6605, %r8301, -899497514;
	add.s32 	%r6609, %r8302, -899497514;
	add.s32 	%r6613, %r8303, -899497514;
	// begin inline asm
	shf.l.wrap.b32 %r6552, %r6473, %r6473, %r7143;
	// end inline asm
	// begin inline asm
	shf.l.wrap.b32 %r6556, %r6477, %r6477, %r7143;
	// end inline asm
	// begin inline asm
	shf.l.wrap.b32 %r6560, %r6481, %r6481, %r7143;
	// end inline asm
	// begin inline asm
	shf.l.wrap.b32 %r6564, %r6485, %r6485, %r7143;
	// end inline asm
	xor.b32  	%r8304, %r5672, %r5544;
	xor.b32  	%r8305, %r8304, %r6056;
	xor.b32  	%r6570, %r8305, %r6376;
	xor.b32  	%r8306, %r5676, %r5548;
	xor.b32  	%r8307, %r8306, %r6060;
	xor.b32  	%r6574, %r8307, %r6380;
	xor.b32  	%r8308, %r5680, %r5552;
	xor.b32  	%r8309, %r8308, %r6064;
	xor.b32  	%r6578, %r8309, %r6384;
	xor.b32  	%r8310, %r5684, %r5556;
	xor.b32  	%r8311, %r8310, %r6068;
	xor.b32  	%r6582, %r8311, %r6388;
	// begin inline asm
	shf.l.wrap.b32 %r6568, %r6570, %r6570, %r7095;
	// end inline asm
	// begin inline asm
	shf.l.wrap.b32 %r6572, %r6574, %r6574, %r7095;
	// end inline asm
	// begin inline asm
	shf.l.wrap.b32 %r6576, %r6578, %r6578, %r7095;
	// end inline asm
	// begin inline asm
	shf.l.wrap.b32 %r6580, %r6582, %r6582, %r7095;
	// end inline asm
	add.s32 	%r8312, %r6424, %r6568;
	add.s32 	%r8313, %r6428, %r6572;
	add.s32 	%r8314, %r6432, %r6576;
	add.s32 	%r8315, %r6436, %r6580;
	// begin inline asm
	lop3.b32 %r6584, %r6537, %r6552, %r6488, 0x96;
	// end inline asm
	add.s32 	%r8316, %r8312, %r6584;
	// begin inline asm
	lop3.b32 %r6588, %r6541, %r6556, %r6492, 0x96;
	// end inline asm
	add.s32 	%r8317, %r8313, %r6588;
	// begin inline asm
	lop3.b32 %r6592, %r6545, %r6560, %r6496, 0x96;
	// end inline asm
	add.s32 	%r8318, %r8314, %r6592;
	// begin inline asm
	lop3.b32 %r6596, %r6549, %r6564, %r6500, 0x96;
	// end inline asm
	add.s32 	%r8319, %r8315, %r6596;
	// begin inline asm
	shf.l.wrap.b32 %r6600, %r6601, %r6601, %r7127;
	// end inline asm
	add.s32 	%r8320, %r8316, %r6600;
	// begin inline asm
	shf.l.wrap.b32 %r6604, %r6605, %r6605, %r7127;
	// end inline asm
	add.s32 	%r8321, %r8317, %r6604;
	// begin inline asm
	shf.l.wrap.b32 %r6608, %r6609, %r6609, %r7127;
	// end inline asm
	add.s32 	%r8322, %r8318, %r6608;
	// begin inline asm
	shf.l.wrap.b32 %r6612, %r6613, %r6613, %r7127;
	// end inline asm
	add.s32 	%r8323, %r8319, %r6612;
	add.s32 	%r6665, %r8320, -899497514;
	add.s32 	%r6669, %r8321, -899497514;
	add.s32 	%r6673, %r8322, -899497514;
	add.s32 	%r6677, %r8323, -899497514;
	// begin inline asm
	shf.l.wrap.b32 %r6616, %r6537, %r6537, %r7143;
	// end inline asm
	// begin inline asm
	shf.l.wrap.b32 %r6620, %r6541, %r6541, %r7143;
	// end inline asm
	// begin inline asm
	shf.l.wrap.b32 %r6624, %r6545, %r6545, %r7143;
	// end inline asm
	// begin inline asm
	shf.l.wrap.b32 %r6628, %r6549, %r6549, %r7143;
	// end inline asm
	xor.b32  	%r8324, %r5736, %r5608;
	xor.b32  	%r8325, %r8324, %r6120;
	xor.b32  	%r6634, %r8325, %r6440;
	xor.b32  	%r8326, %r5740, %r5612;
	xor.b32  	%r8327, %r8326, %r6124;
	xor.b32  	%r6638, %r8327, %r6444;
	xor.b32  	%r8328, %r5744, %r5616;
	xor.b32  	%r8329, %r8328, %r6128;
	xor.b32  	%r6642, %r8329, %r6448;
	xor.b32  	%r8330, %r5748, %r5620;
	xor.b32  	%r8331, %r8330, %r6132;
	xor.b32  	%r6646, %r8331, %r6452;
	// begin inline asm
	shf.l.wrap.b32 %r6632, %r6634, %r6634, %r7095;
	// end inline asm
	// begin inline asm
	shf.l.wrap.b32 %r6636, %r6638, %r6638, %r7095;
	// end inline asm
	// begin inline asm
	shf.l.wrap.b32 %r6640, %r6642, %r6642, %r7095;
	// end inline asm
	// begin inline asm
	shf.l.wrap.b32 %r6644, %r6646, %r6646, %r7095;
	// end inline asm
	add.s32 	%r8332, %r6488, %r6632;
	add.s32 	%r8333, %r6492, %r6636;
	add.s32 	%r8334, %r6496, %r6640;
	add.s32 	%r8335, %r6500, %r6644;
	// begin inline asm
	lop3.b32 %r6648, %r6601, %r6616, %r6552, 0x96;
	// end inline asm
	add.s32 	%r8336, %r8332, %r6648;
	// begin inline asm
	lop3.b32 %r6652, %r6605, %r6620, %r6556, 0x96;
	// end inline asm
	add.s32 	%r8337, %r8333, %r6652;
	// begin inline asm
	lop3.b32 %r6656, %r6609, %r6624, %r6560, 0x96;
	// end inline asm
	add.s32 	%r8338, %r8334, %r6656;
	// begin inline asm
	lop3.b32 %r6660, %r6613, %r6628, %r6564, 0x96;
	// end inline asm
	add.s32 	%r8339, %r8335, %r6660;
	// begin inline asm
	shf.l.wrap.b32 %r6664, %r6665, %r6665, %r7127;
	// end inline asm
	add.s32 	%r8340, %r8336, %r6664;
	// begin inline asm
	shf.l.wrap.b32 %r6668, %r6669, %r6669, %r7127;
	// end inline asm
	add.s32 	%r8341, %r8337, %r6668;
	// begin inline asm
	shf.l.wrap.b32 %r6672, %r6673, %r6673, %r7127;
	// end inline asm
	add.s32 	%r8342, %r8338, %r6672;
	// begin inline asm
	shf.l.wrap.b32 %r6676, %r6677, %r6677, %r7127;
	// end inline asm
	add.s32 	%r8343, %r8339, %r6676;
	add.s32 	%r6729, %r8340, -899497514;
	add.s32 	%r6733, %r8341, -899497514;
	add.s32 	%r6737, %r8342, -899497514;
	add.s32 	%r6741, %r8343, -899497514;
	// begin inline asm
	shf.l.wrap.b32 %r6680, %r6601, %r6601, %r7143;
	// end inline asm
	// begin inline asm
	shf.l.wrap.b32 %r6684, %r6605, %r6605, %r7143;
	// end inline asm
	// begin inline asm
	shf.l.wrap.b32 %r6688, %r6609, %r6609, %r7143;
	// end inline asm
	// begin inline asm
	shf.l.wrap.b32 %r6692, %r6613, %r6613, %r7143;
	// end inline asm
	xor.b32  	%r8344, %r5800, %r5672;
	xor.b32  	%r8345, %r8344, %r6184;
	xor.b32  	%r6698, %r8345, %r6504;
	xor.b32  	%r8346, %r5804, %r5676;
	xor.b32  	%r8347, %r8346, %r6188;
	xor.b32  	%r6702, %r8347, %r6508;
	xor.b32  	%r8348, %r5808, %r5680;
	xor.b32  	%r8349, %r8348, %r6192;
	xor.b32  	%r6706, %r8349, %r6512;
	xor.b32  	%r8350, %r5812, %r5684;
	xor.b32  	%r8351, %r8350, %r6196;
	xor.b32  	%r6710, %r8351, %r6516;
	// begin inline asm
	shf.l.wrap.b32 %r6696, %r6698, %r6698, %r7095;
	// end inline asm
	// begin inline asm
	shf.l.wrap.b32 %r6700, %r6702, %r6702, %r7095;
	// end inline asm
	// begin inline asm
	shf.l.wrap.b32 %r6704, %r6706, %r6706, %r7095;
	// end inline asm
	// begin inline asm
	shf.l.wrap.b32 %r6708, %r6710, %r6710, %r7095;
	// end inline asm
	add.s32 	%r8352, %r6552, %r6696;
	add.s32 	%r8353, %r6556, %r6700;
	add.s32 	%r8354, %r6560, %r6704;
	add.s32 	%r8355, %r6564, %r6708;
	// begin inline asm
	lop3.b32 %r6712, %r6665, %r6680, %r6616, 0x96;
	// end inline asm
	add.s32 	%r8356, %r8352, %r6712;
	// begin inline asm
	lop3.b32 %r6716, %r6669, %r6684, %r6620, 0x96;
	// end inline asm
	add.s32 	%r8357, %r8353, %r6716;
	// begin inline asm
	lop3.b32 %r6720, %r6673, %r6688, %r6624, 0x96;
	// end inline asm
	add.s32 	%r8358, %r8354, %r6720;
	// begin inline asm
	lop3.b32 %r6724, %r6677, %r6692, %r6628, 0x96;
	// end inline asm
	add.s32 	%r8359, %r8355, %r6724;
	// begin inline asm
	shf.l.wrap.b32 %r6728, %r6729, %r6729, %r7127;
	// end inline asm
	add.s32 	%r8360, %r8356, %r6728;
	// begin inline asm
	shf.l.wrap.b32 %r6732, %r6733, %r6733, %r7127;
	// end inline asm
	add.s32 	%r8361, %r8357, %r6732;
	// begin inline asm
	shf.l.wrap.b32 %r6736, %r6737, %r6737, %r7127;
	// end inline asm
	add.s32 	%r8362, %r8358, %r6736;
	// begin inline asm
	shf.l.wrap.b32 %r6740, %r6741, %r6741, %r7127;
	// end inline asm
	add.s32 	%r8363, %r8359, %r6740;
	add.s32 	%r6793, %r8360, -899497514;
	add.s32 	%r6797, %r8361, -899497514;
	add.s32 	%r6801, %r8362, -899497514;
	add.s32 	%r6805, %r8363, -899497514;
	// begin inline asm
	shf.l.wrap.b32 %r6744, %r6665, %r6665, %r7143;
	// end inline asm
	// begin inline asm
	shf.l.wrap.b32 %r6748, %r6669, %r6669, %r7143;
	// end inline asm
	// begin inline asm
	shf.l.wrap.b32 %r6752, %r6673, %r6673, %r7143;
	// end inline asm
	// begin inline asm
	shf.l.wrap.b32 %r6756, %r6677, %r6677, %r7143;
	// end inline asm
	xor.b32  	%r8364, %r5864, %r5736;
	xor.b32  	%r8365, %r8364, %r6248;
	xor.b32  	%r6762, %r8365, %r6568;
	xor.b32  	%r8366, %r5868, %r5740;
	xor.b32  	%r8367, %r8366, %r6252;
	xor.b32  	%r6766, %r8367, %r6572;
	xor.b32  	%r8368, %r5872, %r5744;
	xor.b32  	%r8369, %r8368, %r6256;
	xor.b32  	%r6770, %r8369, %r6576;
	xor.b32  	%r8370, %r5876, %r5748;
	xor.b32  	%r8371, %r8370, %r6260;
	xor.b32  	%r6774, %r8371, %r6580;
	// begin inline asm
	shf.l.wrap.b32 %r6760, %r6762, %r6762, %r7095;
	// end inline asm
	// begin inline asm
	shf.l.wrap.b32 %r6764, %r6766, %r6766, %r7095;
	// end inline asm
	// begin inline asm
	shf.l.wrap.b32 %r6768, %r6770, %r6770, %r7095;
	// end inline asm
	// begin inline asm
	shf.l.wrap.b32 %r6772, %r6774, %r6774, %r7095;
	// end inline asm
	add.s32 	%r8372, %r6616, %r6760;
	add.s32 	%r8373, %r6620, %r6764;
	add.s32 	%r8374, %r6624, %r6768;
	add.s32 	%r8375, %r6628, %r6772;
	// begin inline asm
	lop3.b32 %r6776, %r6729, %r6744, %r6680, 0x96;
	// end inline asm
	add.s32 	%r8376, %r8372, %r6776;
	// begin inline asm
	lop3.b32 %r6780, %r6733, %r6748, %r6684, 0x96;
	// end inline asm
	add.s32 	%r8377, %r8373, %r6780;
	// begin inline asm
	lop3.b32 %r6784, %r6737, %r6752, %r6688, 0x96;
	// end inline asm
	add.s32 	%r8378, %r8374, %r6784;
	// begin inline asm
	lop3.b32 %r6788, %r6741, %r6756, %r6692, 0x96;
	// end inline asm
	add.s32 	%r8379, %r8375, %r6788;
	// begin inline asm
	shf.l.wrap.b32 %r6792, %r6793, %r6793, %r7127;
	// end inline asm
	add.s32 	%r8380, %r8376, %r6792;
	// begin inline asm
	shf.l.wrap.b32 %r6796, %r6797, %r6797, %r7127;
	// end inline asm
	add.s32 	%r8381, %r8377, %r6796;
	// begin inline asm
	shf.l.wrap.b32 %r6800, %r6801, %r6801, %r7127;
	// end inline asm
	add.s32 	%r8382, %r8378, %r6800;
	// begin inline asm
	shf.l.wrap.b32 %r6804, %r6805, %r6805, %r7127;
	// end inline asm
	add.s32 	%r8383, %r8379, %r6804;
	add.s32 	%r6857, %r8380, -899497514;
	add.s32 	%r6861, %r8381, -899497514;
	add.s32 	%r6865, %r8382, -899497514;
	add.s32 	%r6869, %r8383, -899497514;
	// begin inline asm
	shf.l.wrap.b32 %r6808, %r6729, %r6729, %r7143;
	// end inline asm
	// begin inline asm
	shf.l.wrap.b32 %r6812, %r6733, %r6733, %r7143;
	// end inline asm
	// begin inline asm
	shf.l.wrap.b32 %r6816, %r6737, %r6737, %r7143;
	// end inline asm
	// begin inline asm
	shf.l.wrap.b32 %r6820, %r6741, %r6741, %r7143;
	// end inline asm
	xor.b32  	%r8384, %r5928, %r5800;
	xor.b32  	%r8385, %r8384, %r6312;
	xor.b32  	%r6826, %r8385, %r6632;
	xor.b32  	%r8386, %r5932, %r5804;
	xor.b32  	%r8387, %r8386, %r6316;
	xor.b32  	%r6830, %r8387, %r6636;
	xor.b32  	%r8388, %r5936, %r5808;
	xor.b32  	%r8389, %r8388, %r6320;
	xor.b32  	%r6834, %r8389, %r6640;
	xor.b32  	%r8390, %r5940, %r5812;
	xor.b32  	%r8391, %r8390, %r6324;
	xor.b32  	%r6838, %r8391, %r6644;
	// begin inline asm
	shf.l.wrap.b32 %r6824, %r6826, %r6826, %r7095;
	// end inline asm
	// begin inline asm
	shf.l.wrap.b32 %r6828, %r6830, %r6830, %r7095;
	// end inline asm
	// begin inline asm
	shf.l.wrap.b32 %r6832, %r6834, %r6834, %r7095;
	// end inline asm
	// begin inline asm
	shf.l.wrap.b32 %r6836, %r6838, %r6838, %r7095;
	// end inline asm
	add.s32 	%r8392, %r6680, %r6824;
	add.s32 	%r8393, %r6684, %r6828;
	add.s32 	%r8394, %r6688, %r6832;
	add.s32 	%r8395, %r6692, %r6836;
	// begin inline asm
	lop3.b32 %r6840, %r6793, %r6808, %r6744, 0x96;
	// end inline asm
	add.s32 	%r8396, %r8392, %r6840;
	// begin inline asm
	lop3.b32 %r6844, %r6797, %r6812, %r6748, 0x96;
	// end inline asm
	add.s32 	%r8397, %r8393, %r6844;
	// begin inline asm
	lop3.b32 %r6848, %r6801, %r6816, %r6752, 0x96;
	// end inline asm
	add.s32 	%r8398, %r8394, %r6848;
	// begin inline asm
	lop3.b32 %r6852, %r6805, %r6820, %r6756, 0x96;
	// end inline asm
	add.s32 	%r8399, %r8395, %r6852;
	// begin inline asm
	shf.l.wrap.b32 %r6856, %r6857, %r6857, %r7127;
	// end inline asm
	add.s32 	%r8400, %r8396, %r6856;
	// begin inline asm
	shf.l.wrap.b32 %r6860, %r6861, %r6861, %r7127;
	// end inline asm
	add.s32 	%r8401, %r8397, %r6860;
	// begin inline asm
	shf.l.wrap.b32 %r6864, %r6865, %r6865, %r7127;
	// end inline asm
	add.s32 	%r8402, %r8398, %r6864;
	// begin inline asm
	shf.l.wrap.b32 %r6868, %r6869, %r6869, %r7127;
	// end inline asm
	add.s32 	%r8403, %r8399, %r6868;
	add.s32 	%r6921, %r8400, -899497514;
	add.s32 	%r6925, %r8401, -899497514;
	add.s32 	%r6929, %r8402, -899497514;
	add.s32 	%r6933, %r8403, -899497514;
	// begin inline asm
	shf.l.wrap.b32 %r6872, %r6793, %r6793, %r7143;
	// end inline asm
	// begin inline asm
	shf.l.wrap.b32 %r6876, %r6797, %r6797, %r7143;
	// end inline asm
	// begin inline asm
	shf.l.wrap.b32 %r6880, %r6801, %r6801, %r7143;
	// end inline asm
	// begin inline asm
	shf.l.wrap.b32 %r6884, %r6805, %r6805, %r7143;
	// end inline asm
	xor.b32  	%r8404, %r5992, %r5864;
	xor.b32  	%r8405, %r8404, %r6376;
	xor.b32  	%r6890, %r8405, %r6696;
	xor.b32  	%r8406, %r5996, %r5868;
	xor.b32  	%r8407, %r8406, %r6380;
	xor.b32  	%r6894, %r8407, %r6700;
	xor.b32  	%r8408, %r6000, %r5872;
	xor.b32  	%r8409, %r8408, %r6384;
	xor.b32  	%r6898, %r8409, %r6704;
	xor.b32  	%r8410, %r6004, %r5876;
	xor.b32  	%r8411, %r8410, %r6388;
	xor.b32  	%r6902, %r8411, %r6708;
	// begin inline asm
	shf.l.wrap.b32 %r6888, %r6890, %r6890, %r7095;
	// end inline asm
	// begin inline asm
	shf.l.wrap.b32 %r6892, %r6894, %r6894, %r7095;
	// end inline asm
	// begin inline asm
	shf.l.wrap.b32 %r6896, %r6898, %r6898, %r7095;
	// end inline asm
	// begin inline asm
	shf.l.wrap.b32 %r6900, %r6902, %r6902, %r7095;
	// end inline asm
	add.s32 	%r8412, %r6744, %r6888;
	add.s32 	%r8413, %r6748, %r6892;
	add.s32 	%r8414, %r6752, %r6896;
	add.s32 	%r8415, %r6756, %r6900;
	// begin inline asm
	lop3.b32 %r6904, %r6857, %r6872, %r6808, 0x96;
	// end inline asm
	add.s32 	%r8416, %r8412, %r6904;
	// begin inline asm
	lop3.b32 %r6908, %r6861, %r6876, %r6812, 0x96;
	// end inline asm
	add.s32 	%r8417, %r8413, %r6908;
	// begin inline asm
	lop3.b32 %r6912, %r6865, %r6880, %r6816, 0x96;
	// end inline asm
	add.s32 	%r8418, %r8414, %r6912;
	// begin inline asm
	lop3.b32 %r6916, %r6869, %r6884, %r6820, 0x96;
	// end inline asm
	add.s32 	%r8419, %r8415, %r6916;
	// begin inline asm
	shf.l.wrap.b32 %r6920, %r6921, %r6921, %r7127;
	// end inline asm
	add.s32 	%r8420, %r8416, %r6920;
	// begin inline asm
	shf.l.wrap.b32 %r6924, %r6925, %r6925, %r7127;
	// end inline asm
	add.s32 	%r8421, %r8417, %r6924;
	// begin inline asm
	shf.l.wrap.b32 %r6928, %r6929, %r6929, %r7127;
	// end inline asm
	add.s32 	%r8422, %r8418, %r6928;
	// begin inline asm
	shf.l.wrap.b32 %r6932, %r6933, %r6933, %r7127;
	// end inline asm
	add.s32 	%r8423, %r8419, %r6932;
	add.s32 	%r6985, %r8420, -899497514;
	add.s32 	%r6989, %r8421, -899497514;
	add.s32 	%r6993, %r8422, -899497514;
	add.s32 	%r6997, %r8423, -899497514;
	// begin inline asm
	shf.l.wrap.b32 %r6936, %r6857, %r6857, %r7143;
	// end inline asm
	// begin inline asm
	shf.l.wrap.b32 %r6940, %r6861, %r6861, %r7143;
	// end inline asm
	// begin inline asm
	shf.l.wrap.b32 %r6944, %r6865, %r6865, %r7143;
	// end inline asm
	// begin inline asm
	shf.l.wrap.b32 %r6948, %r6869, %r6869, %r7143;
	// end inline asm
	xor.b32  	%r8424, %r6056, %r5928;
	xor.b32  	%r8425, %r8424, %r6440;
	xor.b32  	%r6954, %r8425, %r6760;
	xor.b32  	%r8426, %r6060, %r5932;
	xor.b32  	%r8427, %r8426, %r6444;
	xor.b32  	%r6958, %r8427, %r6764;
	xor.b32  	%r8428, %r6064, %r5936;
	xor.b32  	%r8429, %r8428, %r6448;
	xor.b32  	%r6962, %r8429, %r6768;
	xor.b32  	%r8430, %r6068, %r5940;
	xor.b32  	%r8431, %r8430, %r6452;
	xor.b32  	%r6966, %r8431, %r6772;
	// begin inline asm
	shf.l.wrap.b32 %r6952, %r6954, %r6954, %r7095;
	// end inline asm
	// begin inline asm
	shf.l.wrap.b32 %r6956, %r6958, %r6958, %r7095;
	// end inline asm
	// begin inline asm
	shf.l.wrap.b32 %r6960, %r6962, %r6962, %r7095;
	// end inline asm
	// begin inline asm
	shf.l.wrap.b32 %r6964, %r6966, %r6966, %r7095;
	// end inline asm
	add.s32 	%r8432, %r6808, %r6952;
	add.s32 	%r8433, %r6812, %r6956;
	add.s32 	%r8434, %r6816, %r6960;
	add.s32 	%r8435, %r6820, %r6964;
	// begin inline asm
	lop3.b32 %r6968, %r6921, %r6936, %r6872, 0x96;
	// end inline asm
	add.s32 	%r8436, %r8432, %r6968;
	// begin inline asm
	lop3.b32 %r6972, %r6925, %r6940, %r6876, 0x96;
	// end inline asm
	add.s32 	%r8437, %r8433, %r6972;
	// begin inline asm
	lop3.b32 %r6976, %r6929, %r6944, %r6880, 0x96;
	// end inline asm
	add.s32 	%r8438, %r8434, %r6976;
	// begin inline asm
	lop3.b32 %r6980, %r6933, %r6948, %r6884, 0x96;
	// end inline asm
	add.s32 	%r8439, %r8435, %r6980;
	// begin inline asm
	shf.l.wrap.b32 %r6984, %r6985, %r6985, %r7127;
	// end inline asm
	add.s32 	%r8440, %r8436, %r6984;
	// begin inline asm
	shf.l.wrap.b32 %r6988, %r6989, %r6989, %r7127;
	// end inline asm
	add.s32 	%r8441, %r8437, %r6988;
	// begin inline asm
	shf.l.wrap.b32 %r6992, %r6993, %r6993, %r7127;
	// end inline asm
	add.s32 	%r8442, %r8438, %r6992;
	// begin inline asm
	shf.l.wrap.b32 %r6996, %r6997, %r6997, %r7127;
	// end inline asm
	add.s32 	%r8443, %r8439, %r6996;
	add.s32 	%r7049, %r8440, -899497514;
	add.s32 	%r7053, %r8441, -899497514;
	add.s32 	%r7057, %r8442, -899497514;
	add.s32 	%r7061, %r8443, -899497514;
	// begin inline asm
	shf.l.wrap.b32 %r7000, %r6921, %r6921, %r7143;
	// end inline asm
	// begin inline asm
	shf.l.wrap.b32 %r7004, %r6925, %r6925, %r7143;
	// end inline asm
	// begin inline asm
	shf.l.wrap.b32 %r7008, %r6929, %r6929, %r7143;
	// end inline asm
	// begin inline asm
	shf.l.wrap.b32 %r7012, %r6933, %r6933, %r7143;
	// end inline asm
	xor.b32  	%r8444, %r6120, %r5992;
	xor.b32  	%r8445, %r8444, %r6504;
	xor.b32  	%r7018, %r8445, %r6824;
	xor.b32  	%r8446, %r6124, %r5996;
	xor.b32  	%r8447, %r8446, %r6508;
	xor.b32  	%r7022, %r8447, %r6828;
	xor.b32  	%r8448, %r6128, %r6000;
	xor.b32  	%r8449, %r8448, %r6512;
	xor.b32  	%r7026, %r8449, %r6832;
	xor.b32  	%r8450, %r6132, %r6004;
	xor.b32  	%r8451, %r8450, %r6516;
	xor.b32  	%r7030, %r8451, %r6836;
	// begin inline asm
	shf.l.wrap.b32 %r7016, %r7018, %r7018, %r7095;
	// end inline asm
	// begin inline asm
	shf.l.wrap.b32 %r7020, %r7022, %r7022, %r7095;
	// end inline asm
	// begin inline asm
	shf.l.wrap.b32 %r7024, %r7026, %r7026, %r7095;
	// end inline asm
	// begin inline asm
	shf.l.wrap.b32 %r7028, %r7030, %r7030, %r7095;
	// end inline asm
	add.s32 	%r8452, %r6872, %r7016;
	add.s32 	%r8453, %r6876, %r7020;
	add.s32 	%r8454, %r6880, %r7024;
	add.s32 	%r8455, %r6884, %r7028;
	// begin inline asm
	lop3.b32 %r7032, %r6985, %r7000, %r6936, 0x96;
	// end inline asm
	add.s32 	%r8456, %r8452, %r7032;
	// begin inline asm
	lop3.b32 %r7036, %r6989, %r7004, %r6940, 0x96;
	// end inline asm
	add.s32 	%r8457, %r8453, %r7036;
	// begin inline asm
	lop3.b32 %r7040, %r6993, %r7008, %r6944, 0x96;
	// end inline asm
	add.s32 	%r8458, %r8454, %r7040;
	// begin inline asm
	lop3.b32 %r7044, %r6997, %r7012, %r6948, 0x96;
	// end inline asm
	add.s32 	%r8459, %r8455, %r7044;
	// begin inline asm
	shf.l.wrap.b32 %r7048, %r7049, %r7049, %r7127;
	// end inline asm
	add.s32 	%r8460, %r8456, %r7048;
	// begin inline asm
	shf.l.wrap.b32 %r7052, %r7053, %r7053, %r7127;
	// end inline asm
	add.s32 	%r8461, %r8457, %r7052;
	// begin inline asm
	shf.l.wrap.b32 %r7056, %r7057, %r7057, %r7127;
	// end inline asm
	add.s32 	%r8462, %r8458, %r7056;
	// begin inline asm
	shf.l.wrap.b32 %r7060, %r7061, %r7061, %r7127;
	// end inline asm
	add.s32 	%r8463, %r8459, %r7060;
	add.s32 	%r299, %r8460, -899497514;
	add.s32 	%r300, %r8461, -899497514;
	add.s32 	%r301, %r8462, -899497514;
	add.s32 	%r302, %r8463, -899497514;
	// begin inline asm
	shf.l.wrap.b32 %r7064, %r6985, %r6985, %r7143;
	// end inline asm
	// begin inline asm
	shf.l.wrap.b32 %r7068, %r6989, %r6989, %r7143;
	// end inline asm
	// begin inline asm
	shf.l.wrap.b32 %r7072, %r6993, %r6993, %r7143;
	// end inline asm
	// begin inline asm
	shf.l.wrap.b32 %r7076, %r6997, %r6997, %r7143;
	// end inline asm
	xor.b32  	%r8464, %r6184, %r6056;
	xor.b32  	%r8465, %r8464, %r6568;
	xor.b32  	%r7082, %r8465, %r6888;
	xor.b32  	%r8466, %r6188, %r6060;
	xor.b32  	%r8467, %r8466, %r6572;
	xor.b32  	%r7086, %r8467, %r6892;
	xor.b32  	%r8468, %r6192, %r6064;
	xor.b32  	%r8469, %r8468, %r6576;
	xor.b32  	%r7090, %r8469, %r6896;
	xor.b32  	%r8470, %r6196, %r6068;
	xor.b32  	%r8471, %r8470, %r6580;
	xor.b32  	%r7094, %r8471, %r6900;
	// begin inline asm
	shf.l.wrap.b32 %r7080, %r7082, %r7082, %r7095;
	// end inline asm
	// begin inline asm
	shf.l.wrap.b32 %r7084, %r7086, %r7086, %r7095;
	// end inline asm
	// begin inline asm
	shf.l.wrap.b32 %r7088, %r7090, %r7090, %r7095;
	// end inline asm
	// begin inline asm
	shf.l.wrap.b32 %r7092, %r7094, %r7094, %r7095;
	// end inline asm
	// begin inline asm
	lop3.b32 %r7096, %r7049, %r7064, %r7000, 0x96;
	// end inline asm
	// begin inline asm
	lop3.b32 %r7100, %r7053, %r7068, %r7004, 0x96;
	// end inline asm
	// begin inline asm
	lop3.b32 %r7104, %r7057, %r7072, %r7008, 0x96;
	// end inline asm
	// begin inline asm
	lop3.b32 %r7108, %r7061, %r7076, %r7012, 0x96;
	// end inline asm
	// begin inline asm
	shf.l.wrap.b32 %r7112, %r299, %r299, %r7127;
	// end inline asm
	// begin inline asm
	shf.l.wrap.b32 %r7116, %r300, %r300, %r7127;
	// end inline asm
	// begin inline asm
	shf.l.wrap.b32 %r7120, %r301, %r301, %r7127;
	// end inline asm
	// begin inline asm
	shf.l.wrap.b32 %r7124, %r302, %r302, %r7127;
	// end inline asm
	// begin inline asm
	shf.l.wrap.b32 %r7128, %r7049, %r7049, %r7143;
	// end inline asm
	// begin inline asm
	shf.l.wrap.b32 %r7132, %r7053, %r7053, %r7143;
	// end inline asm
	// begin inline asm
	shf.l.wrap.b32 %r7136, %r7057, %r7057, %r7143;
	// end inline asm
	// begin inline asm
	shf.l.wrap.b32 %r7140, %r7061, %r7061, %r7143;
	// end inline asm
	add.s32 	%r8472, %r197, %r6936;
	add.s32 	%r8473, %r8472, %r7080;
	add.s32 	%r8474, %r8473, %r7096;
	add.s32 	%r303, %r8474, %r7112;
	add.s32 	%r8475, %r197, %r6940;
	add.s32 	%r8476, %r8475, %r7084;
	add.s32 	%r8477, %r8476, %r7100;
	add.s32 	%r304, %r8477, %r7116;
	add.s32 	%r8478, %r197, %r6944;
	add.s32 	%r8479, %r8478, %r7088;
	add.s32 	%r8480, %r8479, %r7104;
	add.s32 	%r305, %r8480, %r7120;
	add.s32 	%r8481, %r197, %r6948;
	add.s32 	%r8482, %r8481, %r7092;
	add.s32 	%r8483, %r8482, %r7108;
	add.s32 	%r306, %r8483, %r7124;
	clz.b32 	%r307, %r303;
	clz.b32 	%r308, %r304;
	clz.b32 	%r309, %r305;
	clz.b32 	%r310, %r306;
	max.u32 	%r8484, %r307, %r308;
	max.u32 	%r8485, %r309, %r310;
	max.u32 	%r8486, %r8484, %r8485;
	setp.lt.u32 	%p95, %r8486, %r198;
	@%p95 bra 	$L__BB0_104;
	ld.param.u8 	%rs190, [_Z20TeamSpeakHasher_cudayjhPKhjPh_param_2];
	add.s32 	%r8487, %r299, %r6;
	add.s32 	%r8488, %r300, %r6;
	add.s32 	%r8489, %r301, %r6;
	add.s32 	%r8490, %r302, %r6;
	setp.eq.s32 	%p96, %r303, 0;
	clz.b32 	%r8491, %r8487;
	add.s32 	%r8492, %r8491, 32;
	selp.b32 	%r8493, %r8492, %r307, %p96;
	setp.eq.s32 	%p97, %r304, 0;
	clz.b32 	%r8494, %r8488;
	add.s32 	%r8495, %r8494, 32;
	selp.b32 	%r8496, %r8495, %r308, %p97;
	setp.eq.s32 	%p98, %r305, 0;
	clz.b32 	%r8498, %r8489;
	add.s32 	%r8499, %r8498, 32;
	selp.b32 	%r8500, %r8499, %r309, %p98;
	setp.eq.s32 	%p99, %r306, 0;
	clz.b32 	%r8502, %r8490;
	add.s32 	%r8503, %r8502, 32;
	selp.b32 	%r8504, %r8503, %r310, %p99;
	cvt.u32.u16 	%r8505, %rs190;
	and.b32  	%r8506, %r8505, 255;
	max.u32 	%r8507, %r8493, %r8496;
	setp.ge.u32 	%p100, %r8507, %r8506;
	setp.ge.u32 	%p101, %r8500, %r8506;
	setp.lt.u32 	%p102, %r8504, %r8506;
	selp.b16 	%rs179, %rs192, 1, %p102;
	selp.b16 	%rs180, 1, %rs179, %p101;
	selp.b16 	%rs192, 1, %rs180, %p100;
$L__BB0_104:
	mov.u32 	%r8610, %r199;
$L__BB0_105:
	xor.b32  	%r8508, %r8610, 3;
	cvt.s64.s32 	%rd341, %r8508;
	add.s64 	%rd183, %rd3, %rd341;
	ld.local.u8 	%rs4, [%rd183];
	setp.ne.s16 	%p103, %rs4, 57;
	@%p103 bra 	$L__BB0_107;
	mov.b16 	%rs182, 48;
	st.local.u8 	[%rd183], %rs182;
	add.s32 	%r8610, %r8610, -1;
	bra.uni 	$L__BB0_108;
$L__BB0_107:
	add.s16 	%rs181, %rs4, 1;
	st.local.u8 	[%rd183], %rs181;
$L__BB0_108:
	setp.eq.s16 	%p104, %rs4, 57;
	@%p104 bra 	$L__BB0_105;
	mov.u32 	%r8612, %r200;
$L__BB0_110:
	xor.b32  	%r8509, %r8612, 3;
	cvt.s64.s32 	%rd342, %r8509;
	add.s64 	%rd184, %rd4, %rd342;
	ld.local.u8 	%rs5, [%rd184];
	setp.ne.s16 	%p105, %rs5, 57;
	@%p105 bra 	$L__BB0_112;
	mov.b16 	%rs184, 48;
	st.local.u8 	[%rd184], %rs184;
	add.s32 	%r8612, %r8612, -1;
	bra.uni 	$L__BB0_113;
$L__BB0_112:
	add.s16 	%rs183, %rs5, 1;
	st.local.u8 	[%rd184], %rs183;
$L__BB0_113:
	setp.eq.s16 	%p106, %rs5, 57;
	@%p106 bra 	$L__BB0_110;
	mov.u32 	%r8614, %r201;
$L__BB0_115:
	xor.b32  	%r8510, %r8614, 3;
	cvt.s64.s32 	%rd343, %r8510;
	add.s64 	%rd185, %rd5, %rd343;
	ld.local.u8 	%rs6, [%rd185];
	setp.ne.s16 	%p107, %rs6, 57;
	@%p107 bra 	$L__BB0_117;
	mov.b16 	%rs186, 48;
	st.local.u8 	[%rd185], %rs186;
	add.s32 	%r8614, %r8614, -1;
	bra.uni 	$L__BB0_118;
$L__BB0_117:
	add.s16 	%rs185, %rs6, 1;
	st.local.u8 	[%rd185], %rs185;
$L__BB0_118:
	setp.eq.s16 	%p108, %rs6, 57;
	@%p108 bra 	$L__BB0_115;
	mov.u32 	%r8616, %r202;
$L__BB0_120:
	xor.b32  	%r8511, %r8616, 3;
	cvt.s64.s32 	%rd344, %r8511;
	add.s64 	%rd186, %rd6, %rd344;
	ld.local.u8 	%rs7, [%rd186];
	setp.ne.s16 	%p109, %rs7, 57;
	@%p109 bra 	$L__BB0_122;
	mov.b16 	%rs188, 48;
	st.local.u8 	[%rd186], %rs188;
	add.s32 	%r8616, %r8616, -1;
	bra.uni 	$L__BB0_123;
$L__BB0_122:
	add.s16 	%rs187, %rs7, 1;
	st.local.u8 	[%rd186], %rs187;
$L__BB0_123:
	setp.eq.s16 	%p110, %rs7, 57;
	@%p110 bra 	$L__BB0_120;
	ld.param.u32 	%r8519, [_Z20TeamSpeakHasher_cudayjhPKhjPh_param_1];
	add.s64 	%rd420, %rd420, 1;
	shr.u32 	%r8512, %r8519, 2;
	cvt.u64.u32 	%rd345, %r8512;
	setp.ne.s64 	%p111, %rd420, %rd345;
	@%p111 bra 	$L__BB0_86;
$L__BB0_125:
	ld.param.u64 	%rd349, [_Z20TeamSpeakHasher_cudayjhPKhjPh_param_5];
	cvta.to.global.u64 	%rd346, %rd349;
	mov.u32 	%r8513, %ctaid.x;
	mov.u32 	%r8514, %ntid.x;
	mov.u32 	%r8515, %tid.x;
	mad.lo.s32 	%r8516, %r8513, %r8514, %r8515;
	cvt.s64.s32 	%rd347, %r8516;
	add.s64 	%rd348, %rd346, %rd347;
	st.global.u8 	[%rd348], %rs192;
	ret;
$L__BB0_126:
	mov.b16 	%rs132, 48;
	st.local.u8 	[%rd29], %rs132;
	mov.b64 	%rd370, 1;
	bra.uni 	$L__BB0_50;
$L__BB0_127:
	mov.b16 	%rs146, 48;
	st.local.u8 	[%rd65], %rs146;
	mov.b64 	%rd385, 1;
	bra.uni 	$L__BB0_60;
$L__BB0_128:
	mov.b16 	%rs160, 48;
	st.local.u8 	[%rd100], %rs160;
	mov.b64 	%rd400, 1;
	bra.uni 	$L__BB0_70;
$L__BB0_129:
	mov.b16 	%rs174, 48;
	st.local.u8 	[%rd135], %rs174;
	mov.b64 	%rd415, 1;
	bra.uni 	$L__BB0_80;

}
	// .globl	_Z21TeamSpeakHasher2_cudayjhPKhjPh
.visible .entry _Z21TeamSpeakHasher2_cudayjhPKhjPh(
	.param .u64 _Z21TeamSpeakHasher2_cudayjhPKhjPh_param_0,
	.param .u32 _Z21TeamSpeakHasher2_cudayjhPKhjPh_param_1,
	.param .u8 _Z21TeamSpeakHasher2_cudayjhPKhjPh_param_2,
	.param .u64 .ptr .align 1 _Z21TeamSpeakHasher2_cudayjhPKhjPh_param_3,
	.param .u32 _Z21TeamSpeakHasher2_cudayjhPKhjPh_param_4,
	.param .u64 .ptr .align 1 _Z21TeamSpeakHasher2_cudayjhPKhjPh_param_5
)
{
	.local .align 16 .b8 	__local_depot1[640];
	.reg .b64 	%SP;
	.reg .b64 	%SPL;
	.reg .pred 	%p<112>;
	.reg .b16 	%rs<192>;
	.reg .b32 	%r<15039>;
	.reg .b64 	%rd<420>;

	mov.u64 	%SPL, __local_depot1;
	ld.param.u64 	%rd189, [_Z21TeamSpeakHasher2_cudayjhPKhjPh_param_0];
	ld.param.u64 	%rd191, [_Z21TeamSpeakHasher2_cudayjhPKhjPh_param_3];
	ld.param.u32 	%r422, [_Z21TeamSpeakHasher2_cudayjhPKhjPh_param_4];
	cvta.to.global.u64 	%rd1, %rd191;
	add.u64 	%rd2, %SPL, 0;
	add.u64 	%rd3, %SPL, 128;
	add.u64 	%rd4, %SPL, 256;
	add.u64 	%rd5, %SPL, 384;
	add.u64 	%rd6, %SPL, 512;
	add.s32 	%r1, %r422, -64;
	ld.global.nc.u8 	%rs10, [%rd1+15];
	cvt.u32.u8 	%r1639, %rs10;
	ld.global.nc.u8 	%rs11, [%rd1+14];
	cvt.u32.u8 	%r1640, %rs11;
	prmt.b32 	%r1641, %r1640, %r1639, 0x3340U;
	ld.global.nc.u8 	%rs12, [%rd1+13];
	cvt.u32.u8 	%r1642, %rs12;
	ld.global.nc.u8 	%rs13, [%rd1+12];
	cvt.u32.u8 	%r1643, %rs13;
	prmt.b32 	%r1644, %r1643, %r1642, 0x3340U;
	prmt.b32 	%r1645, %r1644, %r1641, 0x5410U;
	ld.global.nc.u8 	%rs14, [%rd1+11];
	cvt.u32.u8 	%r1646, %rs14;
	ld.global.nc.u8 	%rs15, [%rd1+10];
	cvt.u32.u8 	%r1647, %rs15;
	prmt.b32 	%r1648, %r1647, %r1646, 0x3340U;
	ld.global.nc.u8 	%rs16, [%rd1+9];
	cvt.u32.u8 	%r1649, %rs16;
	ld.global.nc.u8 	%rs17, [%rd1+8];
	cvt.u32.u8 	%r1650, %rs17;
	prmt.b32 	%r1651, %r1650, %r1649, 0x3340U;
	prmt.b32 	%r1652, %r1651, %r1648, 0x5410U;
	ld.global.nc.u8 	%rs18, [%rd1+7];
	cvt.u32.u8 	%r1653, %rs18;
	ld.global.nc.u8 	%rs19, [%rd1+6];
	cvt.u32.u8 	%r1654, %rs19;
	prmt.b32 	%r1655, %r1654, %r1653, 0x3340U;
	ld.global.nc.u8 	%rs20, [%rd1+5];
	cvt.u32.u8 	%r1656, %rs20;
	ld.global.nc.u8 	%rs21, [%rd1+4];
	cvt.u32.u8 	%r1657, %rs21;
	prmt.b32 	%r1658, %r1657, %r1656, 0x3340U;
	prmt.b32 	%r1659, %r1658, %r1655, 0x5410U;
	ld.global.nc.u8 	%rs22, [%rd1+3];
	cvt.u32.u8 	%r1660, %rs22;
	ld.global.nc.u8 	%rs23, [%rd1+2];
	cvt.u32.u8 	%r1661, %rs23;
	prmt.b32 	%r1662, %r1661, %r1660, 0x3340U;
	ld.global.nc.u8 	%rs24, [%rd1+1];
	cvt.u32.u8 	%r1663, %rs24;
	ld.global.nc.u8 	%rs25, [%rd1];
	cvt.u32.u8 	%r1664, %rs25;
	prmt.b32 	%r1665, %r1664, %r1663, 0x3340U;
	prmt.b32 	%r1666, %r1665, %r1662, 0x5410U;
	st.local.v4.b32 	[%rd2], {%r1666, %r1659, %r1652, %r1645};
	ld.global.nc.u8 	%rs26, [%rd1+31];
	cvt.u32.u8 	%r1667, %rs26;
	ld.global.nc.u8 	%rs27, [%rd1+30];
	cvt.u32.u8 	%r1668, %rs27;
	prmt.b32 	%r1669, %r1668, %r1667, 0x3340U;
	ld.global.nc.u8 	%rs28, [%rd1+29];
	cvt.u32.u8 	%r1670, %rs28;
	ld.global.nc.u8 	%rs29, [%rd1+28];
	cvt.u32.u8 	%r1671, %rs29;
	prmt.b32 	%r1672, %r1671, %r1670, 0x3340U;
	prmt.b32 	%r1673, %r1672, %r1669, 0x5410U;
	ld.global.nc.u8 	%rs30, [%rd1+27];
	cvt.u32.u8 	%r1674, %rs30;
	ld.global.nc.u8 	%rs31, [%rd1+26];
	cvt.u32.u8 	%r1675, %rs31;
	prmt.b32 	%r1676, %r1675, %r1674, 0x3340U;
	ld.global.nc.u8 	%rs32, [%rd1+25];
	cvt.u32.u8 	%r1677, %rs32;
	ld.global.nc.u8 	%rs33, [%rd1+24];
	cvt.u32.u8 	%r1678, %rs33;
	prmt.b32 	%r1679, %r1678, %r1677, 0x3340U;
	prmt.b32 	%r1680, %r1679, %r1676, 0x5410U;
	ld.global.nc.u8 	%rs34, [%rd1+23];
	cvt.u32.u8 	%r1681, %rs34;
	ld.global.nc.u8 	%rs35, [%rd1+22];
	cvt.u32.u8 	%r1682, %rs35;
	prmt.b32 	%r1683, %r1682, %r1681, 0x3340U;
	ld.global.nc.u8 	%rs36, [%rd1+21];
	cvt.u32.u8 	%r1684, %rs36;
	ld.global.nc.u8 	%rs37, [%rd1+20];
	cvt.u32.u8 	%r1685, %rs37;
	prmt.b32 	%r1686, %r1685, %r1684, 0x3340U;
	prmt.b32 	%r1687, %r1686, %r1683, 0x5410U;
	ld.global.nc.u8 	%rs38, [%rd1+19];
	cvt.u32.u8 	%r1688, %rs38;
	ld.global.nc.u8 	%rs39, [%rd1+18];
	cvt.u32.u8 	%r1689, %rs39;
	prmt.b32 	%r1690, %r1689, %r1688, 0x3340U;
	ld.global.nc.u8 	%rs40, [%rd1+17];
	cvt.u32.u8 	%r1691, %rs40;
	ld.global.nc.u8 	%rs41, [%rd1+16];
	cvt.u32.u8 	%r1692, %rs41;
	prmt.b32 	%r1693, %r1692, %r1691, 0x3340U;
	prmt.b32 	%r1694, %r1693, %r1690, 0x5410U;
	st.local.v4.b32 	[%rd2+16], {%r1694, %r1687, %r1680, %r1673};
	add.s64 	%rd353, %rd2, 32;
	ld.global.nc.u8 	%rs42, [%rd1+47];
	cvt.u32.u8 	%r1695, %rs42;
	ld.global.nc.u8 	%rs43, [%rd1+46];
	cvt.u32.u8 	%r1696, %rs43;
	prmt.b32 	%r1697, %r1696, %r1695, 0x3340U;
	ld.global.nc.u8 	%rs44, [%rd1+45];
	cvt.u32.u8 	%r1698, %rs44;
	ld.global.nc.u8 	%rs45, [%rd1+44];
	cvt.u32.u8 	%r1699, %rs45;
	prmt.b32 	%r1700, %r1699, %r1698, 0x3340U;
	prmt.b32 	%r1701, %r1700, %r1697, 0x5410U;
	ld.global.nc.u8 	%rs46, [%rd1+43];
	cvt.u32.u8 	%r1702, %rs46;
	ld.global.nc.u8 	%rs47, [%rd1+42];
	cvt.u32.u8 	%r1703, %rs47;
	prmt.b32 	%r1704, %r1703, %r1702, 0x3340U;
	ld.global.nc.u8 	%rs48, [%rd1+41];
	cvt.u32.u8 	%r1705, %rs48;
	ld.global.nc.u8 	%rs49, [%rd1+40];
	cvt.u32.u8 	%r1706, %rs49;
	prmt.b32 	%r1707, %r1706, %r1705, 0x3340U;
	prmt.b32 	%r1708, %r1707, %r1704, 0x5410U;
	ld.global.nc.u8 	%rs50, [%rd1+39];
	cvt.u32.u8 	%r1709, %rs50;
	ld.global.nc.u8 	%rs51, [%rd1+38];
	cvt.u32.u8 	%r1710, %rs51;
	prmt.b32 	%r1711, %r1710, %r1709, 0x3340U;
	ld.global.nc.u8 	%rs52, [%rd1+37];
	cvt.u32.u8 	%r1712, %rs52;
	ld.global.nc.u8 	%rs53, [%rd1+36];
	cvt.u32.u8 	%r1713, %rs53;
	prmt.b32 	%r1714, %r1713, %r1712, 0x3340U;
	prmt.b32 	%r1715, %r1714, %r1711, 0x5410U;
	ld.global.nc.u8 	%rs54, [%rd1+35];
	cvt.u32.u8 	%r1716, %rs54;
	ld.global.nc.u8 	%rs55, [%rd1+34];
	cvt.u32.u8 	%r1717, %rs55;
	prmt.b32 	%r1718, %r1717, %r1716, 0x3340U;
	ld.global.nc.u8 	%rs56, [%rd1+33];
	cvt.u32.u8 	%r1719, %rs56;
	ld.global.nc.u8 	%rs57, [%rd1+32];
	cvt.u32.u8 	%r1720, %rs57;
	prmt.b32 	%r1721, %r1720, %r1719, 0x3340U;
	prmt.b32 	%r1722, %r1721, %r1718, 0x5410U;
	st.local.v4.b32 	[%rd2+32], {%r1722, %r1715, %r1708, %r1701};
	ld.global.nc.u8 	%rs58, [%rd1+63];
	cvt.u32.u8 	%r1723, %rs58;
	ld.global.nc.u8 	%rs59, [%rd1+62];
	cvt.u32.u8 	%r1724, %rs59;
	prmt.b32 	%r1725, %r1724, %r1723, 0x3340U;
	ld.global.nc.u8 	%rs60, [%rd1+61];
	cvt.u32.u8 	%r1726, %rs60;
	ld.global.nc.u8 	%rs61, [%rd1+60];
	cvt.u32.u8 	%r1727, %rs61;
	prmt.b32 	%r1728, %r1727, %r1726, 0x3340U;
	prmt.b32 	%r1729, %r1728, %r1725, 0x5410U;
	ld.global.nc.u8 	%rs62, [%rd1+59];
	cvt.u32.u8 	%r1730, %rs62;
	ld.global.nc.u8 	%rs63, [%rd1+58];
	cvt.u32.u8 	%r1731, %rs63;
	prmt.b32 	%r1732, %r1731, %r1730, 0x3340U;
	ld.global.nc.u8 	%rs64, [%rd1+57];
	cvt.u32.u8 	%r1733, %rs64;
	ld.global.nc.u8 	%rs65, [%rd1+56];
	cvt.u32.u8 	%r1734, %rs65;
	prmt.b32 	%r1735, %r1734, %r1733, 0x3340U;
	prmt.b32 	%r1736, %r1735, %r1732, 0x5410U;
	ld.global.nc.u8 	%rs66, [%rd1+55];
	cvt.u32.u8 	%r1737, %rs66;
	ld.global.nc.u8 	%rs67, [%rd1+54];
	cvt.u32.u8 	%r1738, %rs67;
	prmt.b32 	%r1739, %r1738, %r1737, 0x3340U;
	ld.global.nc.u8 	%rs68, [%rd1+53];
	cvt.u32.u8 	%r1740, %rs68;
	ld.global.nc.u8 	%rs69, [%rd1+52];
	cvt.u32.u8 	%r1741, %rs69;
	prmt.b32 	%r1742, %r1741, %r1740, 0x3340U;
	prmt.b32 	%r1743, %r1742, %r1739, 0x5410U;
	ld.global.nc.u8 	%rs70, [%rd1+51];
	cvt.u32.u8 	%r1744, %rs70;
	ld.global.nc.u8 	%rs71, [%rd1+50];
	cvt.u32.u8 	%r1745, %rs71;
	prmt.b32 	%r1746, %r1745, %r1744, 0x3340U;
	ld.global.nc.u8 	%rs72, [%rd1+49];
	cvt.u32.u8 	%r1747, %rs72;
	ld.global.nc.u8 	%rs73, [%rd1+48];
	cvt.u32.u8 	%r1748, %rs73;
	prmt.b32 	%r1749, %r1748, %r1747, 0x3340U;
	prmt.b32 	%r1750, %r1749, %r1746, 0x5410U;
	st.local.v4.b32 	[%rd2+48], {%r1750, %r1743, %r1736, %r1729};
	mov.b32 	%r1751, 291;
	mov.b32 	%r1752, 0;
	prmt.b32 	%r1753, %r1666, %r1752, %r1751;
	prmt.b32 	%r1754, %r1659, %r1752, %r1751;
	prmt.b32 	%r1755, %r1652, %r1752, %r1751;
	prmt.b32 	%r1756, %r1645, %r1752, %r1751;
	st.local.v4.u32 	[%rd2], {%r1753, %r1754, %r1755, %r1756};
	prmt.b32 	%r1757, %r1694, %r1752, %r1751;
	prmt.b32 	%r1758, %r1687, %r1752, %r1751;
	prmt.b32 	%r1759, %r1680, %r1752, %r1751;
	prmt.b32 	%r1760, %r1673, %r1752, %r1751;
	st.local.v4.u32 	[%rd2+16], {%r1757, %r1758, %r1759, %r1760};
	prmt.b32 	%r1761, %r1722, %r1752, %r1751;
	prmt.b32 	%r1762, %r1715, %r1752, %r1751;
	prmt.b32 	%r1763, %r1708, %r1752, %r1751;
	prmt.b32 	%r1764, %r1701, %r1752, %r1751;
	st.local.v4.u32 	[%rd2+32], {%r1761, %r1762, %r1763, %r1764};
	prmt.b32 	%r1765, %r1750, %r1752, %r1751;
	prmt.b32 	%r1766, %r1743, %r1752, %r1751;
	prmt.b32 	%r1767, %r1736, %r1752, %r1751;
	prmt.b32 	%r1768, %r1729, %r1752, %r1751;
	st.local.v4.u32 	[%rd2+48], {%r1765, %r1766, %r1767, %r1768};
	mov.b32 	%r433, -271733879;
	mov.b32 	%r438, -1732584194;
	mov.b32 	%r426, 271733878;
	// begin inline asm
	lop3.b32 %r423, %r433, %r438, %r426, 0xCA;
	// end inline asm
	add.s32 	%r1769, %r1753, %r423;
	mov.b32 	%r445, 1732584193;
	mov.b32 	%r1634, 5;
	// begin inline asm
	shf.l.wrap.b32 %r427, %r445, %r445, %r1634;
	// end inline asm
	add.s32 	%r1770, %r1769, %r427;
	add.s32 	%r440, %r1770, 508910473;
	mov.b32 	%r1638, 30;
	// begin inline asm
	shf.l.wrap.b32 %r431, %r433, %r433, %r1638;
	// end inline asm
	// begin inline asm
	lop3.b32 %r435, %r445, %r431, %r438, 0xCA;
	// end inline asm
	add.s32 	%r1771, %r1754, %r435;
	// begin inline asm
	shf.l.wrap.b32 %r439, %r440, %r440, %r1634;
	// end inline asm
	add.s32 	%r1772, %r1771, %r439;
	add.s32 	%r452, %r1772, 1790234127;
	// begin inline asm
	shf.l.wrap.b32 %r443, %r445, %r445, %r1638;
	// end inline asm
	// begin inline asm
	lop3.b32 %r447, %r440, %r443, %r431, 0xCA;
	// end inline asm
	add.s32 	%r1773, %r1755, %r447;
	// begin inline asm
	shf.l.wrap.b32 %r451, %r452, %r452, %r1634;
	// end inline asm
	add.s32 	%r1774, %r1773, %r451;
	add.s32 	%r464, %r1774, -214083945;
	// begin inline asm
	shf.l.wrap.b32 %r455, %r440, %r440, %r1638;
	// end inline asm
	// begin inline asm
	lop3.b32 %r459, %r452, %r455, %r443, 0xCA;
	// end inline asm
	// begin inline asm
	shf.l.wrap.b32 %r463, %r464, %r464, %r1634;
	// end inline asm
	add.s32 	%r1775, %r1756, %r431;
	add.s32 	%r1776, %r1775, %r459;
	add.s32 	%r1777, %r1776, %r463;
	add.s32 	%r476, %r1777, 1518500249;
	// begin inline asm
	shf.l.wrap.b32 %r467, %r452, %r452, %r1638;
	// end inline asm
	// begin inline asm
	lop3.b32 %r471, %r464, %r467, %r455, 0xCA;
	// end inline asm
	// begin inline asm
	shf.l.wrap.b32 %r475, %r476, %r476, %r1634;
	// end inline asm
	add.s32 	%r1778, %r1757, %r443;
	add.s32 	%r1779, %r1778, %r471;
	add.s32 	%r1780, %r1779, %r475;
	add.s32 	%r488, %r1780, 1518500249;
	// begin inline asm
	shf.l.wrap.b32 %r479, %r464, %r464, %r1638;
	// end inline asm
	// begin inline asm
	lop3.b32 %r483, %r476, %r479, %r467, 0xCA;
	// end inline asm
	// begin inline asm
	shf.l.wrap.b32 %r487, %r488, %r488, %r1634;
	// end inline asm
	add.s32 	%r1781, %r1758, %r455;
	add.s32 	%r1782, %r1781, %r483;
	add.s32 	%r1783, %r1782, %r487;
	add.s32 	%r500, %r1783, 1518500249;
	// begin inline asm
	shf.l.wrap.b32 %r491, %r476, %r476, %r1638;
	// end inline asm
	// begin inline asm
	lop3.b32 %r495, %r488, %r491, %r479, 0xCA;
	// end inline asm
	// begin inline asm
	shf.l.wrap.b32 %r499, %r500, %r500, %r1634;
	// end inline asm
	add.s32 	%r1784, %r1759, %r467;
	add.s32 	%r1785, %r1784, %r495;
	add.s32 	%r1786, %r1785, %r499;
	add.s32 	%r512, %r1786, 1518500249;
	// begin inline asm
	shf.l.wrap.b32 %r503, %r488, %r488, %r1638;
	// end inline asm
	// begin inline asm
	lop3.b32 %r507, %r500, %r503, %r491, 0xCA;
	// end inline asm
	// begin inline asm
	shf.l.wrap.b32 %r511, %r512, %r512, %r1634;
	// end inline asm
	add.s32 	%r1787, %r1760, %r479;
	add.s32 	%r1788, %r1787, %r507;
	add.s32 	%r1789, %r1788, %r511;
	add.s32 	%r524, %r1789, 1518500249;
	// begin inline asm
	shf.l.wrap.b32 %r515, %r500, %r500, %r1638;
	// end inline asm
	// begin inline asm
	lop3.b32 %r519, %r512, %r515, %r503, 0xCA;
	// end inline asm
	// begin inline asm
	shf.l.wrap.b32 %r523, %r524, %r524, %r1634;
	// end inline asm
	add.s32 	%r1790, %r1761, %r491;
	add.s32 	%r1791, %r1790, %r519;
	add.s32 	%r1792, %r1791, %r523;
	add.s32 	%r536, %r1792, 1518500249;
	// begin inline asm
	shf.l.wrap.b32 %r527, %r512, %r512, %r1638;
	// end inline asm
	// begin inline asm
	lop3.b32 %r531, %r524, %r527, %r515, 0xCA;
	// end inline asm
	// begin inline asm
	shf.l.wrap.b32 %r535, %r536, %r536, %r1634;
	// end inline asm
	add.s32 	%r1793, %r1762, %r503;
	add.s32 	%r1794, %r1793, %r531;
	add.s32 	%r1795, %r1794, %r535;
	add.s32 	%r548, %r1795, 1518500249;
	// begin inline asm
	shf.l.wrap.b32 %r539, %r524, %r524, %r1638;
	// end inline asm
	// begin inline asm
	lop3.b32 %r543, %r536, %r539, %r527, 0xCA;
	// end inline asm
	// begin inline asm
	shf.l.wrap.b32 %r547, %r548, %r548, %r1634;
	// end inline asm
	add.s32 	%r1796, %r1763, %r515;
	add.s32 	%r1797, %r1796, %r543;
	add.s32 	%r1798, %r1797, %r547;
	add.s32 	%r560, %r1798, 1518500249;
	// begin inline asm
	shf.l.wrap.b32 %r551, %r536, %r536, %r1638;
	// end inline asm
	// begin inline asm
	lop3.b32 %r555, %r548, %r551, %r539, 0xCA;
	// end inline asm
	// begin inline asm
	shf.l.wrap.b32 %r559, %r560, %r560, %r1634;
	// end inline asm
	add.s32 	%r1799, %r1764, %r527;
	add.s32 	%r1800, %r1799, %r555;
	add.s32 	%r1801, %r1800, %r559;
	add.s32 	%r572, %r1801, 1518500249;
	// begin inline asm
	shf.l.wrap.b32 %r563, %r548, %r548, %r1638;
	// end inline asm
	// begin inline asm
	lop3.b32 %r567, %r560, %r563, %r551, 0xCA;
	// end inline asm
	// begin inline asm
	shf.l.wrap.b32 %r571, %r572, %r572, %r1634;
	// end inline asm
	add.s32 	%r1802, %r1765, %r539;
	add.s32 	%r1803, %r1802, %r567;
	add.s32 	%r1804, %r1803, %r571;
	add.s32 	%r584, %r1804, 1518500249;
	// begin inline asm
	shf.l.wrap.b32 %r575, %r560, %r560, %r1638;
	// end inline asm
	// begin inline asm
	lop3.b32 %r579, %r572, %r575, %r563, 0xCA;
	// end inline asm
	// begin inline asm
	shf.l.wrap.b32 %r583, %r584, %r584, %r1634;
	// end inline asm
	add.s32 	%r1805, %r1766, %r551;
	add.s32 	%r1806, %r1805, %r579;
	add.s32 	%r1807, %r1806, %r583;
	add.s32 	%r596, %r1807, 1518500249;
	// begin inline asm
	shf.l.wrap.b32 %r587, %r572, %r572, %r1638;
	// end inline asm
	// begin inline asm
	lop3.b32 %r591, %r584, %r587, %r575, 0xCA;
	// end inline asm
	// begin inline asm
	shf.l.wrap.b32 %r595, %r596, %r596, %r1634;
	// end inline asm
	add.s32 	%r1808, %r1767, %r563;
	add.s32 	%r1809, %r1808, %r591;
	add.s32 	%r1810, %r1809, %r595;
	add.s32 	%r608, %r1810, 1518500249;
	// begin inline asm
	shf.l.wrap.b32 %r599, %r584, %r584, %r1638;
	// end inline asm
	// begin inline asm
	lop3.b32 %r603, %r596, %r599, %r587, 0xCA;
	// end inline asm
	// begin inline asm
	shf.l.wrap.b32 %r607, %r608, %r608, %r1634;
	// end inline asm
	add.s32 	%r1811, %r1768, %r575;
	add.s32 	%r1812, %r1811, %r603;
	add.s32 	%r1813, %r1812, %r607;
	add.s32 	%r624, %r1813, 1518500249;
	// begin inline asm
	shf.l.wrap.b32 %r611, %r596, %r596, %r1638;
	// end inline asm
	xor.b32  	%r1814, %r1755, %r1753;
	xor.b32  	%r1815, %r1814, %r1761;
	xor.b32  	%r617, %r1815, %r1766;
	mov.b32 	%r1626, 1;
	// begin inline asm
	shf.l.wrap.b32 %r615, %r617, %r617, %r1626;
	// end inline asm
	add.s32 	%r1816, %r587, %r615;
	// begin inline asm
	lop3.b32 %r619, %r608, %r611, %r599, 0xCA;
	// end inline asm
	add.s32 	%r1817, %r1816, %r619;
	// begin inline asm
	shf.l.wrap.b32 %r623, %r624, %r624, %r1634;
	// end inline asm
	add.s32 	%r1818, %r1817, %r623;
	add.s32 	%r640, %r1818, 1518500249;
	// begin inline asm
	shf.l.wrap.b32 %r627, %r608, %r608, %r1638;
	// end inline asm
	xor.b32  	%r1819, %r1756, %r1754;
	xor.b32  	%r1820, %r1819, %r1762;
	xor.b32  	%r633, %r1820, %r1767;
	// begin inline asm
	shf.l.wrap.b32 %r631, %r633, %r633, %r1626;
	// end inline asm
	add.s32 	%r1821, %r599, %r631;
	// begin inline asm
	lop3.b32 %r635, %r624, %r627, %r611, 0xCA;
	// end inline asm
	add.s32 	%r1822, %r1821, %r635;
	// begin inline asm
	shf.l.wrap.b32 %r639, %r640, %r640, %r1634;
	// end inline asm
	add.s32 	%r1823, %r1822, %r639;
	add.s32 	%r656, %r1823, 1518500249;
	// begin inline asm
	shf.l.wrap.b32 %r643, %r624, %r624, %r1638;
	// end inline asm
	xor.b32  	%r1824, %r1757, %r1755;
	xor.b32  	%r1825, %r1824, %r1763;
	xor.b32  	%r649, %r1825, %r1768;
	// begin inline asm
	shf.l.wrap.b32 %r647, %r649, %r649, %r1626;
	// end inline asm
	add.s32 	%r1826, %r611, %r647;
	// begin inline asm
	lop3.b32 %r651, %r640, %r643, %r627, 0xCA;
	// end inline asm
	add.s32 	%r1827, %r1826, %r651;
	// begin inline asm
	shf.l.wrap.b32 %r655, %r656, %r656, %r1634;
	// end inline asm
	add.s32 	%r1828, %r1827, %r655;
	add.s32 	%r672, %r1828, 1518500249;
	// begin inline asm
	shf.l.wrap.b32 %r659, %r640, %r640, %r1638;
	// end inline asm
	xor.b32  	%r1829, %r1758, %r1756;
	xor.b32  	%r1830, %r1829, %r1764;
	xor.b32  	%r665, %r1830, %r615;
	// begin inline asm
	shf.l.wrap.b32 %r663, %r665, %r665, %r1626;
	// end inline asm
	add.s32 	%r1831, %r627, %r663;
	// begin inline asm
	lop3.b32 %r667, %r656, %r659, %r643, 0xCA;
	// end inline asm
	add.s32 	%r1832, %r1831, %r667;
	// begin inline asm
	shf.l.wrap.b32 %r671, %r672, %r672, %r1634;
	// end inline asm
	add.s32 	%r1833, %r1832, %r671;
	add.s32 	%r688, %r1833, 1518500249;
	// begin inline asm
	shf.l.wrap.b32 %r675, %r656, %r656, %r1638;
	// end inline asm
	xor.b32  	%r1834, %r1759, %r1757;
	xor.b32  	%r1835, %r1834, %r1765;
	xor.b32  	%r681, %r1835, %r631;
	// begin inline asm
	shf.l.wrap.b32 %r679, %r681, %r681, %r1626;
	// end inline asm
	add.s32 	%r1836, %r643, %r679;
	// begin inline asm
	lop3.b32 %r683, %r672, %r675, %r659, 0x96;
	// end inline asm
	add.s32 	%r1837, %r1836, %r683;
	// begin inline asm
	shf.l.wrap.b32 %r687, %r688, %r688, %r1634;
	// end inline asm
	add.s32 	%r1838, %r1837, %r687;
	add.s32 	%r704, %r1838, 1859775393;
	// begin inline asm
	shf.l.wrap.b32 %r691, %r672, %r672, %r1638;
	// end inline asm
	xor.b32  	%r1839, %r1760, %r1758;
	xor.b32  	%r1840, %r1839, %r1766;
	xor.b32  	%r697, %r1840, %r647;
	// begin inline asm
	shf.l.wrap.b32 %r695, %r697, %r697, %r1626;
	// end inline asm
	add.s32 	%r1841, %r659, %r695;
	// begin inline asm
	lop3.b32 %r699, %r688, %r691, %r675, 0x96;
	// end inline asm
	add.s32 	%r1842, %r1841, %r699;
	// begin inline asm
	shf.l.wrap.b32 %r703, %r704, %r704, %r1634;
	// end inline asm
	add.s32 	%r1843, %r1842, %r703;
	add.s32 	%r720, %r1843, 1859775393;
	// begin inline asm
	shf.l.wrap.b32 %r707, %r688, %r688, %r1638;
	// end inline asm
	xor.b32  	%r1844, %r1761, %r1759;
	xor.b32  	%r1845, %r1844, %r1767;
	xor.b32  	%r713, %r1845, %r663;
	// begin inline asm
	shf.l.wrap.b32 %r711, %r713, %r713, %r1626;
	// end inline asm
	add.s32 	%r1846, %r675, %r711;
	// begin inline asm
	lop3.b32 %r715, %r704, %r707, %r691, 0x96;
	// end inline asm
	add.s32 	%r1847, %r1846, %r715;
	// begin inline asm
	shf.l.wrap.b32 %r719, %r720, %r720, %r1634;
	// end inline asm
	add.s32 	%r1848, %r1847, %r719;
	add.s32 	%r736, %r1848, 1859775393;
	// begin inline asm
	shf.l.wrap.b32 %r723, %r704, %r704, %r1638;
	// end inline asm
	xor.b32  	%r1849, %r1762, %r1760;
	xor.b32  	%r1850, %r1849, %r1768;
	xor.b32  	%r729, %r1850, %r679;
	// begin inline asm
	shf.l.wrap.b32 %r727, %r729, %r729, %r1626;
	// end inline asm
	add.s32 	%r1851, %r691, %r727;
	// begin inline asm
	lop3.b32 %r731, %r720, %r723, %r707, 0x96;
	// end inline asm
	add.s32 	%r1852, %r1851, %r731;
	// begin inline asm
	shf.l.wrap.b32 %r735, %r736, %r736, %r1634;
	// end inline asm
	add.s32 	%r1853, %r1852, %r735;
	add.s32 	%r752, %r1853, 1859775393;
	// begin inline asm
	shf.l.wrap.b32 %r739, %r720, %r720, %r1638;
	// end inline asm
	xor.b32  	%r1854, %r1763, %r1761;
	xor.b32  	%r1855, %r1854, %r615;
	xor.b32  	%r745, %r1855, %r695;
	// begin inline asm
	shf.l.wrap.b32 %r743, %r745, %r745, %r1626;
	// end inline asm
	add.s32 	%r1856, %r707, %r743;
	// begin inline asm
	lop3.b32 %r747, %r736, %r739, %r723, 0x96;
	// end inline asm
	add.s32 	%r1857, %r1856, %r747;
	// begin inline asm
	shf.l.wrap.b32 %r751, %r752, %r752, %r1634;
	// end inline asm
	add.s32 	%r1858, %r1857, %r751;
	add.s32 	%r768, %r1858, 1859775393;
	// begin inline asm
	shf.l.wrap.b32 %r755, %r736, %r736, %r1638;
	// end inline asm
	xor.b32  	%r1859, %r1764, %r1762;
	xor.b32  	%r1860, %r1859, %r631;
	xor.b32  	%r761, %r1860, %r711;
	// begin inline asm
	shf.l.wrap.b32 %r759, %r761, %r761, %r1626;
	// end inline asm
	add.s32 	%r1861, %r723, %r759;
	// begin inline asm
	lop3.b32 %r763, %r752, %r755, %r739, 0x96;
	// end inline asm
	add.s32 	%r1862, %r1861, %r763;
	// begin inline asm
	shf.l.wrap.b32 %r767, %r768, %r768, %r1634;
	// end inline asm
	add.s32 	%r1863, %r1862, %r767;
	add.s32 	%r784, %r1863, 1859775393;
	// begin inline asm
	shf.l.wrap.b32 %r771, %r752, %r752, %r1638;
	// end inline asm
	xor.b32  	%r1864, %r1765, %r1763;
	xor.b32  	%r1865, %r1864, %r647;
	xor.b32  	%r777, %r1865, %r727;
	// begin inline asm
	shf.l.wrap.b32 %r775, %r777, %r777, %r1626;
	// end inline asm
	add.s32 	%r1866, %r739, %r775;
	// begin inline asm
	lop3.b32 %r779, %r768, %r771, %r755, 0x96;
	// end inline asm
	add.s32 	%r1867, %r1866, %r779;
	// begin inline asm
	shf.l.wrap.b32 %r783, %r784, %r784, %r1634;
	// end inline asm
	add.s32 	%r1868, %r1867, %r783;
	add.s32 	%r800, %r1868, 1859775393;
	// begin inline asm
	shf.l.wrap.b32 %r787, %r768, %r768, %r1638;
	// end inline asm
	xor.b32  	%r1869, %r1766, %r1764;
	xor.b32  	%r1870, %r1869, %r663;
	xor.b32  	%r793, %r1870, %r743;
	// begin inline asm
	shf.l.wrap.b32 %r791, %r793, %r793, %r1626;
	// end inline asm
	add.s32 	%r1871, %r755, %r791;
	// begin inline asm
	lop3.b32 %r795, %r784, %r787, %r771, 0x96;
	// end inline asm
	add.s32 	%r1872, %r1871, %r795;
	// begin inline asm
	shf.l.wrap.b32 %r799, %r800, %r800, %r1634;
	// end inline asm
	add.s32 	%r1873, %r1872, %r799;
	add.s32 	%r816, %r1873, 1859775393;
	// begin inline asm
	shf.l.wrap.b32 %r803, %r784, %r784, %r1638;
	// end inline asm
	xor.b32  	%r1874, %r1767, %r1765;
	xor.b32  	%r1875, %r1874, %r679;
	xor.b32  	%r809, %r1875, %r759;
	// begin inline asm
	shf.l.wrap.b32 %r807, %r809, %r809, %r1626;
	// end inline asm
	add.s32 	%r1876, %r771, %r807;
	// begin inline asm
	lop3.b32 %r811, %r800, %r803, %r787, 0x96;
	// end inline asm
	add.s32 	%r1877, %r1876, %r811;
	// begin inline asm
	shf.l.wrap.b32 %r815, %r816, %r816, %r1634;
	// end inline asm
	add.s32 	%r1878, %r1877, %r815;
	add.s32 	%r832, %r1878, 1859775393;
	// begin inline asm
	shf.l.wrap.b32 %r819, %r800, %r800, %r1638;
	// end inline asm
	xor.b32  	%r1879, %r1768, %r1766;
	xor.b32  	%r1880, %r1879, %r695;
	xor.b32  	%r825, %r1880, %r775;
	// begin inline asm
	shf.l.wrap.b32 %r823, %r825, %r825, %r1626;
	// end inline asm
	add.s32 	%r1881, %r787, %r823;
	// begin inline asm
	lop3.b32 %r827, %r816, %r819, %r803, 0x96;
	// end inline asm
	add.s32 	%r1882, %r1881, %r827;
	// begin inline asm
	shf.l.wrap.b32 %r831, %r832, %r832, %r1634;
	// end inline asm
	add.s32 	%r1883, %r1882, %r831;
	add.s32 	%r848, %r1883, 1859775393;
	// begin inline asm
	shf.l.wrap.b32 %r835, %r816, %r816, %r1638;
	// end inline asm
	xor.b32  	%r1884, %r615, %r1767;
	xor.b32  	%r1885, %r1884, %r711;
	xor.b32  	%r841, %r1885, %r791;
	// begin inline asm
	shf.l.wrap.b32 %r839, %r841, %r841, %r1626;
	// end inline asm
	add.s32 	%r1886, %r803, %r839;
	// begin inline asm
	lop3.b32 %r843, %r832, %r835, %r819, 0x96;
	// end inline asm
	add.s32 	%r1887, %r1886, %r843;
	// begin inline asm
	shf.l.wrap.b32 %r847, %r848, %r848, %r1634;
	// end inline asm
	add.s32 	%r1888, %r1887, %r847;
	add.s32 	%r864, %r1888, 1859775393;
	// begin inline asm
	shf.l.wrap.b32 %r851, %r832, %r832, %r1638;
	// end inline asm
	xor.b32  	%r1889, %r631, %r1768;
	xor.b32  	%r1890, %r1889, %r727;
	xor.b32  	%r857, %r1890, %r807;
	// begin inline asm
	shf.l.wrap.b32 %r855, %r857, %r857, %r1626;
	// end inline asm
	add.s32 	%r1891, %r819, %r855;
	// begin inline asm
	lop3.b32 %r859, %r848, %r851, %r835, 0x96;
	// end inline asm
	add.s32 	%r1892, %r1891, %r859;
	// begin inline asm
	shf.l.wrap.b32 %r863, %r864, %r864, %r1634;
	// end inline asm
	add.s32 	%r1893, %r1892, %r863;
	add.s32 	%r880, %r1893, 1859775393;
	// begin inline asm
	shf.l.wrap.b32 %r867, %r848, %r848, %r1638;
	// end inline asm
	xor.b32  	%r1894, %r647, %r615;
	xor.b32  	%r1895, %r1894, %r743;
	xor.b32  	%r873, %r1895, %r823;
	// begin inline asm
	shf.l.wrap.b32 %r871, %r873, %r873, %r1626;
	// end inline asm
	add.s32 	%r1896, %r835, %r871;
	// begin inline asm
	lop3.b32 %r875, %r864, %r867, %r851, 0x96;
	// end inline asm
	add.s32 	%r1897, %r1896, %r875;
	// begin inline asm
	shf.l.wrap.b32 %r879, %r880, %r880, %r1634;
	// end inline asm
	add.s32 	%r1898, %r1897, %r879;
	add.s32 	%r896, %r1898, 1859775393;
	// begin inline asm
	shf.l.wrap.b32 %r883, %r864, %r864, %r1638;
	// end inline asm
	xor.b32  	%r1899, %r663, %r631;
	xor.b32  	%r1900, %r1899, %r759;
	xor.b32  	%r889, %r1900, %r839;
	// begin inline asm
	shf.l.wrap.b32 %r887, %r889, %r889, %r1626;
	// end inline asm
	add.s32 	%r1901, %r851, %r887;
	// begin inline asm
	lop3.b32 %r891, %r880, %r883, %r867, 0x96;
	// end inline asm
	add.s32 	%r1902, %r1901, %r891;
	// begin inline asm
	shf.l.wrap.b32 %r895, %r896, %r896, %r1634;
	// end inline asm
	add.s32 	%r1903, %r1902, %r895;
	add.s32 	%r912, %r1903, 1859775393;
	// begin inline asm
	shf.l.wrap.b32 %r899, %r880, %r880, %r1638;
	// end inline asm
	xor.b32  	%r1904, %r679, %r647;
	xor.b32  	%r1905, %r1904, %r775;
	xor.b32  	%r905, %r1905, %r855;
	// begin inline asm
	shf.l.wrap.b32 %r903, %r905, %r905, %r1626;
	// end inline asm
	add.s32 	%r1906, %r867, %r903;
	// begin inline asm
	lop3.b32 %r907, %r896, %r899, %r883, 0x96;
	// end inline asm
	add.s32 	%r1907, %r1906, %r907;
	// begin inline asm
	shf.l.wrap.b32 %r911, %r912, %r912, %r1634;
	// end inline asm
	add.s32 	%r1908, %r1907, %r911;
	add.s32 	%r928, %r1908, 1859775393;
	// begin inline asm
	shf.l.wrap.b32 %r915, %r896, %r896, %r1638;
	// end inline asm
	xor.b32  	%r1909, %r695, %r663;
	xor.b32  	%r1910, %r1909, %r791;
	xor.b32  	%r921, %r1910, %r871;
	// begin inline asm
	shf.l.wrap.b32 %r919, %r921, %r921, %r1626;
	// end inline asm
	add.s32 	%r1911, %r883, %r919;
	// begin inline asm
	lop3.b32 %r923, %r912, %r915, %r899, 0x96;
	// end inline asm
	add.s32 	%r1912, %r1911, %r923;
	// begin inline asm
	shf.l.wrap.b32 %r927, %r928, %r928, %r1634;
	// end inline asm
	add.s32 	%r1913, %r1912, %r927;
	add.s32 	%r944, %r1913, 1859775393;
	// begin inline asm
	shf.l.wrap.b32 %r931, %r912, %r912, %r1638;
	// end inline asm
	xor.b32  	%r1914, %r711, %r679;
	xor.b32  	%r1915, %r1914, %r807;
	xor.b32  	%r937, %r1915, %r887;
	// begin inline asm
	shf.l.wrap.b32 %r935, %r937, %r937, %r1626;
	// end inline asm
	add.s32 	%r1916, %r899, %r935;
	// begin inline asm
	lop3.b32 %r939, %r928, %r931, %r915, 0x96;
	// end inline asm
	add.s32 	%r1917, %r1916, %r939;
	// begin inline asm
	shf.l.wrap.b32 %r943, %r944, %r944, %r1634;
	// end inline asm
	add.s32 	%r1918, %r1917, %r943;
	add.s32 	%r960, %r1918, 1859775393;
	// begin inline asm
	shf.l.wrap.b32 %r947, %r928, %r928, %r1638;
	// end inline asm
	xor.b32  	%r1919, %r727, %r695;
	xor.b32  	%r1920, %r1919, %r823;
	xor.b32  	%r953, %r1920, %r903;
	// begin inline asm
	shf.l.wrap.b32 %r951, %r953, %r953, %r1626;
	// end inline asm
	add.s32 	%r1921, %r915, %r951;
	// begin inline asm
	lop3.b32 %r955, %r944, %r947, %r931, 0x96;
	// end inline asm
	add.s32 	%r1922, %r1921, %r955;
	// begin inline asm
	shf.l.wrap.b32 %r959, %r960, %r960, %r1634;
	// end inline asm
	add.s32 	%r1923, %r1922, %r959;
	add.s32 	%r976, %r1923, 1859775393;
	// begin inline asm
	shf.l.wrap.b32 %r963, %r944, %r944, %r1638;
	// end inline asm
	xor.b32  	%r1924, %r743, %r711;
	xor.b32  	%r1925, %r1924, %r839;
	xor.b32  	%r969, %r1925, %r919;
	// begin inline asm
	shf.l.wrap.b32 %r967, %r969, %r969, %r1626;
	// end inline asm
	add.s32 	%r1926, %r931, %r967;
	// begin inline asm
	lop3.b32 %r971, %r960, %r963, %r947, 0x96;
	// end inline asm
	add.s32 	%r1927, %r1926, %r971;
	// begin inline asm
	shf.l.wrap.b32 %r975, %r976, %r976, %r1634;
	// end inline asm
	add.s32 	%r1928, %r1927, %r975;
	add.s32 	%r992, %r1928, 1859775393;
	// begin inline asm
	shf.l.wrap.b32 %r979, %r960, %r960, %r1638;
	// end inline asm
	xor.b32  	%r1929, %r759, %r727;
	xor.b32  	%r1930, %r1929, %r855;
	xor.b32  	%r985, %r1930, %r935;
	// begin inline asm
	shf.l.wrap.b32 %r983, %r985, %r985, %r1626;
	// end inline asm
	add.s32 	%r1931, %r947, %r983;
	// begin inline asm
	lop3.b32 %r987, %r976, %r979, %r963, 0x96;
	// end inline asm
	add.s32 	%r1932, %r1931, %r987;
	// begin inline asm
	shf.l.wrap.b32 %r991, %r992, %r992, %r1634;
	// end inline asm
	add.s32 	%r1933, %r1932, %r991;
	add.s32 	%r1008, %r1933, 1859775393;
	// begin inline asm
	shf.l.wrap.b32 %r995, %r976, %r976, %r1638;
	// end inline asm
	xor.b32  	%r1934, %r775, %r743;
	xor.b32  	%r1935, %r1934, %r871;
	xor.b32  	%r1001, %r1935, %r951;
	// begin inline asm
	shf.l.wrap.b32 %r999, %r1001, %r1001, %r1626;
	// end inline asm
	add.s32 	%r1936, %r963, %r999;
	// begin inline asm
	lop3.b32 %r1003, %r992, %r995, %r979, 0xE8;
	// end inline asm
	add.s32 	%r1937, %r1936, %r1003;
	// begin inline asm
	shf.l.wrap.b32 %r1007, %r1008, %r1008, %r1634;
	// end inline asm
	add.s32 	%r1938, %r1937, %r1007;
	add.s32 	%r1024, %r1938, -1894007588;
	// begin inline asm
	shf.l.wrap.b32 %r1011, %r992, %r992, %r1638;
	// end inline asm
	xor.b32  	%r1939, %r791, %r759;
	xor.b32  	%r1940, %r1939, %r887;
	xor.b32  	%r1017, %r1940, %r967;
	// begin inline asm
	shf.l.wrap.b32 %r1015, %r1017, %r1017, %r1626;
	// end inline asm
	add.s32 	%r1941, %r979, %r1015;
	// begin inline asm
	lop3.b32 %r1019, %r1008, %r1011, %r995, 0xE8;
	// end inline asm
	add.s32 	%r1942, %r1941, %r1019;
	// begin inline asm
	shf.l.wrap.b32 %r1023, %r1024, %r1024, %r1634;
	// end inline asm
	add.s32 	%r1943, %r1942, %r1023;
	add.s32 	%r1040, %r1943, -1894007588;
	// begin inline asm
	shf.l.wrap.b32 %r1027, %r1008, %r1008, %r1638;
	// end inline asm
	xor.b32  	%r1944, %r807, %r775;
	xor.b32  	%r1945, %r1944, %r903;
	xor.b32  	%r1033, %r1945, %r983;
	// begin inline asm
	shf.l.wrap.b32 %r1031, %r1033, %r1033, %r1626;
	// end inline asm
	add.s32 	%r1946, %r995, %r1031;
	// begin inline asm
	lop3.b32 %r1035, %r1024, %r1027, %r1011, 0xE8;
	// end inline asm
	add.s32 	%r1947, %r1946, %r1035;
	// begin inline asm
	shf.l.wrap.b32 %r1039, %r1040, %r1040, %r1634;
	// end inline asm
	add.s32 	%r1948, %r1947, %r1039;
	add.s32 	%r1056, %r1948, -1894007588;
	// begin inline asm
	shf.l.wrap.b32 %r1043, %r1024, %r1024, %r1638;
	// end inline asm
	xor.b32  	%r1949, %r823, %r791;
	xor.b32  	%r1950, %r1949, %r919;
	xor.b32  	%r1049, %r1950, %r999;
	// begin inline asm
	shf.l.wrap.b32 %r1047, %r1049, %r1049, %r1626;
	// end inline asm
	add.s32 	%r1951, %r1011, %r1047;
	// begin inline asm
	lop3.b32 %r1051, %r1040, %r1043, %r1027, 0xE8;
	// end inline asm
	add.s32 	%r1952, %r1951, %r1051;
	// begin inline asm
	shf.l.wrap.b32 %r1055, %r1056, %r1056, %r1634;
	// end inline asm
	add.s32 	%r1953, %r1952, %r1055;
	add.s32 	%r1072, %r1953, -1894007588;
	// begin inline asm
	shf.l.wrap.b32 %r1059, %r1040, %r1040, %r1638;
	// end inline asm
	xor.b32  	%r1954, %r839, %r807;
	xor.b32  	%r1955, %r1954, %r935;
	xor.b32  	%r1065, %r1955, %r1015;
	// begin inline asm
	shf.l.wrap.b32 %r1063, %r1065, %r1065, %r1626;
	// end inline asm
	add.s32 	%r1956, %r1027, %r1063;
	// begin inline asm
	lop3.b32 %r1067, %r1056, %r1059, %r1043, 0xE8;
	// end inline asm
	add.s32 	%r1957, %r1956, %r1067;
	// begin inline asm
	shf.l.wrap.b32 %r1071, %r1072, %r1072, %r1634;
	// end inline asm
	add.s32 	%r1958, %r1957, %r1071;
	add.s32 	%r1088, %r1958, -1894007588;
	// begin inline asm
	shf.l.wrap.b32 %r1075, %r1056, %r1056, %r1638;
	// end inline asm
	xor.b32  	%r1959, %r855, %r823;
	xor.b32  	%r1960, %r1959, %r951;
	xor.b32  	%r1081, %r1960, %r1031;
	// begin inline asm
	shf.l.wrap.b32 %r1079, %r1081, %r1081, %r1626;
	// end inline asm
	add.s32 	%r1961, %r1043, %r1079;
	// begin inline asm
	lop3.b32 %r1083, %r1072, %r1075, %r1059, 0xE8;
	// end inline asm
	add.s32 	%r1962, %r1961, %r1083;
	// begin inline asm
	shf.l.wrap.b32 %r1087, %r1088, %r1088, %r1634;
	// end inline asm
	add.s32 	%r1963, %r1962, %r1087;
	add.s32 	%r1104, %r1963, -1894007588;
	// begin inline asm
	shf.l.wrap.b32 %r1091, %r1072, %r1072, %r1638;
	// end inline asm
	xor.b32  	%r1964, %r871, %r839;
	xor.b32  	%r1965, %r1964, %r967;
	xor.b32  	%r1097, %r1965, %r1047;
	// begin inline asm
	shf.l.wrap.b32 %r1095, %r1097, %r1097, %r1626;
	// end inline asm
	add.s32 	%r1966, %r1059, %r1095;
	// begin inline asm
	lop3.b32 %r1099, %r1088, %r1091, %r1075, 0xE8;
	// end inline asm
	add.s32 	%r1967, %r1966, %r1099;
	// begin inline asm
	shf.l.wrap.b32 %r1103, %r1104, %r1104, %r1634;
	// end inline asm
	add.s32 	%r1968, %r1967, %r1103;
	add.s32 	%r1120, %r1968, -1894007588;
	// begin inline asm
	shf.l.wrap.b32 %r1107, %r1088, %r1088, %r1638;
	// end inline asm
	xor.b32  	%r1969, %r887, %r855;
	xor.b32  	%r1970, %r1969, %r983;
	xor.b32  	%r1113, %r1970, %r1063;
	// begin inline asm
	shf.l.wrap.b32 %r1111, %r1113, %r1113, %r1626;
	// end inline asm
	add.s32 	%r1971, %r1075, %r1111;
	// begin inline asm
	lop3.b32 %r1115, %r1104, %r1107, %r1091, 0xE8;
	// end inline asm
	add.s32 	%r1972, %r1971, %r1115;
	// begin inline asm
	shf.l.wrap.b32 %r1119, %r1120, %r1120, %r1634;
	// end inline asm
	add.s32 	%r1973, %r1972, %r1119;
	add.s32 	%r1136, %r1973, -1894007588;
	// begin inline asm
	shf.l.wrap.b32 %r1123, %r1104, %r1104, %r1638;
	// end inline asm
	xor.b32  	%r1974, %r903, %r871;
	xor.b32  	%r1975, %r1974, %r999;
	xor.b32  	%r1129, %r1975, %r1079;
	// begin inline asm
	shf.l.wrap.b32 %r1127, %r1129, %r1129, %r1626;
	// end inline asm
	add.s32 	%r1976, %r1091, %r1127;
	// begin inline asm
	lop3.b32 %r1131, %r1120, %r1123, %r1107, 0xE8;
	// end inline asm
	add.s32 	%r1977, %r1976, %r1131;
	// begin inline asm
	shf.l.wrap.b32 %r1135, %r1136, %r1136, %r1634;
	// end inline asm
	add.s32 	%r1978, %r1977, %r1135;
	add.s32 	%r1152, %r1978, -1894007588;
	// begin inline asm
	shf.l.wrap.b32 %r1139, %r1120, %r1120, %r1638;
	// end inline asm
	xor.b32  	%r1979, %r919, %r887;
	xor.b32  	%r1980, %r1979, %r1015;
	xor.b32  	%r1145, %r1980, %r1095;
	// begin inline asm
	shf.l.wrap.b32 %r1143, %r1145, %r1145, %r1626;
	// end inline asm
	add.s32 	%r1981, %r1107, %r1143;
	// begin inline asm
	lop3.b32 %r1147, %r1136, %r1139, %r1123, 0xE8;
	// end inline asm
	add.s32 	%r1982, %r1981, %r1147;
	// begin inline asm
	shf.l.wrap.b32 %r1151, %r1152, %r1152, %r1634;
	// end inline asm
	add.s32 	%r1983, %r1982, %r1151;
	add.s32 	%r1168, %r1983, -1894007588;
	// begin inline asm
	shf.l.wrap.b32 %r1155, %r1136, %r1136, %r1638;
	// end inline asm
	xor.b32  	%r1984, %r935, %r903;
	xor.b32  	%r1985, %r1984, %r1031;
	xor.b32  	%r1161, %r1985, %r1111;
	// begin inline asm
	shf.l.wrap.b32 %r1159, %r1161, %r1161, %r1626;
	// end inline asm
	add.s32 	%r1986, %r1123, %r1159;
	// begin inline asm
	lop3.b32 %r1163, %r1152, %r1155, %r1139, 0xE8;
	// end inline asm
	add.s32 	%r1987, %r1986, %r1163;
	// begin inline asm
	shf.l.wrap.b32 %r1167, %r1168, %r1168, %r1634;
	// end inline asm
	add.s32 	%r1988, %r1987, %r1167;
	add.s32 	%r1184, %r1988, -1894007588;
	// begin inline asm
	shf.l.wrap.b32 %r1171, %r1152, %r1152, %r1638;
	// end inline asm
	xor.b32  	%r1989, %r951, %r919;
	xor.b32  	%r1990, %r1989, %r1047;
	xor.b32  	%r1177, %r1990, %r1127;
	// begin inline asm
	shf.l.wrap.b32 %r1175, %r1177, %r1177, %r1626;
	// end inline asm
	add.s32 	%r1991, %r1139, %r1175;
	// begin inline asm
	lop3.b32 %r1179, %r1168, %r1171, %r1155, 0xE8;
	// end inline asm
	add.s32 	%r1992, %r1991, %r1179;
	// begin inline asm
	shf.l.wrap.b32 %r1183, %r1184, %r1184, %r1634;
	// end inline asm
	add.s32 	%r1993, %r1992, %r1183;
	add.s32 	%r1200, %r1993, -1894007588;
	// begin inline asm
	shf.l.wrap.b32 %r1187, %r1168, %r1168, %r1638;
	// end inline asm
	xor.b32  	%r1994, %r967, %r935;
	xor.b32  	%r1995, %r1994, %r1063;
	xor.b32  	%r1193, %r1995, %r1143;
	// begin inline asm
	shf.l.wrap.b32 %r1191, %r1193, %r1193, %r1626;
	// end inline asm
	add.s32 	%r1996, %r1155, %r1191;
	// begin inline asm
	lop3.b32 %r1195, %r1184, %r1187, %r1171, 0xE8;
	// end inline asm
	add.s32 	%r1997, %r1996, %r1195;
	// begin inline asm
	shf.l.wrap.b32 %r1199, %r1200, %r1200, %r1634;
	// end inline asm
	add.s32 	%r1998, %r1997, %r1199;
	add.s32 	%r1216, %r1998, -1894007588;
	// begin inline asm
	shf.l.wrap.b32 %r1203, %r1184, %r1184, %r1638;
	// end inline asm
	xor.b32  	%r1999, %r983, %r951;
	xor.b32  	%r2000, %r1999, %r1079;
	xor.b32  	%r1209, %r2000, %r1159;
	// begin inline asm
	shf.l.wrap.b32 %r1207, %r1209, %r1209, %r1626;
	// end inline asm
	add.s32 	%r2001, %r1171, %r1207;
	// begin inline asm
	lop3.b32 %r1211, %r1200, %r1203, %r1187, 0xE8;
	// end inline asm
	add.s32 	%r2002, %r2001, %r1211;
	// begin inline asm
	shf.l.wrap.b32 %r1215, %r1216, %r1216, %r1634;
	// end inline asm
	add.s32 	%r2003, %r2002, %r1215;
	add.s32 	%r1232, %r2003, -1894007588;
	// begin inline asm
	shf.l.wrap.b32 %r1219, %r1200, %r1200, %r1638;
	// end inline asm
	xor.b32  	%r2004, %r999, %r967;
	xor.b32  	%r2005, %r2004, %r1095;
	xor.b32  	%r1225, %r2005, %r1175;
	// begin inline asm
	shf.l.wrap.b32 %r1223, %r1225, %r1225, %r1626;
	// end inline asm
	add.s32 	%r2006, %r1187, %r1223;
	// begin inline asm
	lop3.b32 %r1227, %r1216, %r1219, %r1203, 0xE8;
	// end inline asm
	add.s32 	%r2007, %r2006, %r1227;
	// begin inline asm
	shf.l.wrap.b32 %r1231, %r1232, %r1232, %r1634;
	// end inline asm
	add.s32 	%r2008, %r2007, %r1231;
	add.s32 	%r1248, %r2008, -1894007588;
	// begin inline asm
	shf.l.wrap.b32 %r1235, %r1216, %r1216, %r1638;
	// end inline asm
	xor.b32  	%r2009, %r1015, %r983;
	xor.b32  	%r2010, %r2009, %r1111;
	xor.b32  	%r1241, %r2010, %r1191;
	// begin inline asm
	shf.l.wrap.b32 %r1239, %r1241, %r1241, %r1626;
	// end inline asm
	add.s32 	%r2011, %r1203, %r1239;
	// begin inline asm
	lop3.b32 %r1243, %r1232, %r1235, %r1219, 0xE8;
	// end inline asm
	add.s32 	%r2012, %r2011, %r1243;
	// begin inline asm
	shf.l.wrap.b32 %r1247, %r1248, %r1248, %r1634;
	// end inline asm
	add.s32 	%r2013, %r2012, %r1247;
	add.s32 	%r1264, %r2013, -1894007588;
	// begin inline asm
	shf.l.wrap.b32 %r1251, %r1232, %r1232, %r1638;
	// end inline asm
	xor.b32  	%r2014, %r1031, %r999;
	xor.b32  	%r2015, %r2014, %r1127;
	xor.b32  	%r1257, %r2015, %r1207;
	// begin inline asm
	shf.l.wrap.b32 %r1255, %r1257, %r1257, %r1626;
	// end inline asm
	add.s32 	%r2016, %r1219, %r1255;
	// begin inline asm
	lop3.b32 %r1259, %r1248, %r1251, %r1235, 0xE8;
	// end inline asm
	add.s32 	%r2017, %r2016, %r1259;
	// begin inline asm
	shf.l.wrap.b32 %r1263, %r1264, %r1264, %r1634;
	// end inline asm
	add.s32 	%r2018, %r2017, %r1263;
	add.s32 	%r1280, %r2018, -1894007588;
	// begin inline asm
	shf.l.wrap.b32 %r1267, %r1248, %r1248, %r1638;
	// end inline asm
	xor.b32  	%r2019, %r1047, %r1015;
	xor.b32  	%r2020, %r2019, %r1143;
	xor.b32  	%r1273, %r2020, %r1223;
	// begin inline asm
	shf.l.wrap.b32 %r1271, %r1273, %r1273, %r1626;
	// end inline asm
	add.s32 	%r2021, %r1235, %r1271;
	// begin inline asm
	lop3.b32 %r1275, %r1264, %r1267, %r1251, 0xE8;
	// end inline asm
	add.s32 	%r2022, %r2021, %r1275;
	// begin inline asm
	shf.l.wrap.b32 %r1279, %r1280, %r1280, %r1634;
	// end inline asm
	add.s32 	%r2023, %r2022, %r1279;
	add.s32 	%r1296, %r2023, -1894007588;
	// begin inline asm
	shf.l.wrap.b32 %r1283, %r1264, %r1264, %r1638;
	// end inline asm
	xor.b32  	%r2024, %r1063, %r1031;
	xor.b32  	%r2025, %r2024, %r1159;
	xor.b32  	%r1289, %r2025, %r1239;
	// begin inline asm
	shf.l.wrap.b32 %r1287, %r1289, %r1289, %r1626;
	// end inline asm
	add.s32 	%r2026, %r1251, %r1287;
	// begin inline asm
	lop3.b32 %r1291, %r1280, %r1283, %r1267, 0xE8;
	// end inline asm
	add.s32 	%r2027, %r2026, %r1291;
	// begin inline asm
	shf.l.wrap.b32 %r1295, %r1296, %r1296, %r1634;
	// end inline asm
	add.s32 	%r2028, %r2027, %r1295;
	add.s32 	%r1312, %r2028, -1894007588;
	// begin inline asm
	shf.l.wrap.b32 %r1299, %r1280, %r1280, %r1638;
	// end inline asm
	xor.b32  	%r2029, %r1079, %r1047;
	xor.b32  	%r2030, %r2029, %r1175;
	xor.b32  	%r1305, %r2030, %r1255;
	// begin inline asm
	shf.l.wrap.b32 %r1303, %r1305, %r1305, %r1626;
	// end inline asm
	add.s32 	%r2031, %r1267, %r1303;
	// begin inline asm
	lop3.b32 %r1307, %r1296, %r1299, %r1283, 0xE8;
	// end inline asm
	add.s32 	%r2032, %r2031, %r1307;
	// begin inline asm
	shf.l.wrap.b32 %r1311, %r1312, %r1312, %r1634;
	// end inline asm
	add.s32 	%r2033, %r2032, %r1311;
	add.s32 	%r1328, %r2033, -1894007588;
	// begin inline asm
	shf.l.wrap.b32 %r1315, %r1296, %r1296, %r1638;
	// end inline asm
	xor.b32  	%r2034, %r1095, %r1063;
	xor.b32  	%r2035, %r2034, %r1191;
	xor.b32  	%r1321, %r2035, %r1271;
	// begin inline asm
	shf.l.wrap.b32 %r1319, %r1321, %r1321, %r1626;
	// end inline asm
	add.s32 	%r2036, %r1283, %r1319;
	// begin inline asm
	lop3.b32 %r1323, %r1312, %r1315, %r1299, 0x96;
	// end inline asm
	add.s32 	%r2037, %r2036, %r1323;
	// begin inline asm
	shf.l.wrap.b32 %r1327, %r1328, %r1328, %r1634;
	// end inline asm
	add.s32 	%r2038, %r2037, %r1327;
	add.s32 	%r1344, %r2038, -899497514;
	// begin inline asm
	shf.l.wrap.b32 %r1331, %r1312, %r1312, %r1638;
	// end inline asm
	xor.b32  	%r2039, %r1111, %r1079;
	xor.b32  	%r2040, %r2039, %r1207;
	xor.b32  	%r1337, %r2040, %r1287;
	// begin inline asm
	shf.l.wrap.b32 %r1335, %r1337, %r1337, %r1626;
	// end inline asm
	add.s32 	%r2041, %r1299, %r1335;
	// begin inline asm
	lop3.b32 %r1339, %r1328, %r1331, %r1315, 0x96;
	// end inline asm
	add.s32 	%r2042, %r2041, %r1339;
	// begin inline asm
	shf.l.wrap.b32 %r1343, %r1344, %r1344, %r1634;
	// end inline asm
	add.s32 	%r2043, %r2042, %r1343;
	add.s32 	%r1360, %r2043, -899497514;
	// begin inline asm
	shf.l.wrap.b32 %r1347, %r1328, %r1328, %r1638;
	// end inline asm
	xor.b32  	%r2044, %r1127, %r1095;
	xor.b32  	%r2045, %r2044, %r1223;
	xor.b32  	%r1353, %r2045, %r1303;
	// begin inline asm
	shf.l.wrap.b32 %r1351, %r1353, %r1353, %r1626;
	// end inline asm
	add.s32 	%r2046, %r1315, %r1351;
	// begin inline asm
	lop3.b32 %r1355, %r1344, %r1347, %r1331, 0x96;
	// end inline asm
	add.s32 	%r2047, %r2046, %r1355;
	// begin inline asm
	shf.l.wrap.b32 %r1359, %r1360, %r1360, %r1634;
	// end inline asm
	add.s32 	%r2048, %r2047, %r1359;
	add.s32 	%r1376, %r2048, -899497514;
	// begin inline asm
	shf.l.wrap.b32 %r1363, %r1344, %r1344, %r1638;
	// end inline asm
	xor.b32  	%r2049, %r1143, %r1111;
	xor.b32  	%r2050, %r2049, %r1239;
	xor.b32  	%r1369, %r2050, %r1319;
	// begin inline asm
	shf.l.wrap.b32 %r1367, %r1369, %r1369, %r1626;
	// end inline asm
	add.s32 	%r2051, %r1331, %r1367;
	// begin inline asm
	lop3.b32 %r1371, %r1360, %r1363, %r1347, 0x96;
	// end inline asm
	add.s32 	%r2052, %r2051, %r1371;
	// begin inline asm
	shf.l.wrap.b32 %r1375, %r1376, %r1376, %r1634;
	// end inline asm
	add.s32 	%r2053, %r2052, %r1375;
	add.s32 	%r1392, %r2053, -899497514;
	// begin inline asm
	shf.l.wrap.b32 %r1379, %r1360, %r1360, %r1638;
	// end inline asm
	xor.b32  	%r2054, %r1159, %r1127;
	xor.b32  	%r2055, %r2054, %r1255;
	xor.b32  	%r1385, %r2055, %r1335;
	// begin inline asm
	shf.l.wrap.b32 %r1383, %r1385, %r1385, %r1626;
	// end inline asm
	add.s32 	%r2056, %r1347, %r1383;
	// begin inline asm
	lop3.b32 %r1387, %r1376, %r1379, %r1363, 0x96;
	// end inline asm
	add.s32 	%r2057, %r2056, %r1387;
	// begin inline asm
	shf.l.wrap.b32 %r1391, %r1392, %r1392, %r1634;
	// end inline asm
	add.s32 	%r2058, %r2057, %r1391;
	add.s32 	%r1408, %r2058, -899497514;
	// begin inline asm
	shf.l.wrap.b32 %r1395, %r1376, %r1376, %r1638;
	// end inline asm
	xor.b32  	%r2059, %r1175, %r1143;
	xor.b32  	%r2060, %r2059, %r1271;
	xor.b32  	%r1401, %r2060, %r1351;
	// begin inline asm
	shf.l.wrap.b32 %r1399, %r1401, %r1401, %r1626;
	// end inline asm
	add.s32 	%r2061, %r1363, %r1399;
	// begin inline asm
	lop3.b32 %r1403, %r1392, %r1395, %r1379, 0x96;
	// end inline asm
	add.s32 	%r2062, %r2061, %r1403;
	// begin inline asm
	shf.l.wrap.b32 %r1407, %r1408, %r1408, %r1634;
	// end inline asm
	add.s32 	%r2063, %r2062, %r1407;
	add.s32 	%r1424, %r2063, -899497514;
	// begin inline asm
	shf.l.wrap.b32 %r1411, %r1392, %r1392, %r1638;
	// end inline asm
	xor.b32  	%r2064, %r1191, %r1159;
	xor.b32  	%r2065, %r2064, %r1287;
	xor.b32  	%r1417, %r2065, %r1367;
	// begin inline asm
	shf.l.wrap.b32 %r1415, %r1417, %r1417, %r1626;
	// end inline asm
	add.s32 	%r2066, %r1379, %r1415;
	// begin inline asm
	lop3.b32 %r1419, %r1408, %r1411, %r1395, 0x96;
	// end inline asm
	add.s32 	%r2067, %r2066, %r1419;
	// begin inline asm
	shf.l.wrap.b32 %r1423, %r1424, %r1424, %r1634;
	// end inline asm
	add.s32 	%r2068, %r2067, %r1423;
	add.s32 	%r1440, %r2068, -899497514;
	// begin inline asm
	shf.l.wrap.b32 %r1427, %r1408, %r1408, %r1638;
	// end inline asm
	xor.b32  	%r2069, %r1207, %r1175;
	xor.b32  	%r2070, %r2069, %r1303;
	xor.b32  	%r1433, %r2070, %r1383;
	// begin inline asm
	shf.l.wrap.b32 %r1431, %r1433, %r1433, %r1626;
	// end inline asm
	add.s32 	%r2071, %r1395, %r1431;
	// begin inline asm
	lop3.b32 %r1435, %r1424, %r1427, %r1411, 0x96;
	// end inline asm
	add.s32 	%r2072, %r2071, %r1435;
	// begin inline asm
	shf.l.wrap.b32 %r1439, %r1440, %r1440, %r1634;
	// end inline asm
	add.s32 	%r2073, %r2072, %r1439;
	add.s32 	%r1456, %r2073, -899497514;
	// begin inline asm
	shf.l.wrap.b32 %r1443, %r1424, %r1424, %r1638;
	// end inline asm
	xor.b32  	%r2074, %r1223, %r1191;
	xor.b32  	%r2075, %r2074, %r1319;
	xor.b32  	%r1449, %r2075, %r1399;
	// begin inline asm
	shf.l.wrap.b32 %r1447, %r1449, %r1449, %r1626;
	// end inline asm
	add.s32 	%r2076, %r1411, %r1447;
	// begin inline asm
	lop3.b32 %r1451, %r1440, %r1443, %r1427, 0x96;
	// end inline asm
	add.s32 	%r2077, %r2076, %r1451;
	// begin inline asm
	shf.l.wrap.b32 %r1455, %r1456, %r1456, %r1634;
	// end inline asm
	add.s32 	%r2078, %r2077, %r1455;
	add.s32 	%r1472, %r2078, -899497514;
	// begin inline asm
	shf.l.wrap.b32 %r1459, %r1440, %r1440, %r1638;
	// end inline asm
	xor.b32  	%r2079, %r1239, %r1207;
	xor.b32  	%r2080, %r2079, %r1335;
	xor.b32  	%r1465, %r2080, %r1415;
	// begin inline asm
	shf.l.wrap.b32 %r1463, %r1465, %r1465, %r1626;
	// end inline asm
	add.s32 	%r2081, %r1427, %r1463;
	// begin inline asm
	lop3.b32 %r1467, %r1456, %r1459, %r1443, 0x96;
	// end inline asm
	add.s32 	%r2082, %r2081, %r1467;
	// begin inline asm
	shf.l.wrap.b32 %r1471, %r1472, %r1472, %r1634;
	// end inline asm
	add.s32 	%r2083, %r2082, %r1471;
	add.s32 	%r1488, %r2083, -899497514;
	// begin inline asm
	shf.l.wrap.b32 %r1475, %r1456, %r1456, %r1638;
	// end inline asm
	xor.b32  	%r2084, %r1255, %r1223;
	xor.b32  	%r2085, %r2084, %r1351;
	xor.b32  	%r1481, %r2085, %r1431;
	// begin inline asm
	shf.l.wrap.b32 %r1479, %r1481, %r1481, %r1626;
	// end inline asm
	add.s32 	%r2086, %r1443, %r1479;
	// begin inline asm
	lop3.b32 %r1483, %r1472, %r1475, %r1459, 0x96;
	// end inline asm
	add.s32 	%r2087, %r2086, %r1483;
	// begin inline asm
	shf.l.wrap.b32 %r1487, %r1488, %r1488, %r1634;
	// end inline asm
	add.s32 	%r2088, %r2087, %r1487;
	add.s32 	%r1504, %r2088, -899497514;
	// begin inline asm
	shf.l.wrap.b32 %r1491, %r1472, %r1472, %r1638;
	// end inline asm
	xor.b32  	%r2089, %r1271, %r1239;
	xor.b32  	%r2090, %r2089, %r1367;
	xor.b32  	%r1497, %r2090, %r1447;
	// begin inline asm
	shf.l.wrap.b32 %r1495, %r1497, %r1497, %r1626;
	// end inline asm
	add.s32 	%r2091, %r1459, %r1495;
	// begin inline asm
	lop3.b32 %r1499, %r1488, %r1491, %r1475, 0x96;
	// end inline asm
	add.s32 	%r2092, %r2091, %r1499;
	// begin inline asm
	shf.l.wrap.b32 %r1503, %r1504, %r1504, %r1634;
	// end inline asm
	add.s32 	%r2093, %r2092, %r1503;
	add.s32 	%r1520, %r2093, -899497514;
	// begin inline asm
	shf.l.wrap.b32 %r1507, %r1488, %r1488, %r1638;
	// end inline asm
	xor.b32  	%r2094, %r1287, %r1255;
	xor.b32  	%r2095, %r2094, %r1383;
	xor.b32  	%r1513, %r2095, %r1463;
	// begin inline asm
	shf.l.wrap.b32 %r1511, %r1513, %r1513, %r1626;
	// end inline asm
	add.s32 	%r2096, %r1475, %r1511;
	// begin inline asm
	lop3.b32 %r1515, %r1504, %r1507, %r1491, 0x96;
	// end inline asm
	add.s32 	%r2097, %r2096, %r1515;
	// begin inline asm
	shf.l.wrap.b32 %r1519, %r1520, %r1520, %r1634;
	// end inline asm
	add.s32 	%r2098, %r2097, %r1519;
	add.s32 	%r1536, %r2098, -899497514;
	// begin inline asm
	shf.l.wrap.b32 %r1523, %r1504, %r1504, %r1638;
	// end inline asm
	xor.b32  	%r2099, %r1303, %r1271;
	xor.b32  	%r2100, %r2099, %r1399;
	xor.b32  	%r1529, %r2100, %r1479;
	// begin inline asm
	shf.l.wrap.b32 %r1527, %r1529, %r1529, %r1626;
	// end inline asm
	add.s32 	%r2101, %r1491, %r1527;
	// begin inline asm
	lop3.b32 %r1531, %r1520, %r1523, %r1507, 0x96;
	// end inline asm
	add.s32 	%r2102, %r2101, %r1531;
	// begin inline asm
	shf.l.wrap.b32 %r1535, %r1536, %r1536, %r1634;
	// end inline asm
	add.s32 	%r2103, %r2102, %r1535;
	add.s32 	%r1552, %r2103, -899497514;
	// begin inline asm
	shf.l.wrap.b32 %r1539, %r1520, %r1520, %r1638;
	// end inline asm
	xor.b32  	%r2104, %r1319, %r1287;
	xor.b32  	%r2105, %r2104, %r1415;
	xor.b32  	%r1545, %r2105, %r1495;
	// begin inline asm
	shf.l.wrap.b32 %r1543, %r1545, %r1545, %r1626;
	// end inline asm
	add.s32 	%r2106, %r1507, %r1543;
	// begin inline asm
	lop3.b32 %r1547, %r1536, %r1539, %r1523, 0x96;
	// end inline asm
	add.s32 	%r2107, %r2106, %r1547;
	// begin inline asm
	shf.l.wrap.b32 %r1551, %r1552, %r1552, %r1634;
	// end inline asm
	add.s32 	%r2108, %r2107, %r1551;
	add.s32 	%r1568, %r2108, -899497514;
	// begin inline asm
	shf.l.wrap.b32 %r1555, %r1536, %r1536, %r1638;
	// end inline asm
	xor.b32  	%r2109, %r1335, %r1303;
	xor.b32  	%r2110, %r2109, %r1431;
	xor.b32  	%r1561, %r2110, %r1511;
	// begin inline asm
	shf.l.wrap.b32 %r1559, %r1561, %r1561, %r1626;
	// end inline asm
	add.s32 	%r2111, %r1523, %r1559;
	// begin inline asm
	lop3.b32 %r1563, %r1552, %r1555, %r1539, 0x96;
	// end inline asm
	add.s32 	%r2112, %r2111, %r1563;
	// begin inline asm
	shf.l.wrap.b32 %r1567, %r1568, %r1568, %r1634;
	// end inline asm
	add.s32 	%r2113, %r2112, %r1567;
	add.s32 	%r1584, %r2113, -899497514;
	// begin inline asm
	shf.l.wrap.b32 %r1571, %r1552, %r1552, %r1638;
	// end inline asm
	xor.b32  	%r2114, %r1351, %r1319;
	xor.b32  	%r2115, %r2114, %r1447;
	xor.b32  	%r1577, %r2115, %r1527;
	// begin inline asm
	shf.l.wrap.b32 %r1575, %r1577, %r1577, %r1626;
	// end inline asm
	add.s32 	%r2116, %r1539, %r1575;
	// begin inline asm
	lop3.b32 %r1579, %r1568, %r1571, %r1555, 0x96;
	// end inline asm
	add.s32 	%r2117, %r2116, %r1579;
	// begin inline asm
	shf.l.wrap.b32 %r1583, %r1584, %r1584, %r1634;
	// end inline asm
	add.s32 	%r2118, %r2117, %r1583;
	add.s32 	%r1600, %r2118, -899497514;
	// begin inline asm
	shf.l.wrap.b32 %r1587, %r1568, %r1568, %r1638;
	// end inline asm
	xor.b32  	%r2119, %r1367, %r1335;
	xor.b32  	%r2120, %r2119, %r1463;
	xor.b32  	%r1593, %r2120, %r1543;
	// begin inline asm
	shf.l.wrap.b32 %r1591, %r1593, %r1593, %r1626;
	// end inline asm
	add.s32 	%r2121, %r1555, %r1591;
	// begin inline asm
	lop3.b32 %r1595, %r1584, %r1587, %r1571, 0x96;
	// end inline asm
	add.s32 	%r2122, %r2121, %r1595;
	// begin inline asm
	shf.l.wrap.b32 %r1599, %r1600, %r1600, %r1634;
	// end inline asm
	add.s32 	%r2123, %r2122, %r1599;
	add.s32 	%r1616, %r2123, -899497514;
	// begin inline asm
	shf.l.wrap.b32 %r1603, %r1584, %r1584, %r1638;
	// end inline asm
	xor.b32  	%r2124, %r1383, %r1351;
	xor.b32  	%r2125, %r2124, %r1479;
	xor.b32  	%r1609, %r2125, %r1559;
	// begin inline asm
	shf.l.wrap.b32 %r1607, %r1609, %r1609, %r1626;
	// end inline asm
	add.s32 	%r2126, %r1571, %r1607;
	// begin inline asm
	lop3.b32 %r1611, %r1600, %r1603, %r1587, 0x96;
	// end inline asm
	add.s32 	%r2127, %r2126, %r1611;
	// begin inline asm
	shf.l.wrap.b32 %r1615, %r1616, %r1616, %r1634;
	// end inline asm
	add.s32 	%r2128, %r2127, %r1615;
	add.s32 	%r1632, %r2128, -899497514;
	// begin inline asm
	shf.l.wrap.b32 %r1619, %r1600, %r1600, %r1638;
	// end inline asm
	xor.b32  	%r2129, %r1399, %r1367;
	xor.b32  	%r2130, %r2129, %r1495;
	xor.b32  	%r1625, %r2130, %r1575;
	// begin inline asm
	shf.l.wrap.b32 %r1623, %r1625, %r1625, %r1626;
	// end inline asm
	// begin inline asm
	lop3.b32 %r1627, %r1616, %r1619, %r1603, 0x96;
	// end inline asm
	// begin inline asm
	shf.l.wrap.b32 %r1631, %r1632, %r1632, %r1634;
	// end inline asm
	// begin inline asm
	shf.l.wrap.b32 %r1635, %r1616, %r1616, %r1638;
	// end inline asm
	add.s32 	%r2131, %r1587, %r1623;
	add.s32 	%r2132, %r2131, %r1627;
	add.s32 	%r2133, %r2132, %r1631;
	add.s32 	%r5, %r2133, 833086679;
	add.s32 	%r6, %r2128, -1171231393;
	add.s32 	%r7, %r1635, -1732584194;
	add.s32 	%r8, %r1619, 271733878;
	setp.lt.s32 	%p9, %r1, 1;
	@%p9 bra 	$L__BB1_13;
	add.s32 	%r2135, %r422, -65;
	and.b32  	%r9, %r422, 15;
	setp.lt.u32 	%p10, %r2135, 15;
	mov.b32 	%r14941, 0;
	@%p10 bra 	$L__BB1_4;
	and.b32  	%r14941, %r1, 2147483632;
	neg.s32 	%r14945, %r14941;
	add.s64 	%rd351, %rd1, 79;
	mov.u64 	%rd352, %rd2;
$L__BB1_3:
	.pragma "nounroll";
	ld.global.nc.u8 	%rs74, [%rd351];
	cvt.u32.u8 	%r2136, %rs74;
	ld.global.nc.u8 	%rs75, [%rd351+-1];
	cvt.u32.u8 	%r2137, %rs75;
	prmt.b32 	%r2138, %r2137, %r2136, 0x3340U;
	ld.global.nc.u8 	%rs76, [%rd351+-2];
	cvt.u32.u8 	%r2139, %rs76;
	ld.global.nc.u8 	%rs77, [%rd351+-3];
	cvt.u32.u8 	%r2140, %rs77;
	prmt.b32 	%r2141, %r2140, %r2139, 0x3340U;
	prmt.b32 	%r2142, %r2141, %r2138, 0x5410U;
	ld.global.nc.u8 	%rs78, [%rd351+-4];
	cvt.u32.u8 	%r2143, %rs78;
	ld.global.nc.u8 	%rs79, [%rd351+-5];
	cvt.u32.u8 	%r2144, %rs79;
	prmt.b32 	%r2145, %r2144, %r2143, 0x3340U;
	ld.global.nc.u8 	%rs80, [%rd351+-6];
	cvt.u32.u8 	%r2146, %rs80;
	ld.global.nc.u8 	%rs81, [%rd351+-7];
	cvt.u32.u8 	%r2147, %rs81;
	prmt.b32 	%r2148, %r2147, %r2146, 0x3340U;
	prmt.b32 	%r2149, %r2148, %r2145, 0x5410U;
	ld.global.nc.u8 	%rs82, [%rd351+-8];
	cvt.u32.u8 	%r2150, %rs82;
	ld.global.nc.u8 	%rs83, [%rd351+-9];
	cvt.u32.u8 	%r2151, %rs83;
	prmt.b32 	%r2152, %r2151, %r2150, 0x3340U;
	ld.global.nc.u8 	%rs84, [%rd351+-10];
	cvt.u32.u8 	%r2153, %rs84;
	ld.global.nc.u8 	%rs85, [%rd351+-11];
	cvt.u32.u8 	%r2154, %rs85;
	prmt.b32 	%r2155, %r2154, %r2153, 0x3340U;
	prmt.b32 	%r2156, %r2155, %r2152, 0x5410U;
	ld.global.nc.u8 	%rs86, [%rd351+-12];
	cvt.u32.u8 	%r2157, %rs86;
	ld.global.nc.u8 	%rs87, [%rd351+-13];
	cvt.u32.u8 	%r2158, %rs87;
	prmt.b32 	%r2159, %r2158, %r2157, 0x3340U;
	ld.global.nc.u8 	%rs88, [%rd351+-14];
	cvt.u32.u8 	%r2160, %rs88;
	ld.global.nc.u8 	%rs89, [%rd351+-15];
	cvt.u32.u8 	%r2161, %rs89;
	prmt.b32 	%r2162, %r2161, %r2160, 0x3340U;
	prmt.b32 	%r2163, %r2162, %r2159, 0x5410U;
	st.local.v4.b32 	[%rd352], {%r2163, %r2156, %r2149, %r2142};
	add.s64 	%rd352, %rd352, 16;
	add.s32 	%r14945, %r14945, 16;
	add.s64 	%rd351, %rd351, 16;
	setp.eq.s32 	%p11, %r14945, 0;
	@%p11 bra 	$L__BB1_4;
	bra.uni 	$L__BB1_3;
$L__BB1_4:
	setp.eq.s32 	%p12, %r9, 0;
	@%p12 bra 	$L__BB1_13;
	and.b32  	%r13, %r422, 7;
	setp.lt.u32 	%p13, %r9, 8;
	@%p13 bra 	$L__BB1_7;
	cvt.u64.u32 	%rd197, %r14941;
	add.s64 	%rd198, %rd1, %rd197;
	ld.global.nc.u8 	%rs90, [%rd198+64];
	cvt.u16.u8 	%rs91, %rs90;
	add.s64 	%rd199, %rd2, %rd197;
	st.local.u8 	[%rd199], %rs91;
	ld.global.nc.u8 	%rs92, [%rd198+65];
	cvt.u16.u8 	%rs93, %rs92;
	st.local.u8 	[%rd199+1], %rs93;
	ld.global.nc.u8 	%rs94, [%rd198+66];
	cvt.u16.u8 	%rs95, %rs94;
	st.local.u8 	[%rd199+2], %rs95;
	ld.global.nc.u8 	%rs96, [%rd198+67];
	cvt.u16.u8 	%rs97, %rs96;
	st.local.u8 	[%rd199+3], %rs97;
	ld.global.nc.u8 	%rs98, [%rd198+68];
	cvt.u16.u8 	%rs99, %rs98;
	st.local.u8 	[%rd199+4], %rs99;
	ld.global.nc.u8 	%rs100, [%rd198+69];
	cvt.u16.u8 	%rs101, %rs100;
	st.local.u8 	[%rd199+5], %rs101;
	ld.global.nc.u8 	%rs102, [%rd198+70];
	cvt.u16.u8 	%rs103, %rs102;
	st.local.u8 	[%rd199+6], %rs103;
	ld.global.nc.u8 	%rs104, [%rd198+71];
	cvt.u16.u8 	%rs105, %rs104;
	st.local.u8 	[%rd199+7], %rs105;
	add.s32 	%r14941, %r14941, 8;
$L__BB1_7:
	setp.eq.s32 	%p14, %r13, 0;
	@%p14 bra 	$L__BB1_13;
	and.b32  	%r16, %r422, 3;
	setp.lt.u32 	%p15, %r13, 4;
	@%p15 bra 	$L__BB1_10;
	cvt.u64.u32 	%rd200, %r14941;
	add.s64 	%rd201, %rd1, %rd200;
	ld.global.nc.u8 	%rs106, [%rd201+64];
	cvt.u16.u8 	%rs107, %rs106;
	add.s64 	%rd202, %rd2, %rd200;
	st.local.u8 	[%rd202], %rs107;
	ld.global.nc.u8 	%rs108, [%rd201+65];
	cvt.u16.u8 	%rs109, %rs108;
	st.local.u8 	[%rd202+1], %rs109;
	ld.global.nc.u8 	%rs110, [%rd201+66];
	cvt.u16.u8 	%rs111, %rs110;
	st.local.u8 	[%rd202+2], %rs111;
	ld.global.nc.u8 	%rs112, [%rd201+67];
	cvt.u16.u8 	%rs113, %rs112;
	st.local.u8 	[%rd202+3], %rs113;
	add.s32 	%r14941, %r14941, 4;
$L__BB1_10:
	setp.eq.s32 	%p16, %r16, 0;
	@%p16 bra 	$L__BB1_13;
	cvt.u64.u32 	%rd203, %r14941;
	add.s64 	%rd350, %rd2, %rd203;
	add.s64 	%rd204, %rd203, %rd1;
	add.s64 	%rd349, %rd204, 64;
	neg.s32 	%r14944, %r16;
$L__BB1_12:
	.pragma "nounroll";
	ld.global.nc.u8 	%rs114, [%rd349];
	cvt.u16.u8 	%rs115, %rs114;
	st.local.u8 	[%rd350], %rs115;
	add.s64 	%rd350, %rd350, 1;
	add.s64 	%rd349, %rd349, 1;
	add.s32 	%r14944, %r14944, 1;
	setp.ne.s32 	%p17, %r14944, 0;
	@%p17 bra 	$L__BB1_12;
$L__BB1_13:
	setp.gt.s32 	%p18, %r1, 127;
	@%p18 bra 	$L__BB1_27;
	sub.s32 	%r22, 192, %r422;
	and.b32  	%r23, %r22, 15;
	add.s32 	%r2164, %r422, -177;
	setp.lt.u32 	%p19, %r2164, 15;
	mov.u32 	%r14947, %r1;
	@%p19 bra 	$L__BB1_18;
	and.b32  	%r2165, %r22, -16;
	neg.s32 	%r14951, %r2165;
	mov.u32 	%r14952, %r422;
$L__BB1_16:
	.pragma "nounroll";
	add.s32 	%r2166, %r14952, -64;
	cvt.s64.s32 	%rd205, %r2166;
	add.s64 	%rd206, %rd2, %rd205;
	mov.b16 	%rs116, 0;
	st.local.u8 	[%rd206], %rs116;
	st.local.u8 	[%rd206+1], %rs116;
	st.local.u8 	[%rd206+2], %rs116;
	st.local.u8 	[%rd206+3], %rs116;
	st.local.u8 	[%rd206+4], %rs116;
	st.local.u8 	[%rd206+5], %rs116;
	st.local.u8 	[%rd206+6], %rs116;
	st.local.u8 	[%rd206+7], %rs116;
	st.local.u8 	[%rd206+8], %rs116;
	st.local.u8 	[%rd206+9], %rs116;
	st.local.u8 	[%rd206+10], %rs116;
	st.local.u8 	[%rd206+11], %rs116;
	st.local.u8 	[%rd206+12], %rs116;
	st.local.u8 	[%rd206+13], %rs116;
	st.local.u8 	[%rd206+14], %rs116;
	st.local.u8 	[%rd206+15], %rs116;
	add.s32 	%r14952, %r14952, 16;
	add.s32 	%r14951, %r14951, 16;
	setp.eq.s32 	%p20, %r14951, 0;
	@%p20 bra 	$L__BB1_17;
	bra.uni 	$L__BB1_16;
$L__BB1_17:
	add.s32 	%r14947, %r14952, -64;
$L__BB1_18:
	setp.eq.s32 	%p21, %r23, 0;
	@%p21 bra 	$L__BB1_27;
	and.b32  	%r29, %r22, 7;
	setp.lt.u32 	%p22, %r23, 8;
	@%p22 bra 	$L__BB1_21;
	cvt.s64.s32 	%rd207, %r14947;
	add.s64 	%rd208, %rd2, %rd207;
	mov.b16 	%rs117, 0;
	st.local.u8 	[%rd208], %rs117;
	st.local.u8 	[%rd208+1], %rs117;
	st.local.u8 	[%rd208+2], %rs117;
	st.local.u8 	[%rd208+3], %rs117;
	st.local.u8 	[%rd208+4], %rs117;
	st.local.u8 	[%rd208+5], %rs117;
	st.local.u8 	[%rd208+6], %rs117;
	st.local.u8 	[%rd208+7], %rs117;
	add.s32 	%r14947, %r14947, 8;
$L__BB1_21:
	setp.eq.s32 	%p23, %r29, 0;
	@%p23 bra 	$L__BB1_27;
	and.b32  	%r32, %r22, 3;
	setp.lt.u32 	%p24, %r29, 4;
	@%p24 bra 	$L__BB1_24;
	cvt.s64.s32 	%rd209, %r14947;
	add.s64 	%rd210, %rd2, %rd209;
	mov.b16 	%rs118, 0;
	st.local.u8 	[%rd210], %rs118;
	st.local.u8 	[%rd210+1], %rs118;
	st.local.u8 	[%rd210+2], %rs118;
	st.local.u8 	[%rd210+3], %rs118;
	add.s32 	%r14947, %r14947, 4;
$L__BB1_24:
	setp.eq.s32 	%p25, %r32, 0;
	@%p25 bra 	$L__BB1_27;
	neg.s32 	%r14949, %r32;
$L__BB1_26:
	.pragma "nounroll";
	cvt.s64.s32 	%rd211, %r14947;
	add.s64 	%rd212, %rd2, %rd211;
	mov.b16 	%rs119, 0;
	st.local.u8 	[%rd212], %rs119;
	add.s32 	%r14947, %r14947, 1;
	add.s32 	%r14949, %r14949, 1;
	setp.ne.s32 	%p26, %r14949, 0;
	@%p26 bra 	$L__BB1_26;
$L__BB1_27:
	shr.s32 	%r2167, %r1, 31;
	shr.u32 	%r2168, %r2167, 30;
	add.s32 	%r2169, %r1, %r2168;
	shr.s32 	%r40, %r2169, 2;
	setp.lt.s32 	%p27, %r1, 4;
	@%p27 bra 	$L__BB1_40;
	add.s32 	%r2171, %r40, -1;
	and.b32  	%r41, %r40, 15;
	setp.lt.u32 	%p28, %r2171, 15;
	mov.b32 	%r14954, 0;
	@%p28 bra 	$L__BB1_31;
	and.b32  	%r14954, %r40, 536870896;
	neg.s32 	%r14953, %r14954;
$L__BB1_30:
	.pragma "nounroll";
	ld.local.v4.u32 	{%r2172, %r2173, %r2174, %r2175}, [%rd353+-32];
	mov.b32 	%r2176, 291;
	mov.b32 	%r2177, 0;
	prmt.b32 	%r2178, %r2172, %r2177, %r2176;
	prmt.b32 	%r2179, %r2173, %r2177, %r2176;
	prmt.b32 	%r2180, %r2174, %r2177, %r2176;
	prmt.b32 	%r2181, %r2175, %r2177, %r2176;
	st.local.v4.u32 	[%rd353+-32], {%r2178, %r2179, %r2180, %r2181};
	ld.local.v4.u32 	{%r2182, %r2183, %r2184, %r2185}, [%rd353+-16];
	prmt.b32 	%r2186, %r2182, %r2177, %r2176;
	prmt.b32 	%r2187, %r2183, %r2177, %r2176;
	prmt.b32 	%r2188, %r2184, %r2177, %r2176;
	prmt.b32 	%r2189, %r2185, %r2177, %r2176;
	st.local.v4.u32 	[%rd353+-16], {%r2186, %r2187, %r2188, %r2189};
	ld.local.v4.u32 	{%r2190, %r2191, %r2192, %r2193}, [%rd353];
	prmt.b32 	%r2194, %r2190, %r2177, %r2176;
	prmt.b32 	%r2195, %r2191, %r2177, %r2176;
	prmt.b32 	%r2196, %r2192, %r2177, %r2176;
	prmt.b32 	%r2197, %r2193, %r2177, %r2176;
	st.local.v4.u32 	[%rd353], {%r2194, %r2195, %r2196, %r2197};
	ld.local.v4.u32 	{%r2198, %r2199, %r2200, %r2201}, [%rd353+16];
	prmt.b32 	%r2202, %r2198, %r2177, %r2176;
	prmt.b32 	%r2203, %r2199, %r2177, %r2176;
	prmt.b32 	%r2204, %r2200, %r2177, %r2176;
	prmt.b32 	%r2205, %r2201, %r2177, %r2176;
	st.local.v4.u32 	[%rd353+16], {%r2202, %r2203, %r2204, %r2205};
	add.s32 	%r14953, %r14953, 16;
	add.s64 	%rd353, %rd353, 64;
	setp.ne.s32 	%p29, %r14953, 0;
	@%p29 bra 	$L__BB1_30;
$L__BB1_31:
	setp.eq.s32 	%p30, %r41, 0;
	@%p30 bra 	$L__BB1_40;
	and.b32  	%r51, %r40, 7;
	setp.lt.u32 	%p31, %r41, 8;
	@%p31 bra 	$L__BB1_34;
	mul.wide.u32 	%rd213, %r14954, 4;
	add.s64 	%rd214, %rd2, %rd213;
	ld.local.u32 	%r2206, [%rd214];
	mov.b32 	%r2207, 291;
	mov.b32 	%r2208, 0;
	prmt.b32 	%r2209, %r2206, %r2208, %r2207;
	st.local.u32 	[%rd214], %r2209;
	ld.local.u32 	%r2210, [%rd214+4];
	prmt.b32 	%r2211, %r2210, %r2208, %r2207;
	st.local.u32 	[%rd214+4], %r2211;
	ld.local.u32 	%r2212, [%rd214+8];
	prmt.b32 	%r2213, %r2212, %r2208, %r2207;
	st.local.u32 	[%rd214+8], %r2213;
	ld.local.u32 	%r2214, [%rd214+12];
	prmt.b32 	%r2215, %r2214, %r2208, %r2207;
	st.local.u32 	[%rd214+12], %r2215;
	ld.local.u32 	%r2216, [%rd214+16];
	prmt.b32 	%r2217, %r2216, %r2208, %r2207;
	st.local.u32 	[%rd214+16], %r2217;
	ld.local.u32 	%r2218, [%rd214+20];
	prmt.b32 	%r2219, %r2218, %r2208, %r2207;
	st.local.u32 	[%rd214+20], %r2219;
	ld.local.u32 	%r2220, [%rd214+24];
	prmt.b32 	%r2221, %r2220, %r2208, %r2207;
	st.local.u32 	[%rd214+24], %r2221;
	ld.local.u32 	%r2222, [%rd214+28];
	prmt.b32 	%r2223, %r2222, %r2208, %r2207;
	st.local.u32 	[%rd214+28], %r2223;
	add.s32 	%r14954, %r14954, 8;
$L__BB1_34:
	setp.eq.s32 	%p32, %r51, 0;
	@%p32 bra 	$L__BB1_40;
	and.b32  	%r54, %r40, 3;
	setp.lt.u32 	%p33, %r51, 4;
	@%p33 bra 	$L__BB1_37;
	mul.wide.u32 	%rd215, %r14954, 4;
	add.s64 	%rd216, %rd2, %rd215;
	ld.local.u32 	%r2224, [%rd216];
	mov.b32 	%r2225, 291;
	mov.b32 	%r2226, 0;
	prmt.b32 	%r2227, %r2224, %r2226, %r2225;
	st.local.u32 	[%rd216], %r2227;
	ld.local.u32 	%r2228, [%rd216+4];
	prmt.b32 	%r2229, %r2228, %r2226, %r2225;
	st.local.u32 	[%rd216+4], %r2229;
	ld.local.u32 	%r2230, [%rd216+8];
	prmt.b32 	%r2231, %r2230, %r2226, %r2225;
	st.local.u32 	[%rd216+8], %r2231;
	ld.local.u32 	%r2232, [%rd216+12];
	prmt.b32 	%r2233, %r2232, %r2226, %r2225;
	st.local.u32 	[%rd216+12], %r2233;
	add.s32 	%r14954, %r14954, 4;
$L__BB1_37:
	setp.eq.s32 	%p34, %r54, 0;
	@%p34 bra 	$L__BB1_40;
	mul.wide.u32 	%rd217, %r14954, 4;
	add.s64 	%rd354, %rd2, %rd217;
	neg.s32 	%r14957, %r54;
$L__BB1_39:
	.pragma "nounroll";
	ld.local.u32 	%r2234, [%rd354];
	mov.b32 	%r2235, 291;
	mov.b32 	%r2236, 0;
	prmt.b32 	%r2237, %r2234, %r2236, %r2235;
	st.local.u32 	[%rd354], %r2237;
	add.s64 	%rd354, %rd354, 4;
	add.s32 	%r14957, %r14957, 1;
	setp.ne.s32 	%p35, %r14957, 0;
	@%p35 bra 	$L__BB1_39;
$L__BB1_40:
	ld.param.u32 	%r14938, [_Z21TeamSpeakHasher2_cudayjhPKhjPh_param_1];
	shr.u32 	%r2238, %r14938, 2;
	cvt.u64.u32 	%rd218, %r2238;
	mov.u32 	%r2239, %tid.x;
	mov.u32 	%r2240, %ntid.x;
	mov.u32 	%r2241, %ctaid.x;
	mad.lo.s32 	%r2242, %r2241, %r2240, %r2239;
	cvt.s64.s32 	%rd24, %r2242;
	cvt.u64.u32 	%rd219, %r14938;
	mad.lo.s64 	%rd362, %rd219, %rd24, %rd189;
	add.s64 	%rd377, %rd362, %rd218;
	add.s64 	%rd392, %rd377, %rd218;
	add.s64 	%rd407, %rd392, %rd218;
	ld.local.v4.u32 	{%r2243, %r2244, %r2245, %r2246}, [%rd2];
	st.local.v4.u32 	[%rd3], {%r2243, %r2244, %r2245, %r2246};
	st.local.v4.u32 	[%rd4], {%r2243, %r2244, %r2245, %r2246};
	st.local.v4.u32 	[%rd5], {%r2243, %r2244, %r2245, %r2246};
	st.local.v4.u32 	[%rd6], {%r2243, %r2244, %r2245, %r2246};
	ld.local.v4.u32 	{%r2247, %r2248, %r2249, %r2250}, [%rd2+16];
	st.local.v4.u32 	[%rd3+16], {%r2247, %r2248, %r2249, %r2250};
	st.local.v4.u32 	[%rd4+16], {%r2247, %r2248, %r2249, %r2250};
	st.local.v4.u32 	[%rd5+16], {%r2247, %r2248, %r2249, %r2250};
	st.local.v4.u32 	[%rd6+16], {%r2247, %r2248, %r2249, %r2250};
	ld.local.v4.u32 	{%r2251, %r2252, %r2253, %r2254}, [%rd2+32];
	st.local.v4.u32 	[%rd3+32], {%r2251, %r2252, %r2253, %r2254};
	st.local.v4.u32 	[%rd4+32], {%r2251, %r2252, %r2253, %r2254};
	st.local.v4.u32 	[%rd5+32], {%r2251, %r2252, %r2253, %r2254};
	st.local.v4.u32 	[%rd6+32], {%r2251, %r2252, %r2253, %r2254};
	ld.local.v4.u32 	{%r2255, %r2256, %r2257, %r2258}, [%rd2+48];
	st.local.v4.u32 	[%rd3+48], {%r2255, %r2256, %r2257, %r2258};
	st.local.v4.u32 	[%rd4+48], {%r2255, %r2256, %r2257, %r2258};
	st.local.v4.u32 	[%rd5+48], {%r2255, %r2256, %r2257, %r2258};
	st.local.v4.u32 	[%rd6+48], {%r2255, %r2256, %r2257, %r2258};
	ld.local.v4.u32 	{%r2259, %r2260, %r2261, %r2262}, [%rd2+64];
	st.local.v4.u32 	[%rd3+64], {%r2259, %r2260, %r2261, %r2262};
	st.local.v4.u32 	[%rd4+64], {%r2259, %r2260, %r2261, %r2262};
	st.local.v4.u32 	[%rd5+64], {%r2259, %r2260, %r2261, %r2262};
	st.local.v4.u32 	[%rd6+64], {%r2259, %r2260, %r2261, %r2262};
	ld.local.v4.u32 	{%r2263, %r2264, %r2265, %r2266}, [%rd2+80];
	st.local.v4.u32 	[%rd3+80], {%r2263, %r2264, %r2265, %r2266};
	st.local.v4.u32 	[%rd4+80], {%r2263, %r2264, %r2265, %r2266};
	st.local.v4.u32 	[%rd5+80], {%r2263, %r2264, %r2265, %r2266};
	st.local.v4.u32 	[%rd6+80], {%r2263, %r2264, %r2265, %r2266};
	ld.local.v4.u32 	{%r2267, %r2268, %r2269, %r2270}, [%rd2+96];
	st.local.v4.u32 	[%rd3+96], {%r2267, %r2268, %r2269, %r2270};
	st.local.v4.u32 	[%rd4+96], {%r2267, %r2268, %r2269, %r2270};
	st.local.v4.u32 	[%rd5+96], {%r2267, %r2268, %r2269, %r2270};
	st.local.v4.u32 	[%rd6+96], {%r2267, %r2268, %r2269, %r2270};
	ld.local.v4.u32 	{%r2271, %r2272, %r2273, %r2274}, [%rd2+112];
	st.local.v4.u32 	[%rd3+112], {%r2271, %r2272, %r2273, %r2274};
	st.local.v4.u32 	[%rd4+112], {%r2271, %r2272, %r2273, %r2274};
	st.local.v4.u32 	[%rd5+112], {%r2271, %r2272, %r2273, %r2274};
	st.local.v4.u32 	[%rd6+112], {%r2271, %r2272, %r2273, %r2274};
	cvt.u64.u32 	%rd29, %r1;
	add.s64 	%rd30, %rd3, %rd29;
	setp.eq.s64 	%p36, %rd362, 0;
	@%p36 bra 	$L__BB1_126;
	add.s64 	%rd31, %rd3, %rd29;
	add.s64 	%rd32, %rd31, -1;
	mov.b64 	%rd369, 0;
	mov.u64 	%rd360, %rd32;
	mov.u64 	%rd363, %rd30;
	mov.u64 	%rd364, %rd30;
$L__BB1_42:
	mov.u64 	%rd366, %rd364;
	mov.u64 	%rd365, %rd363;
	mov.u64 	%rd47, %rd369;
	mov.u64 	%rd46, %rd360;
	mul.hi.u64 	%rd221, %rd362, -3689348814741910323;
	shr.u64 	%rd54, %rd221, 3;
	mul.lo.s64 	%rd222, %rd54, 10;
	sub.s64 	%rd223, %rd362, %rd222;
	cvt.u16.u64 	%rs120, %rd223;
	add.s16 	%rs121, %rs120, 48;
	st.local.u8 	[%rd366], %rs121;
	add.s64 	%rd363, %rd365, 1;
	add.s64 	%rd364, %rd366, 1;
	add.s64 	%rd369, %rd47, 1;
	setp.lt.u64 	%p37, %rd362, 10;
	add.s64 	%rd360, %rd46, 1;
	mov.u64 	%rd362, %rd54;
	@%p37 bra 	$L__BB1_43;
	bra.uni 	$L__BB1_42;
$L__BB1_43:
	setp.ge.u64 	%p38, %rd30, %rd365;
	@%p38 bra 	$L__BB1_50;
	add.s64 	%rd224, %rd47, %rd32;
	add.s64 	%rd33, %rd31, 1;
	max.u64 	%rd225, %rd224, %rd33;
	add.s64 	%rd226, %rd225, -1;
	setp.ne.s64 	%p39, %rd31, %rd226;
	selp.u64 	%rd227, 1, 0, %p39;
	selp.b64 	%rd34, 2, 1, %p39;
	not.b64 	%rd228, %rd3;
	add.s64 	%rd229, %rd225, %rd228;
	add.s64 	%rd35, %rd29, %rd227;
	sub.s64 	%rd230, %rd229, %rd35;
	shr.u64 	%rd231, %rd230, 1;
	add.s64 	%rd232, %rd34, %rd231;
	add.s64 	%rd36, %rd231, %rd227;
	and.b64  	%rd233, %rd232, 3;
	setp.eq.s64 	%p40, %rd233, 0;
	mov.u64 	%rd367, %rd30;
	@%p40 bra 	$L__BB1_48;
	add.s64 	%rd235, %rd3, %rd35;
	not.b64 	%rd236, %rd235;
	max.u64 	%rd237, %rd46, %rd33;
	add.s64 	%rd238, %rd236, %rd237;
	shr.u64 	%rd239, %rd238, 1;
	add.s64 	%rd240, %rd34, %rd239;
	and.b64  	%rd37, %rd240, 3;
	mov.b64 	%rd355, -1;
	mov.u64 	%rd367, %rd30;
$L__BB1_46:
	.pragma "nounroll";
	add.s64 	%rd241, %rd363, %rd355;
	ld.local.u8 	%rs122, [%rd367];
	ld.local.u8 	%rs123, [%rd241];
	st.local.u8 	[%rd367], %rs123;
	st.local.u8 	[%rd241], %rs122;
	add.s64 	%rd367, %rd367, 1;
	add.s64 	%rd355, %rd355, -1;
	add.s64 	%rd242, %rd37, %rd355;
	setp.ne.s64 	%p41, %rd242, -1;
	@%p41 bra 	$L__BB1_46;
	add.s64 	%rd365, %rd363, %rd355;
	mov.u64 	%rd366, %rd365;
$L__BB1_48:
	setp.lt.u64 	%p42, %rd36, 3;
	mov.u64 	%rd368, %rd367;
	@%p42 bra 	$L__BB1_50;
$L__BB1_49:
	ld.local.u8 	%rs124, [%rd368];
	ld.local.u8 	%rs125, [%rd366];
	st.local.u8 	[%rd368], %rs125;
	st.local.u8 	[%rd366], %rs124;
	ld.local.u8 	%rs126, [%rd368+1];
	ld.local.u8 	%rs127, [%rd366+-1];
	st.local.u8 	[%rd368+1], %rs127;
	st.local.u8 	[%rd366+-1], %rs126;
	ld.local.u8 	%rs128, [%rd368+2];
	ld.local.u8 	%rs129, [%rd366+-2];
	st.local.u8 	[%rd368+2], %rs129;
	st.local.u8 	[%rd366+-2], %rs128;
	ld.local.u8 	%rs130, [%rd368+3];
	ld.local.u8 	%rs131, [%rd366+-3];
	st.local.u8 	[%rd368+3], %rs131;
	st.local.u8 	[%rd366+-3], %rs130;
	add.s64 	%rd367, %rd367, 4;
	add.s64 	%rd368, %rd368, 4;
	add.s64 	%rd365, %rd365, -4;
	add.s64 	%rd366, %rd366, -4;
	setp.lt.u64 	%p43, %rd367, %rd365;
	@%p43 bra 	$L__BB1_49;
$L__BB1_50:
	add.s64 	%rd244, %rd30, %rd369;
	mov.b16 	%rs133, 128;
	st.local.u8 	[%rd244], %rs133;
	cvt.u64.u32 	%rd65, %r422;
	add.s64 	%rd245, %rd369, %rd65;
	cvt.u32.u64 	%r2275, %rd245;
	shl.b32 	%r2276, %r2275, 3;
	shr.u64 	%rd246, %rd245, 29;
	cvt.u32.u64 	%r2277, %rd246;
	mov.b32 	%r2278, 291;
	mov.b32 	%r2279, 0;
	prmt.b32 	%r61, %r2276, %r2279, %r2278;
	prmt.b32 	%r60, %r2277, %r2279, %r2278;
	cvt.u64.u32 	%rd247, %r61;
	shl.b64 	%rd248, %rd247, 32;
	cvt.u64.u32 	%rd249, %r60;
	or.b64  	%rd250, %rd248, %rd249;
	st.local.u64 	[%rd3+120], %rd250;
	add.s64 	%rd66, %rd4, %rd29;
	setp.eq.s64 	%p44, %rd377, 0;
	@%p44 bra 	$L__BB1_127;
	add.s64 	%rd67, %rd4, %rd29;
	add.s64 	%rd68, %rd67, -1;
	mov.b64 	%rd384, 0;
	mov.u64 	%rd375, %rd68;
	mov.u64 	%rd378, %rd66;
	mov.u64 	%rd379, %rd66;
$L__BB1_52:
	mov.u64 	%rd381, %rd379;
	mov.u64 	%rd380, %rd378;
	mov.u64 	%rd83, %rd384;
	mov.u64 	%rd82, %rd375;
	mul.hi.u64 	%rd252, %rd377, -3689348814741910323;
	shr.u64 	%rd90, %rd252, 3;
	mul.lo.s64 	%rd253, %rd90, 10;
	sub.s64 	%rd254, %rd377, %rd253;
	cvt.u16.u64 	%rs134, %rd254;
	add.s16 	%rs135, %rs134, 48;
	st.local.u8 	[%rd381], %rs135;
	add.s64 	%rd378, %rd380, 1;
	add.s64 	%rd379, %rd381, 1;
	add.s64 	%rd384, %rd83, 1;
	setp.lt.u64 	%p45, %rd377, 10;
	add.s64 	%rd375, %rd82, 1;
	mov.u64 	%rd377, %rd90;
	@%p45 bra 	$L__BB1_53;
	bra.uni 	$L__BB1_52;
$L__BB1_53:
	setp.ge.u64 	%p46, %rd66, %rd380;
	@%p46 bra 	$L__BB1_60;
	add.s64 	%rd255, %rd83, %rd68;
	add.s64 	%rd69, %rd67, 1;
	max.u64 	%rd256, %rd255, %rd69;
	add.s64 	%rd257, %rd256, -1;
	setp.ne.s64 	%p47, %rd67, %rd257;
	selp.u64 	%rd258, 1, 0, %p47;
	selp.b64 	%rd70, 2, 1, %p47;
	not.b64 	%rd259, %rd4;
	add.s64 	%rd260, %rd256, %rd259;
	add.s64 	%rd71, %rd29, %rd258;
	sub.s64 	%rd261, %rd260, %rd71;
	shr.u64 	%rd262, %rd261, 1;
	add.s64 	%rd263, %rd70, %rd262;
	add.s64 	%rd72, %rd262, %rd258;
	and.b64  	%rd264, %rd263, 3;
	setp.eq.s64 	%p48, %rd264, 0;
	mov.u64 	%rd382, %rd66;
	@%p48 bra 	$L__BB1_58;
	add.s64 	%rd266, %rd4, %rd71;
	not.b64 	%rd267, %rd266;
	max.u64 	%rd268, %rd82, %rd69;
	add.s64 	%rd269, %rd267, %rd268;
	shr.u64 	%rd270, %rd269, 1;
	add.s64 	%rd271, %rd70, %rd270;
	and.b64  	%rd73, %rd271, 3;
	mov.b64 	%rd370, -1;
	mov.u64 	%rd382, %rd66;
$L__BB1_56:
	.pragma "nounroll";
	add.s64 	%rd272, %rd378, %rd370;
	ld.local.u8 	%rs136, [%rd382];
	ld.local.u8 	%rs137, [%rd272];
	st.local.u8 	[%rd382], %rs137;
	st.local.u8 	[%rd272], %rs136;
	add.s64 	%rd382, %rd382, 1;
	add.s64 	%rd370, %rd370, -1;
	add.s64 	%rd273, %rd73, %rd370;
	setp.ne.s64 	%p49, %rd273, -1;
	@%p49 bra 	$L__BB1_56;
	add.s64 	%rd380, %rd378, %rd370;
	mov.u64 	%rd381, %rd380;
$L__BB1_58:
	setp.lt.u64 	%p50, %rd72, 3;
	mov.u64 	%rd383, %rd382;
	@%p50 bra 	$L__BB1_60;
$L__BB1_59:
	ld.local.u8 	%rs138, [%rd383];
	ld.local.u8 	%rs139, [%rd381];
	st.local.u8 	[%rd383], %rs139;
	st.local.u8 	[%rd381], %rs138;
	ld.local.u8 	%rs140, [%rd383+1];
	ld.local.u8 	%rs141, [%rd381+-1];
	st.local.u8 	[%rd383+1], %rs141;
	st.local.u8 	[%rd381+-1], %rs140;
	ld.local.u8 	%rs142, [%rd383+2];
	ld.local.u8 	%rs143, [%rd381+-2];
	st.local.u8 	[%rd383+2], %rs143;
	st.local.u8 	[%rd381+-2], %rs142;
	ld.local.u8 	%rs144, [%rd383+3];
	ld.local.u8 	%rs145, [%rd381+-3];
	st.local.u8 	[%rd383+3], %rs145;
	st.local.u8 	[%rd381+-3], %rs144;
	add.s64 	%rd382, %rd382, 4;
	add.s64 	%rd383, %rd383, 4;
	add.s64 	%rd380, %rd380, -4;
	add.s64 	%rd381, %rd381, -4;
	setp.lt.u64 	%p51, %rd382, %rd380;
	@%p51 bra 	$L__BB1_59;
$L__BB1_60:
	add.s64 	%rd275, %rd66, %rd384;
	mov.b16 	%rs147, 128;
	st.local.u8 	[%rd275], %rs147;
	add.s64 	%rd276, %rd384, %rd65;
	cvt.u32.u64 	%r2280, %rd276;
	shl.b32 	%r2281, %r2280, 3;
	shr.u64 	%rd277, %rd276, 29;
	cvt.u32.u64 	%r2282, %rd277;
	mov.b32 	%r2283, 291;
	mov.b32 	%r2284, 0;
	prmt.b32 	%r63, %r2281, %r2284, %r2283;
	prmt.b32 	%r62, %r2282, %r2284, %r2283;
	cvt.u64.u32 	%rd278, %r63;
	shl.b64 	%rd279, %rd278, 32;
	cvt.u64.u32 	%rd280, %r62;
	or.b64  	%rd281, %rd279, %rd280;
	st.local.u64 	[%rd4+120], %rd281;
	add.s64 	%rd101, %rd5, %rd29;
	setp.eq.s64 	%p52, %rd392, 0;
	@%p52 bra 	$L__BB1_128;
	add.s64 	%rd102, %rd5, %rd29;
	add.s64 	%rd103, %rd102, -1;
	mov.b64 	%rd399, 0;
	mov.u64 	%rd390, %rd103;
	mov.u64 	%rd393, %rd101;
	mov.u64 	%rd394, %rd101;
$L__BB1_62:
	mov.u64 	%rd396, %rd394;
	mov.u64 	%rd395, %rd393;
	mov.u64 	%rd118, %rd399;
	mov.u64 	%rd117, %rd390;
	mul.hi.u64 	%rd283, %rd392, -3689348814741910323;
	shr.u64 	%rd125, %rd283, 3;
	mul.lo.s64 	%rd284, %rd125, 10;
	sub.s64 	%rd285, %rd392, %rd284;
	cvt.u16.u64 	%rs148, %rd285;
	add.s16 	%rs149, %rs148, 48;
	st.local.u8 	[%rd396], %rs149;
	add.s64 	%rd393, %rd395, 1;
	add.s64 	%rd394, %rd396, 1;
	add.s64 	%rd399, %rd118, 1;
	setp.lt.u64 	%p53, %rd392, 10;
	add.s64 	%rd390, %rd117, 1;
	mov.u64 	%rd392, %rd125;
	@%p53 bra 	$L__BB1_63;
	bra.uni 	$L__BB1_62;
$L__BB1_63:
	setp.ge.u64 	%p54, %rd101, %rd395;
	@%p54 bra 	$L__BB1_70;
	add.s64 	%rd286, %rd118, %rd103;
	add.s64 	%rd104, %rd102, 1;
	max.u64 	%rd287, %rd286, %rd104;
	add.s64 	%rd288, %rd287, -1;
	setp.ne.s64 	%p55, %rd102, %rd288;
	selp.u64 	%rd289, 1, 0, %p55;
	selp.b64 	%rd105, 2, 1, %p55;
	not.b64 	%rd290, %rd5;
	add.s64 	%rd291, %rd287, %rd290;
	add.s64 	%rd106, %rd29, %rd289;
	sub.s64 	%rd292, %rd291, %rd106;
	shr.u64 	%rd293, %rd292, 1;
	add.s64 	%rd294, %rd105, %rd293;
	add.s64 	%rd107, %rd293, %rd289;
	and.b64  	%rd295, %rd294, 3;
	setp.eq.s64 	%p56, %rd295, 0;
	mov.u64 	%rd397, %rd101;
	@%p56 bra 	$L__BB1_68;
	add.s64 	%rd297, %rd5, %rd106;
	not.b64 	%rd298, %rd297;
	max.u64 	%rd299, %rd117, %rd104;
	add.s64 	%rd300, %rd298, %rd299;
	shr.u64 	%rd301, %rd300, 1;
	add.s64 	%rd302, %rd105, %rd301;
	and.b64  	%rd108, %rd302, 3;
	mov.b64 	%rd385, -1;
	mov.u64 	%rd397, %rd101;
$L__BB1_66:
	.pragma "nounroll";
	add.s64 	%rd303, %rd393, %rd385;
	ld.local.u8 	%rs150, [%rd397];
	ld.local.u8 	%rs151, [%rd303];
	st.local.u8 	[%rd397], %rs151;
	st.local.u8 	[%rd303], %rs150;
	add.s64 	%rd397, %rd397, 1;
	add.s64 	%rd385, %rd385, -1;
	add.s64 	%rd304, %rd108, %rd385;
	setp.ne.s64 	%p57, %rd304, -1;
	@%p57 bra 	$L__BB1_66;
	add.s64 	%rd395, %rd393, %rd385;
	mov.u64 	%rd396, %rd395;
$L__BB1_68:
	setp.lt.u64 	%p58, %rd107, 3;
	mov.u64 	%rd398, %rd397;
	@%p58 bra 	$L__BB1_70;
$L__BB1_69:
	ld.local.u8 	%rs152, [%rd398];
	ld.local.u8 	%rs153, [%rd396];
	st.local.u8 	[%rd398], %rs153;
	st.local.u8 	[%rd396], %rs152;
	ld.local.u8 	%rs154, [%rd398+1];
	ld.local.u8 	%rs155, [%rd396+-1];
	st.local.u8 	[%rd398+1], %rs155;
	st.local.u8 	[%rd396+-1], %rs154;
	ld.local.u8 	%rs156, [%rd398+2];
	ld.local.u8 	%rs157, [%rd396+-2];
	st.local.u8 	[%rd398+2], %rs157;
	st.local.u8 	[%rd396+-2], %rs156;
	ld.local.u8 	%rs158, [%rd398+3];
	ld.local.u8 	%rs159, [%rd396+-3];
	st.local.u8 	[%rd398+3], %rs159;
	st.local.u8 	[%rd396+-3], %rs158;
	add.s64 	%rd397, %rd397, 4;
	add.s64 	%rd398, %rd398, 4;
	add.s64 	%rd395, %rd395, -4;
	add.s64 	%rd396, %rd396, -4;
	setp.lt.u64 	%p59, %rd397, %rd395;
	@%p59 bra 	$L__BB1_69;
$L__BB1_70:
	add.s64 	%rd306, %rd101, %rd399;
	mov.b16 	%rs161, 128;
	st.local.u8 	[%rd306], %rs161;
	add.s64 	%rd136, %rd6, %rd29;
	setp.eq.s64 	%p60, %rd407, 0;
	@%p60 bra 	$L__BB1_129;
	add.s64 	%rd137, %rd6, %rd29;
	add.s64 	%rd138, %rd137, -1;
	mov.b64 	%rd414, 0;
	mov.u64 	%rd405, %rd138;
	mov.u64 	%rd408, %rd136;
	mov.u64 	%rd409, %rd136;
$L__BB1_72:
	mov.u64 	%rd411, %rd409;
	mov.u64 	%rd410, %rd408;
	mov.u64 	%rd153, %rd414;
	mov.u64 	%rd152, %rd405;
	mul.hi.u64 	%rd308, %rd407, -3689348814741910323;
	shr.u64 	%rd160, %rd308, 3;
	mul.lo.s64 	%rd309, %rd160, 10;
	sub.s64 	%rd310, %rd407, %rd309;
	cvt.u16.u64 	%rs162, %rd310;
	add.s16 	%rs163, %rs162, 48;
	st.local.u8 	[%rd411], %rs163;
	add.s64 	%rd408, %rd410, 1;
	add.s64 	%rd409, %rd411, 1;
	add.s64 	%rd414, %rd153, 1;
	setp.lt.u64 	%p61, %rd407, 10;
	add.s64 	%rd405, %rd152, 1;
	mov.u64 	%rd407, %rd160;
	@%p61 bra 	$L__BB1_73;
	bra.uni 	$L__BB1_72;
$L__BB1_73:
	setp.ge.u64 	%p62, %rd136, %rd410;
	@%p62 bra 	$L__BB1_80;
	add.s64 	%rd311, %rd153, %rd138;
	add.s64 	%rd139, %rd137, 1;
	max.u64 	%rd312, %rd311, %rd139;
	add.s64 	%rd313, %rd312, -1;
	setp.ne.s64 	%p63, %rd137, %rd313;
	selp.u64 	%rd314, 1, 0, %p63;
	selp.b64 	%rd140, 2, 1, %p63;
	not.b64 	%rd315, %rd6;
	add.s64 	%rd316, %rd312, %rd315;
	add.s64 	%rd141, %rd29, %rd314;
	sub.s64 	%rd317, %rd316, %rd141;
	shr.u64 	%rd318, %rd317, 1;
	add.s64 	%rd319, %rd140, %rd318;
	add.s64 	%rd142, %rd318, %rd314;
	and.b64  	%rd320, %rd319, 3;
	setp.eq.s64 	%p64, %rd320, 0;
	mov.u64 	%rd412, %rd136;
	@%p64 bra 	$L__BB1_78;
	add.s64 	%rd322, %rd6, %rd141;
	not.b64 	%rd323, %rd322;
	max.u64 	%rd324, %rd152, %rd139;
	add.s64 	%rd325, %rd323, %rd324;
	shr.u64 	%rd326, %rd325, 1;
	add.s64 	%rd327, %rd140, %rd326;
	and.b64  	%rd143, %rd327, 3;
	mov.b64 	%rd400, -1;
	mov.u64 	%rd412, %rd136;
$L__BB1_76:
	.pragma "nounroll";
	add.s64 	%rd328, %rd408, %rd400;
	ld.local.u8 	%rs164, [%rd412];
	ld.local.u8 	%rs165, [%rd328];
	st.local.u8 	[%rd412], %rs165;
	st.local.u8 	[%rd328], %rs164;
	add.s64 	%rd412, %rd412, 1;
	add.s64 	%rd400, %rd400, -1;
	add.s64 	%rd329, %rd143, %rd400;
	setp.ne.s64 	%p65, %rd329, -1;
	@%p65 bra 	$L__BB1_76;
	add.s64 	%rd410, %rd408, %rd400;
	mov.u64 	%rd411, %rd410;
$L__BB1_78:
	setp.lt.u64 	%p66, %rd142, 3;
	mov.u64 	%rd413, %rd412;
	@%p66 bra 	$L__BB1_80;
$L__BB1_79:
	ld.local.u8 	%rs166, [%rd413];
	ld.local.u8 	%rs167, [%rd411];
	st.local.u8 	[%rd413], %rs167;
	st.local.u8 	[%rd411], %rs166;
	ld.local.u8 	%rs168, [%rd413+1];
	ld.local.u8 	%rs169, [%rd411+-1];
	st.local.u8 	[%rd413+1], %rs169;
	st.local.u8 	[%rd411+-1], %rs168;
	ld.local.u8 	%rs170, [%rd413+2];
	ld.local.u8 	%rs171, [%rd411+-2];
	st.local.u8 	[%rd413+2], %rs171;
	st.local.u8 	[%rd411+-2], %rs170;
	ld.local.u8 	%rs172, [%rd413+3];
	ld.local.u8 	%rs173, [%rd411+-3];
	st.local.u8 	[%rd413+3], %rs173;
	st.local.u8 	[%rd411+-3], %rs172;
	add.s64 	%rd412, %rd412, 4;
	add.s64 	%rd413, %rd413, 4;
	add.s64 	%rd410, %rd410, -4;
	add.s64 	%rd411, %rd411, -4;
	setp.lt.u64 	%p67, %rd412, %rd410;
	@%p67 bra 	$L__BB1_79;
$L__BB1_80:
	add.s64 	%rd331, %rd399, %rd65;
	add.s64 	%rd332, %rd136, %rd414;
	mov.b16 	%rs175, 128;
	st.local.u8 	[%rd332], %rs175;
	add.s64 	%rd333, %rd414, %rd65;
	cvt.u32.u64 	%r2285, %rd333;
	shl.b32 	%r2286, %r2285, 3;
	shr.u64 	%rd334, %rd333, 29;
	cvt.u32.u64 	%r2287, %rd334;
	mov.b32 	%r2288, 291;
	mov.b32 	%r2289, 0;
	prmt.b32 	%r2290, %r2286, %r2289, %r2288;
	prmt.b32 	%r2291, %r2287, %r2289, %r2288;
	ld.local.u32 	%r2292, [%rd3+64];
	prmt.b32 	%r2293, %r2292, %r2289, %r2288;
	st.local.u32 	[%rd3+64], %r2293;
	ld.local.u32 	%r2294, [%rd4+64];
	prmt.b32 	%r2295, %r2294, %r2289, %r2288;
	st.local.u32 	[%rd4+64], %r2295;
	ld.local.u32 	%r2296, [%rd5+64];
	prmt.b32 	%r2297, %r2296, %r2289, %r2288;
	st.local.u32 	[%rd5+64], %r2297;
	ld.local.u32 	%r2298, [%rd6+64];
	prmt.b32 	%r2299, %r2298, %r2289, %r2288;
	st.local.u32 	[%rd6+64], %r2299;
	prmt.b32 	%r14966, %r60, %r2289, %r2288;
	prmt.b32 	%r14962, %r61, %r2289, %r2288;
	st.local.v2.u32 	[%rd3+120], {%r14966, %r14962};
	prmt.b32 	%r14965, %r62, %r2289, %r2288;
	prmt.b32 	%r14961, %r63, %r2289, %r2288;
	st.local.v2.u32 	[%rd4+120], {%r14965, %r14961};
	shr.u64 	%rd335, %rd331, 29;
	cvt.u32.u64 	%r2300, %rd335;
	prmt.b32 	%r2301, %r2300, %r2289, %r2288;
	prmt.b32 	%r14964, %r2301, %r2289, %r2288;
	cvt.u32.u64 	%r2302, %rd331;
	shl.b32 	%r2303, %r2302, 3;
	prmt.b32 	%r2304, %r2303, %r2289, %r2288;
	prmt.b32 	%r14960, %r2304, %r2289, %r2288;
	st.local.v2.u32 	[%rd5+120], {%r14964, %r14960};
	prmt.b32 	%r14963, %r2291, %r2289, %r2288;
	prmt.b32 	%r14959, %r2290, %r2289, %r2288;
	st.local.v2.u32 	[%rd6+120], {%r14963, %r14959};
	setp.gt.u32 	%p68, %r1, 63;
	@%p68 bra 	$L__BB1_84;
	and.b64  	%rd336, %rd29, 4294967292;
	add.s64 	%rd418, %rd6, %rd336;
	add.s64 	%rd417, %rd5, %rd336;
	add.s64 	%rd416, %rd4, %rd336;
	add.s64 	%rd415, %rd3, %rd336;
	shr.u32 	%r14958, %r1, 2;
$L__BB1_82:
	ld.local.u32 	%r2305, [%rd415];
	mov.b32 	%r2306, 291;
	mov.b32 	%r2307, 0;
	prmt.b32 	%r2308, %r2305, %r2307, %r2306;
	st.local.u32 	[%rd415], %r2308;
	ld.local.u32 	%r2309, [%rd416];
	prmt.b32 	%r2310, %r2309, %r2307, %r2306;
	st.local.u32 	[%rd416], %r2310;
	ld.local.u32 	%r2311, [%rd417];
	prmt.b32 	%r2312, %r2311, %r2307, %r2306;
	st.local.u32 	[%rd417], %r2312;
	ld.local.u32 	%r2313, [%rd418];
	prmt.b32 	%r2314, %r2313, %r2307, %r2306;
	st.local.u32 	[%rd418], %r2314;
	add.s32 	%r14958, %r14958, 1;
	add.s64 	%rd418, %rd418, 4;
	add.s64 	%rd417, %rd417, 4;
	add.s64 	%rd416, %rd416, 4;
	add.s64 	%rd415, %rd415, 4;
	setp.ne.s32 	%p69, %r14958, 16;
	@%p69 bra 	$L__BB1_82;
	ld.local.v2.u32 	{%r14966, %r14962}, [%rd3+120];
	ld.local.v2.u32 	{%r14965, %r14961}, [%rd4+120];
	ld.local.v2.u32 	{%r14964, %r14960}, [%rd5+120];
	ld.local.v2.u32 	{%r14963, %r14959}, [%rd6+120];
$L__BB1_84:
	ld.param.u32 	%r14939, [_Z21TeamSpeakHasher2_cudayjhPKhjPh_param_1];
	ld.local.v2.u32 	{%r91, %r92}, [%rd3+24];
	ld.local.v2.u32 	{%r93, %r94}, [%rd4+24];
	ld.local.v2.u32 	{%r95, %r96}, [%rd5+24];
	ld.local.v2.u32 	{%r97, %r98}, [%rd6+24];
	setp.lt.u32 	%p70, %r14939, 4;
	mov.b16 	%rs190, 0;
	@%p70 bra 	$L__BB1_125;
	ld.param.u8 	%rs188, [_Z21TeamSpeakHasher2_cudayjhPKhjPh_param_2];
	add.s32 	%r2319, %r422, -65;
	max.u64 	%rd338, %rd399, %rd414;
	max.u64 	%rd339, %rd369, %rd384;
	max.u64 	%rd340, %rd339, %rd338;
	cvt.u32.u64 	%r2320, %rd340;
	add.s32 	%r2321, %r2319, %r2320;
	setp.lt.u32 	%p71, %r1, 64;
	ld.local.v2.u32 	{%r2322, %r2323}, [%rd6+112];
	ld.local.v2.u32 	{%r2324, %r2325}, [%rd5+112];
	ld.local.v2.u32 	{%r2326, %r2327}, [%rd4+112];
	ld.local.v2.u32 	{%r2328, %r2329}, [%rd3+112];
	ld.local.v4.u32 	{%r2330, %r2331, %r2332, %r2333}, [%rd6+96];
	ld.local.v4.u32 	{%r2334, %r2335, %r2336, %r2337}, [%rd5+96];
	ld.local.v4.u32 	{%r2338, %r2339, %r2340, %r2341}, [%rd4+96];
	ld.local.v4.u32 	{%r2342, %r2343, %r2344, %r2345}, [%rd3+96];
	ld.local.v4.u32 	{%r2346, %r2347, %r2348, %r2349}, [%rd6+80];
	ld.local.v4.u32 	{%r2350, %r2351, %r2352, %r2353}, [%rd5+80];
	ld.local.v4.u32 	{%r2354, %r2355, %r2356, %r2357}, [%rd4+80];
	ld.local.v4.u32 	{%r2358, %r2359, %r2360, %r2361}, [%rd3+80];
	ld.local.v4.u32 	{%r2362, %r2363, %r2364, %r2365}, [%rd6+64];
	ld.local.v4.u32 	{%r2366, %r2367, %r2368, %r2369}, [%rd5+64];
	ld.local.v4.u32 	{%r2370, %r2371, %r2372, %r2373}, [%rd4+64];
	ld.local.v4.u32 	{%r2374, %r2375, %r2376, %r2377}, [%rd3+64];
	ld.local.v2.u32 	{%r2378, %r2379}, [%rd6+16];
	ld.local.v2.u32 	{%r2380, %r2381}, [%rd5+16];
	ld.local.v2.u32 	{%r2382, %r2383}, [%rd4+16];
	ld.local.v2.u32 	{%r2384, %r2385}, [%rd3+16];
	ld.local.v4.u32 	{%r2386, %r2387, %r2388, %r2389}, [%rd6];
	ld.local.v4.u32 	{%r2390, %r2391, %r2392, %r2393}, [%rd5];
	ld.local.v4.u32 	{%r2394, %r2395, %r2396, %r2397}, [%rd4];
	ld.local.v4.u32 	{%r2398, %r2399, %r2400, %r2401}, [%rd3];
	ld.local.v4.u32 	{%r15015, %r15019, %r15023, %r15027}, [%rd6+48];
	ld.local.v4.u32 	{%r15016, %r15020, %r15024, %r15028}, [%rd5+48];
	ld.local.v4.u32 	{%r15017, %r15021, %r15025, %r15029}, [%rd4+48];
	ld.local.v4.u32 	{%r15018, %r15022, %r15026, %r15030}, [%rd3+48];
	ld.local.v4.u32 	{%r14999, %r15003, %r15007, %r15011}, [%rd6+32];
	ld.local.v4.u32 	{%r15000, %r15004, %r15008, %r15012}, [%rd5+32];
	ld.local.v4.u32 	{%r15001, %r15005, %r15009, %r15013}, [%rd4+32];
	ld.local.v4.u32 	{%r15002, %r15006, %r15010, %r15014}, [%rd3+32];
	setp.lt.u32 	%p72, %r1, 36;
	setp.gt.u32 	%p73, %r2321, 31;
	and.pred  	%p1, %p72, %p73;
	setp.lt.u32 	%p74, %r1, 40;
	setp.gt.u32 	%p75, %r2321, 35;
	and.pred  	%p2, %p74, %p75;
	setp.lt.u32 	%p76, %r1, 44;
	setp.gt.u32 	%p77, %r2321, 39;
	and.pred  	%p3, %p76, %p77;
	setp.lt.u32 	%p78, %r1, 48;
	setp.gt.u32 	%p79, %r2321, 43;
	and.pred  	%p4, %p78, %p79;
	setp.lt.u32 	%p80, %r1, 52;
	setp.gt.u32 	%p81, %r2321, 47;
	and.pred  	%p5, %p80, %p81;
	setp.lt.u32 	%p82, %r1, 56;
	setp.gt.u32 	%p83, %r2321, 51;
	and.pred  	%p6, %p82, %p83;
	setp.lt.u32 	%p84, %r1, 60;
	setp.gt.u32 	%p85, %r2321, 55;
	and.pred  	%p7, %p84, %p85;
	setp.gt.u32 	%p86, %r2321, 59;
	and.pred  	%p8, %p71, %p86;
	add.s32 	%r2402, %r1603, 508910473;
	add.s32 	%r2403, %r2398, %r2402;
	add.s32 	%r2404, %r2394, %r2402;
	add.s32 	%r2405, %r2390, %r2402;
	add.s32 	%r2406, %r2386, %r2402;
	// begin inline asm
	lop3.b32 %r2315, %r6, %r7, %r8, 0xCA;
	// end inline asm
	add.s32 	%r131, %r2403, %r2315;
	add.s32 	%r132, %r2404, %r2315;
	add.s32 	%r133, %r2405, %r2315;
	add.s32 	%r134, %r2406, %r2315;
	add.s32 	%r2407, %r1619, 1790234127;
	add.s32 	%r135, %r2399, %r2407;
	add.s32 	%r136, %r2395, %r2407;
	add.s32 	%r137, %r2391, %r2407;
	add.s32 	%r138, %r2387, %r2407;
	add.s32 	%r2408, %r1635, -214083945;
	add.s32 	%r139, %r2400, %r2408;
	add.s32 	%r140, %r2396, %r2408;
	add.s32 	%r141, %r2392, %r2408;
	add.s32 	%r142, %r2388, %r2408;
	add.s32 	%r143, %r2401, 1518500249;
	add.s32 	%r144, %r2397, 1518500249;
	add.s32 	%r145, %r2393, 1518500249;
	add.s32 	%r146, %r2389, 1518500249;
	add.s32 	%r147, %r2384, 1518500249;
	add.s32 	%r148, %r2382, 1518500249;
	add.s32 	%r149, %r2380, 1518500249;
	add.s32 	%r150, %r2378, 1518500249;
	add.s32 	%r151, %r2385, 1518500249;
	add.s32 	%r152, %r2383, 1518500249;
	add.s32 	%r153, %r2381, 1518500249;
	add.s32 	%r154, %r2379, 1518500249;
	xor.b32  	%r155, %r2400, %r2398;
	xor.b32  	%r156, %r2396, %r2394;
	xor.b32  	%r157, %r2392, %r2390;
	xor.b32  	%r158, %r2388, %r2386;
	xor.b32  	%r159, %r2401, %r2399;
	xor.b32  	%r160, %r2397, %r2395;
	xor.b32  	%r161, %r2393, %r2391;
	xor.b32  	%r162, %r2389, %r2387;
	xor.b32  	%r163, %r2384, %r2400;
	xor.b32  	%r164, %r2382, %r2396;
	xor.b32  	%r165, %r2380, %r2392;
	xor.b32  	%r166, %r2378, %r2388;
	xor.b32  	%r167, %r2385, %r2401;
	xor.b32  	%r168, %r2383, %r2397;
	xor.b32  	%r169, %r2381, %r2393;
	xor.b32  	%r170, %r2379, %r2389;
	xor.b32  	%r171, %r91, %r2384;
	xor.b32  	%r172, %r93, %r2382;
	xor.b32  	%r173, %r95, %r2380;
	xor.b32  	%r174, %r97, %r2378;
	xor.b32  	%r175, %r92, %r2385;
	xor.b32  	%r176, %r94, %r2383;
	xor.b32  	%r177, %r96, %r2381;
	xor.b32  	%r178, %r98, %r2379;
	add.s32 	%r179, %r2402, %r2374;
	add.s32 	%r180, %r2402, %r2370;
	add.s32 	%r181, %r2402, %r2366;
	add.s32 	%r182, %r2402, %r2362;
	add.s32 	%r183, %r2375, 1518500249;
	add.s32 	%r184, %r2371, 1518500249;
	add.s32 	%r185, %r2367, 1518500249;
	add.s32 	%r186, %r2363, 1518500249;
	add.s32 	%r187, %r2376, 1518500249;
	add.s32 	%r188, %r2372, 1518500249;
	add.s32 	%r189, %r2368, 1518500249;
	add.s32 	%r190, %r2364, 1518500249;
	add.s32 	%r191, %r2377, 1518500249;
	add.s32 	%r192, %r2373, 1518500249;
	add.s32 	%r193, %r2369, 1518500249;
	add.s32 	%r194, %r2365, 1518500249;
	add.s32 	%r195, %r2358, 1518500249;
	add.s32 	%r196, %r2354, 1518500249;
	add.s32 	%r197, %r2350, 1518500249;
	add.s32 	%r198, %r2346, 1518500249;
	add.s32 	%r199, %r2359, 1518500249;
	add.s32 	%r200, %r2355, 1518500249;
	add.s32 	%r201, %r2351, 1518500249;
	add.s32 	%r202, %r2347, 1518500249;
	add.s32 	%r203, %r2360, 1518500249;
	add.s32 	%r204, %r2356, 1518500249;
	add.s32 	%r205, %r2352, 1518500249;
	add.s32 	%r206, %r2348, 1518500249;
	add.s32 	%r207, %r2361, 1518500249;
	add.s32 	%r208, %r2357, 1518500249;
	add.s32 	%r209, %r2353, 1518500249;
	add.s32 	%r210, %r2349, 1518500249;
	add.s32 	%r211, %r2342, 1518500249;
	add.s32 	%r212, %r2338, 1518500249;
	add.s32 	%r213, %r2334, 1518500249;
	add.s32 	%r214, %r2330, 1518500249;
	add.s32 	%r215, %r2343, 1518500249;
	add.s32 	%r216, %r2339, 1518500249;
	add.s32 	%r217, %r2335, 1518500249;
	add.s32 	%r218, %r2331, 1518500249;
	add.s32 	%r219, %r2344, 1518500249;
	add.s32 	%r220, %r2340, 1518500249;
	add.s32 	%r221, %r2336, 1518500249;
	add.s32 	%r222, %r2332, 1518500249;
	add.s32 	%r223, %r2345, 1518500249;
	add.s32 	%r224, %r2341, 1518500249;
	add.s32 	%r225, %r2337, 1518500249;
	add.s32 	%r226, %r2333, 1518500249;
	add.s32 	%r227, %r2328, 1518500249;
	add.s32 	%r228, %r2326, 1518500249;
	add.s32 	%r229, %r2324, 1518500249;
	add.s32 	%r230, %r2322, 1518500249;
	add.s32 	%r231, %r2329, 1518500249;
	add.s32 	%r232, %r2327, 1518500249;
	add.s32 	%r233, %r2325, 1518500249;
	add.s32 	%r234, %r2323, 1518500249;
	xor.b32  	%r2409, %r2376, %r2374;
	xor.b32  	%r2410, %r2409, %r2342;
	xor.b32  	%r235, %r2410, %r2329;
	xor.b32  	%r2411, %r2372, %r2370;
	xor.b32  	%r2412, %r2411, %r2338;
	xor.b32  	%r236, %r2412, %r2327;
	xor.b32  	%r2413, %r2368, %r2366;
	xor.b32  	%r2414, %r2413, %r2334;
	xor.b32  	%r237, %r2414, %r2325;
	xor.b32  	%r2415, %r2364, %r2362;
	xor.b32  	%r2416, %r2415, %r2330;
	xor.b32  	%r238, %r2416, %r2323;
	xor.b32  	%r2417, %r2377, %r2375;
	xor.b32  	%r2418, %r2417, %r2343;
	xor.b32  	%r239, %r2418, %r14966;
	xor.b32  	%r2419, %r2373, %r2371;
	xor.b32  	%r2420, %r2419, %r2339;
	xor.b32  	%r240, %r2420, %r14965;
	xor.b32  	%r2421, %r2369, %r2367;
	xor.b32  	%r2422, %r2421, %r2335;
	xor.b32  	%r241, %r2422, %r14964;
	xor.b32  	%r2423, %r2365, %r2363;
	xor.b32  	%r2424, %r2423, %r2331;
	xor.b32  	%r242, %r2424, %r14963;
	xor.b32  	%r2425, %r2358, %r2376;
	xor.b32  	%r2426, %r2425, %r2344;
	xor.b32  	%r243, %r2426, %r14962;
	xor.b32  	%r2427, %r2354, %r2372;
	xor.b32  	%r2428, %r2427, %r2340;
	xor.b32  	%r244, %r2428, %r14961;
	xor.b32  	%r2429, %r2350, %r2368;
	xor.b32  	%r2430, %r2429, %r2336;
	xor.b32  	%r245, %r2430, %r14960;
	xor.b32  	%r2431, %r2346, %r2364;
	xor.b32  	%r2432, %r2431, %r2332;
	xor.b32  	%r246, %r2432, %r14959;
	xor.b32  	%r2433, %r2359, %r2377;
	xor.b32  	%r247, %r2433, %r2345;
	xor.b32  	%r2434, %r2355, %r2373;
	xor.b32  	%r248, %r2434, %r2341;
	xor.b32  	%r2435, %r2351, %r2369;
	xor.b32  	%r249, %r2435, %r2337;
	xor.b32  	%r2436, %r2347, %r2365;
	xor.b32  	%r250, %r2436, %r2333;
	xor.b32  	%r2437, %r2360, %r2358;
	xor.b32  	%r251, %r2437, %r2328;
	xor.b32  	%r2438, %r2356, %r2354;
	xor.b32  	%r252, %r2438, %r2326;
	xor.b32  	%r2439, %r2352, %r2350;
	xor.b32  	%r253, %r2439, %r2324;
	xor.b32  	%r2440, %r2348, %r2346;
	xor.b32  	%r254, %r2440, %r2322;
	xor.b32  	%r2441, %r2361, %r2359;
	xor.b32  	%r255, %r2441, %r2329;
	xor.b32  	%r2442, %r2357, %r2355;
	xor.b32  	%r256, %r2442, %r2327;
	xor.b32  	%r2443, %r2353, %r2351;
	xor.b32  	%r257, %r2443, %r2325;
	xor.b32  	%r2444, %r2349, %r2347;
	xor.b32  	%r258, %r2444, %r2323;
	xor.b32  	%r2445, %r2342, %r2360;
	xor.b32  	%r259, %r2445, %r14966;
	xor.b32  	%r2446, %r2338, %r2356;
	xor.b32  	%r260, %r2446, %r14965;
	xor.b32  	%r2447, %r2334, %r2352;
	xor.b32  	%r261, %r2447, %r14964;
	xor.b32  	%r2448, %r2330, %r2348;
	xor.b32  	%r262, %r2448, %r14963;
	xor.b32  	%r2449, %r2343, %r2361;
	xor.b32  	%r263, %r2449, %r14962;
	xor.b32  	%r2450, %r2339, %r2357;
	xor.b32  	%r264, %r2450, %r14961;
	xor.b32  	%r2451, %r2335, %r2353;
	xor.b32  	%r265, %r2451, %r14960;
	xor.b32  	%r2452, %r2331, %r2349;
	xor.b32  	%r266, %r2452, %r14959;
	xor.b32  	%r267, %r2344, %r2342;
	xor.b32  	%r268, %r2340, %r2338;
	xor.b32  	%r269, %r2336, %r2334;
	xor.b32  	%r270, %r2332, %r2330;
	xor.b32  	%r271, %r2345, %r2343;
	xor.b32  	%r272, %r2341, %r2339;
	xor.b32  	%r273, %r2337, %r2335;
	xor.b32  	%r274, %r2333, %r2331;
	xor.b32  	%r275, %r2328, %r2344;
	xor.b32  	%r276, %r2326, %r2340;
	xor.b32  	%r277, %r2324, %r2336;
	xor.b32  	%r278, %r2322, %r2332;
	xor.b32  	%r279, %r2329, %r2345;
	xor.b32  	%r280, %r2327, %r2341;
	xor.b32  	%r281, %r2325, %r2337;
	xor.b32  	%r282, %r2323, %r2333;
	xor.b32  	%r283, %r14966, %r2328;
	xor.b32  	%r284, %r14965, %r2326;
	xor.b32  	%r285, %r14964, %r2324;
	xor.b32  	%r286, %r14963, %r2322;
	xor.b32  	%r287, %r14962, %r2329;
	xor.b32  	%r288, %r14961, %r2327;
	xor.b32  	%r289, %r14960, %r2325;
	xor.b32  	%r290, %r14959, %r2323;
	cvt.u32.u16 	%r291, %rs188;
	min.u32 	%r292, %r291, 32;
	cvt.u32.u64 	%r2453, %rd369;
	add.s32 	%r293, %r2319, %r2453;
	cvt.u32.u64 	%r2454, %rd384;
	add.s32 	%r294, %r2319, %r2454;
	cvt.u32.u64 	%r2455, %rd399;
	add.s32 	%r295, %r2319, %r2455;
	cvt.u32.u64 	%r2456, %rd414;
	add.s32 	%r296, %r2319, %r2456;
	mov.b16 	%rs190, 0;
	mov.b64 	%rd419, 0;
	not.pred 	%p87, %p1;
	not.pred 	%p88, %p2;
	not.pred 	%p89, %p3;
	not.pred 	%p90, %p4;
	not.pred 	%p91, %p5;
	not.pred 	%p92, %p6;
	not.pred 	%p93, %p7;
	not.pred 	%p94, %p8;
$L__BB1_86:
	@%p87 bra 	$L__BB1_88;
	ld.local.u32 	%r15002, [%rd3+32];
	ld.local.u32 	%r15001, [%rd4+32];
	ld.local.u32 	%r15000, [%rd5+32];
	ld.local.u32 	%r14999, [%rd6+32];
$L__BB1_88:
	@%p88 bra 	$L__BB1_90;
	ld.local.u32 	%r15006, [%rd3+36];
	ld.local.u32 	%r15005, [%rd4+36];
	ld.local.u32 	%r15004, [%rd5+36];
	ld.local.u32 	%r15003, [%rd6+36];
$L__BB1_90:
	@%p89 bra 	$L__BB1_92;
	ld.local.u32 	%r15010, [%rd3+40];
	ld.local.u32 	%r15009, [%rd4+40];
	ld.local.u32 	%r15008, [%rd5+40];
	ld.local.u32 	%r15007, [%rd6+40];
$L__BB1_92:
	@%p90 bra 	$L__BB1_94;
	ld.local.u32 	%r15014, [%rd3+44];
	ld.local.u32 	%r15013, [%rd4+44];
	ld.local.u32 	%r15012, [%rd5+44];
	ld.local.u32 	%r15011, [%rd6+44];
$L__BB1_94:
	@%p91 bra 	$L__BB1_96;
	ld.local.u32 	%r15018, [%rd3+48];
	ld.local.u32 	%r15017, [%rd4+48];
	ld.local.u32 	%r15016, [%rd5+48];
	ld.local.u32 	%r15015, [%rd6+48];
$L__BB1_96:
	@%p92 bra 	$L__BB1_98;
	ld.local.u32 	%r15022, [%rd3+52];
	ld.local.u32 	%r15021, [%rd4+52];
	ld.local.u32 	%r15020, [%rd5+52];
	ld.local.u32 	%r15019, [%rd6+52];
$L__BB1_98:
	@%p93 bra 	$L__BB1_100;
	ld.local.u32 	%r15026, [%rd3+56];
	ld.local.u32 	%r15025, [%rd4+56];
	ld.local.u32 	%r15024, [%rd5+56];
	ld.local.u32 	%r15023, [%rd6+56];
$L__BB1_100:
	@%p94 bra 	$L__BB1_102;
	ld.local.u32 	%r15030, [%rd3+60];
	ld.local.u32 	%r15029, [%rd4+60];
	ld.local.u32 	%r15028, [%rd5+60];
	ld.local.u32 	%r15027, [%rd6+60];
$L__BB1_102:
	mov.b32 	%r12152, 5;
	// begin inline asm
	shf.l.wrap.b32 %r2457, %r5, %r5, %r12152;
	// end inline asm
	// begin inline asm
	shf.l.wrap.b32 %r2461, %r5, %r5, %r12152;
	// end inline asm
	// begin inline asm
	shf.l.wrap.b32 %r2465, %r5, %r5, %r12152;
	// end inline asm
	// begin inline asm
	shf.l.wrap.b32 %r2469, %r5, %r5, %r12152;
	// end inline asm
	add.s32 	%r2571, %r131, %r2457;
	add.s32 	%r2575, %r132, %r2461;
	add.s32 	%r2579, %r133, %r2465;
	add.s32 	%r2583, %r134, %r2469;
	mov.b32 	%r12168, 30;
	// begin inline asm
	shf.l.wrap.b32 %r2473, %r6, %r6, %r12168;
	// end inline asm
	// begin inline asm
	shf.l.wrap.b32 %r2477, %r6, %r6, %r12168;
	// end inline asm
	// begin inline asm
	shf.l.wrap.b32 %r2481, %r6, %r6, %r12168;
	// end inline asm
	// begin inline asm
	shf.l.wrap.b32 %r2485, %r6, %r6, %r12168;
	// end inline asm
	// begin inline asm
	lop3.b32 %r2489, %r5, %r2473, %r7, 0xCA;
	// end inline asm
	// begin inline asm
	lop3.b32 %r2493, %r5, %r2477, %r7, 0xCA;
	// end inline asm
	// begin inline asm
	lop3.b32 %r2497, %r5, %r2481, %r7, 0xCA;
	// end inline asm
	// begin inline asm
	lop3.b32 %r2501, %r5, %r2485, %r7, 0xCA;
	// end inline asm
	add.s32 	%r12169, %r135, %r2489;
	add.s32 	%r12170, %r136, %r2493;
	add.s32 	%r12171, %r137, %r2497;
	add.s32 	%r12172, %r138, %r2501;
	// begin inline asm
	shf.l.wrap.b32 %r2505, %r2571, %r2571, %r12152;
	// end inline asm
	// begin inline asm
	shf.l.wrap.b32 %r2509, %r2575, %r2575, %r12152;
	// end inline asm
	// begin inline asm
	shf.l.wrap.b32 %r2513, %r2579, %r2579, %r12152;
	// end inline asm
	// begin inline asm
	shf.l.wrap.b32 %r2517, %r2583, %r2583, %r12152;
	// end inline asm
	add.s32 	%r2619, %r12169, %r2505;
	add.s32 	%r2623, %r12170, %r2509;
	add.s32 	%r2627, %r12171, %r2513;
	add.s32 	%r2631, %r12172, %r2517;
	// begin inline asm
	shf.l.wrap.b32 %r2521, %r5, %r5, %r12168;
	// end inline asm
	// begin inline asm
	shf.l.wrap.b32 %r2525, %r5, %r5, %r12168;
	// end inline asm
	// begin inline asm
	shf.l.wrap.b32 %r2529, %r5, %r5, %r12168;
	// end inline asm
	// begin inline asm
	shf.l.wrap.b32 %r2533, %r5, %r5, %r12168;
	// end inline asm
	// begin inline asm
	lop3.b32 %r2537, %r2571, %r2521, %r2473, 0xCA;
	// end inline asm
	// begin inline asm
	lop3.b32 %r2541, %r2575, %r2525, %r2477, 0xCA;
	// end inline asm
	// begin inline asm
	lop3.b32 %r2545, %r2579, %r2529, %r2481, 0xCA;
	// end inline asm
	// begin inline asm
	lop3.b32 %r2549, %r2583, %r2533, %r2485, 0xCA;
	// end inline asm
	add.s32 	%r12173, %r139, %r2537;
	add.s32 	%r12174, %r140, %r2541;
	add.s32 	%r12175, %r141, %r2545;
	add.s32 	%r12176, %r142, %r2549;
	// begin inline asm
	shf.l.wrap.b32 %r2553, %r2619, %r2619, %r12152;
	// end inline asm
	// begin inline asm
	shf.l.wrap.b32 %r2557, %r2623, %r2623, %r12152;
	// end inline asm
	// begin inline asm
	shf.l.wrap.b32 %r2561, %r2627, %r2627, %r12152;
	// end inline asm
	// begin inline asm
	shf.l.wrap.b32 %r2565, %r2631, %r2631, %r12152;
	// end inline asm
	add.s32 	%r2667, %r12173, %r2553;
	add.s32 	%r2671, %r12174, %r2557;
	add.s32 	%r2675, %r12175, %r2561;
	add.s32 	%r2679, %r12176, %r2565;
	// begin inline asm
	shf.l.wrap.b32 %r2569, %r2571, %r2571, %r12168;
	// end inline asm
	// begin inline asm
	shf.l.wrap.b32 %r2573, %r2575, %r2575, %r12168;
	// end inline asm
	// begin inline asm
	shf.l.wrap.b32 %r2577, %r2579, %r2579, %r12168;
	// end inline asm
	// begin inline asm
	shf.l.wrap.b32 %r2581, %r2583, %r2583, %r12168;
	// end inline asm
	// begin inline asm
	lop3.b32 %r2585, %r2619, %r2569, %r2521, 0xCA;
	// end inline asm
	// begin inline asm
	lop3.b32 %r2589, %r2623, %r2573, %r2525, 0xCA;
	// end inline asm
	// begin inline asm
	lop3.b32 %r2593, %r2627, %r2577, %r2529, 0xCA;
	// end inline asm
	// begin inline asm
	lop3.b32 %r2597, %r2631, %r2581, %r2533, 0xCA;
	// end inline asm
	// begin inline asm
	shf.l.wrap.b32 %r2601, %r2667, %r2667, %r12152;
	// end inline asm
	// begin inline asm
	shf.l.wrap.b32 %r2605, %r2671, %r2671, %r12152;
	// end inline asm
	// begin inline asm
	shf.l.wrap.b32 %r2609, %r2675, %r2675, %r12152;
	// end inline asm
	// begin inline asm
	shf.l.wrap.b32 %r2613, %r2679, %r2679, %r12152;
	// end inline asm
	add.s32 	%r12177, %r143, %r2473;
	add.s32 	%r12178, %r12177, %r2585;
	add.s32 	%r2715, %r12178, %r2601;
	add.s32 	%r12179, %r144, %r2477;
	add.s32 	%r12180, %r12179, %r2589;
	add.s32 	%r2719, %r12180, %r2605;
	add.s32 	%r12181, %r145, %r2481;
	add.s32 	%r12182, %r12181, %r2593;
	add.s32 	%r2723, %r12182, %r2609;
	add.s32 	%r12183, %r146, %r2485;
	add.s32 	%r12184, %r12183, %r2597;
	add.s32 	%r2727, %r12184, %r2613;
	// begin inline asm
	shf.l.wrap.b32 %r2617, %r2619, %r2619, %r12168;
	// end inline asm
	// begin inline asm
	shf.l.wrap.b32 %r2621, %r2623, %r2623, %r12168;
	// end inline asm
	// begin inline asm
	shf.l.wrap.b32 %r2625, %r2627, %r2627, %r12168;
	// end inline asm
	// begin inline asm
	shf.l.wrap.b32 %r2629, %r2631, %r2631, %r12168;
	// end inline asm
	// begin inline asm
	lop3.b32 %r2633, %r2667, %r2617, %r2569, 0xCA;
	// end inline asm
	// begin inline asm
	lop3.b32 %r2637, %r2671, %r2621, %r2573, 0xCA;
	// end inline asm
	// begin inline asm
	lop3.b32 %r2641, %r2675, %r2625, %r2577, 0xCA;
	// end inline asm
	// begin inline asm
	lop3.b32 %r2645, %r2679, %r2629, %r2581, 0xCA;
	// end inline asm
	// begin inline asm
	shf.l.wrap.b32 %r2649, %r2715, %r2715, %r12152;
	// end inline asm
	// begin inline asm
	shf.l.wrap.b32 %r2653, %r2719, %r2719, %r12152;
	// end inline asm
	// begin inline asm
	shf.l.wrap.b32 %r2657, %r2723, %r2723, %r12152;
	// end inline asm
	// begin inline asm
	shf.l.wrap.b32 %r2661, %r2727, %r2727, %r12152;
	// end inline asm
	add.s32 	%r12185, %r147, %r2521;
	add.s32 	%r12186, %r12185, %r2633;
	add.s32 	%r2763, %r12186, %r2649;
	add.s32 	%r12187, %r148, %r2525;
	add.s32 	%r12188, %r12187, %r2637;
	add.s32 	%r2767, %r12188, %r2653;
	add.s32 	%r12189, %r149, %r2529;
	add.s32 	%r12190, %r12189, %r2641;
	add.s32 	%r2771, %r12190, %r2657;
	add.s32 	%r12191, %r150, %r2533;
	add.s32 	%r12192, %r12191, %r2645;
	add.s32 	%r2775, %r12192, %r2661;
	// begin inline asm
	shf.l.wrap.b32 %r2665, %r2667, %r2667, %r12168;
	// end inline asm
	// begin inline asm
	shf.l.wrap.b32 %r2669, %r2671, %r2671, %r12168;
	// end inline asm
	// begin inline asm
	shf.l.wrap.b32 %r2673, %r2675, %r2675, %r12168;
	// end inline asm
	// begin inline asm
	shf.l.wrap.b32 %r2677, %r2679, %r2679, %r12168;
	// end inline asm
	// begin inline asm
	lop3.b32 %r2681, %r2715, %r2665, %r2617, 0xCA;
	// end inline asm
	// begin inline asm
	lop3.b32 %r2685, %r2719, %r2669, %r2621, 0xCA;
	// end inline asm
	// begin inline asm
	lop3.b32 %r2689, %r2723, %r2673, %r2625, 0xCA;
	// end inline asm
	// begin inline asm
	lop3.b32 %r2693, %r2727, %r2677, %r2629, 0xCA;
	// end inline asm
	// begin inline asm
	shf.l.wrap.b32 %r2697, %r2763, %r2763, %r12152;
	// end inline asm
	// begin inline asm
	shf.l.wrap.b32 %r2701, %r2767, %r2767, %r12152;
	// end inline asm
	// begin inline asm
	shf.l.wrap.b32 %r2705, %r2771, %r2771, %r12152;
	// end inline asm
	// begin inline asm
	shf.l.wrap.b32 %r2709, %r2775, %r2775, %r12152;
	// end inline asm
	add.s32 	%r12193, %r151, %r2569;
	add.s32 	%r12194, %r12193, %r2681;
	add.s32 	%r2811, %r12194, %r2697;
	add.s32 	%r12195, %r152, %r2573;
	add.s32 	%r12196, %r12195, %r2685;
	add.s32 	%r2815, %r12196, %r2701;
	add.s32 	%r12197, %r153, %r2577;
	add.s32 	%r12198, %r12197, %r2689;
	add.s32 	%r2819, %r12198, %r2705;
	add.s32 	%r12199, %r154, %r2581;
	add.s32 	%r12200, %r12199, %r2693;
	add.s32 	%r2823, %r12200, %r2709;
	// begin inline asm
	shf.l.wrap.b32 %r2713, %r2715, %r2715, %r12168;
	// end inline asm
	// begin inline asm
	shf.l.wrap.b32 %r2717, %r2719, %r2719, %r12168;
	// end inline asm
	// begin inline asm
	shf.l.wrap.b32 %r2721, %r2723, %r2723, %r12168;
	// end inline asm
	// begin inline asm
	shf.l.wrap.b32 %r2725, %r2727, %r2727, %r12168;
	// end inline asm
	// begin inline asm
	lop3.b32 %r2729, %r2763, %r2713, %r2665, 0xCA;
	// end inline asm
	// begin inline asm
	lop3.b32 %r2733, %r2767, %r2717, %r2669, 0xCA;
	// end inline asm
	// begin inline asm
	lop3.b32 %r2737, %r2771, %r2721, %r2673, 0xCA;
	// end inline asm
	// begin inline asm
	lop3.b32 %r2741, %r2775, %r2725, %r2677, 0xCA;
	// end inline asm
	// begin inline asm
	shf.l.wrap.b32 %r2745, %r2811, %r2811, %r12152;
	// end inline asm
	// begin inline asm
	shf.l.wrap.b32 %r2749, %r2815, %r2815, %r12152;
	// end inline asm
	// begin inline asm
	shf.l.wrap.b32 %r2753, %r2819, %r2819, %r12152;
	// end inline asm
	// begin inline asm
	shf.l.wrap.b32 %r2757, %r2823, %r2823, %r12152;
	// end inline asm
	add.s32 	%r12201, %r91, %r2617;
	add.s32 	%r12202, %r12201, %r2729;
	add.s32 	%r12203, %r12202, %r2745;
	add.s32 	%r2794, %r12203, 1518500249;
	add.s32 	%r12204, %r93, %r2621;
	add.s32 	%r12205, %r12204, %r2733;
	add.s32 	%r12206, %r12205, %r2749;
	add.s32 	%r2798, %r12206, 1518500249;
	add.s32 	%r12207, %r95, %r2625;
	add.s32 	%r12208, %r12207, %r2737;
	add.s32 	%r12209, %r12208, %r2753;
	add.s32 	%r2802, %r12209, 1518500249;
	add.s32 	%r12210, %r97, %r2629;
	add.s32 	%r12211, %r12210, %r2741;
	add.s32 	%r12212, %r12211, %r2757;
	add.s32 	%r2806, %r12212, 1518500249;
	// begin inline asm
	shf.l.wrap.b32 %r2761, %r2763, %r2763, %r12168;
	// end inline asm
	// begin inline asm
	shf.l.wrap.b32 %r2765, %r2767, %r2767, %r12168;
	// end inline asm
	// begin inline asm
	shf.l.wrap.b32 %r2769, %r2771, %r2771, %r12168;
	// end inline asm
	// begin inline asm
	shf.l.wrap.b32 %r2773, %r2775, %r2775, %r12168;
	// end inline asm
	// begin inline asm
	lop3.b32 %r2777, %r2811, %r2761, %r2713, 0xCA;
	// end inline asm
	// begin inline asm
	lop3.b32 %r2781, %r2815, %r2765, %r2717, 0xCA;
	// end inline asm
	// begin inline asm
	lop3.b32 %r2785, %r2819, %r2769, %r2721, 0xCA;
	// end inline asm
	// begin inline asm
	lop3.b32 %r2789, %r2823, %r2773, %r2725, 0xCA;
	// end inline asm
	// begin inline asm
	shf.l.wrap.b32 %r2793, %r2794, %r2794, %r12152;
	// end inline asm
	// begin inline asm
	shf.l.wrap.b32 %r2797, %r2798, %r2798, %r12152;
	// end inline asm
	// begin inline asm
	shf.l.wrap.b32 %r2801, %r2802, %r2802, %r12152;
	// end inline asm
	// begin inline asm
	shf.l.wrap.b32 %r2805, %r2806, %r2806, %r12152;
	// end inline asm
	add.s32 	%r12213, %r92, %r2665;
	add.s32 	%r12214, %r12213, %r2777;
	add.s32 	%r12215, %r12214, %r2793;
	add.s32 	%r2842, %r12215, 1518500249;
	add.s32 	%r12216, %r94, %r2669;
	add.s32 	%r12217, %r12216, %r2781;
	add.s32 	%r12218, %r12217, %r2797;
	add.s32 	%r2846, %r12218, 1518500249;
	add.s32 	%r12219, %r96, %r2673;
	add.s32 	%r12220, %r12219, %r2785;
	add.s32 	%r12221, %r12220, %r2801;
	add.s32 	%r2850, %r12221, 1518500249;
	add.s32 	%r12222, %r98, %r2677;
	add.s32 	%r12223, %r12222, %r2789;
	add.s32 	%r12224, %r12223, %r2805;
	add.s32 	%r2854, %r12224, 1518500249;
	// begin inline asm
	shf.l.wrap.b32 %r2809, %r2811, %r2811, %r12168;
	// end inline asm
	// begin inline asm
	shf.l.wrap.b32 %r2813, %r2815, %r2815, %r12168;
	// end inline asm
	// begin inline asm
	shf.l.wrap.b32 %r2817, %r2819, %r2819, %r12168;
	// end inline asm
	// begin inline asm
	shf.l.wrap.b32 %r2821, %r2823, %r2823, %r12168;
	// end inline asm
	// begin inline asm
	lop3.b32 %r2825, %r2794, %r2809, %r2761, 0xCA;
	// end inline asm
	// begin inline asm
	lop3.b32 %r2829, %r2798, %r2813, %r2765, 0xCA;
	// end inline asm
	// begin inline asm
	lop3.b32 %r2833, %r2802, %r2817, %r2769, 0xCA;
	// end inline asm
	// begin inline asm
	lop3.b32 %r2837, %r2806, %r2821, %r2773, 0xCA;
	// end inline asm
	// begin inline asm
	shf.l.wrap.b32 %r2841, %r2842, %r2842, %r12152;
	// end inline asm
	// begin inline asm
	shf.l.wrap.b32 %r2845, %r2846, %r2846, %r12152;
	// end inline asm
	// begin inline asm
	shf.l.wrap.b32 %r2849, %r2850, %r2850, %r12152;
	// end inline asm
	// begin inline asm
	shf.l.wrap.b32 %r2853, %r2854, %r2854, %r12152;
	// end inline asm
	add.s32 	%r12225, %r15002, %r2713;
	add.s32 	%r12226, %r12225, %r2825;
	add.s32 	%r12227, %r12226, %r2841;
	add.s32 	%r2890, %r12227, 1518500249;
	add.s32 	%r12228, %r15001, %r2717;
	add.s32 	%r12229, %r12228, %r2829;
	add.s32 	%r12230, %r12229, %r2845;
	add.s32 	%r2894, %r12230, 1518500249;
	add.s32 	%r12231, %r15000, %r2721;
	add.s32 	%r12232, %r12231, %r2833;
	add.s32 	%r12233, %r12232, %r2849;
	add.s32 	%r2898, %r12233, 1518500249;
	add.s32 	%r12234, %r14999, %r2725;
	add.s32 	%r12235, %r12234, %r2837;
	add.s32 	%r12236, %r12235, %r2853;
	add.s32 	%r2902, %r12236, 1518500249;
	// begin inline asm
	shf.l.wrap.b32 %r2857, %r2794, %r2794, %r12168;
	// end inline asm
	// begin inline asm
	shf.l.wrap.b32 %r2861, %r2798, %r2798, %r12168;
	// end inline asm
	// begin inline asm
	shf.l.wrap.b32 %r2865, %r2802, %r2802, %r12168;
	// end inline asm
	// begin inline asm
	shf.l.wrap.b32 %r2869, %r2806, %r2806, %r12168;
	// end inline asm
	// begin inline asm
	lop3.b32 %r2873, %r2842, %r2857, %r2809, 0xCA;
	// end inline asm
	// begin inline asm
	lop3.b32 %r2877, %r2846, %r2861, %r2813, 0xCA;
	// end inline asm
	// begin inline asm
	lop3.b32 %r2881, %r2850, %r2865, %r2817, 0xCA;
	// end inline asm
	// begin inline asm
	lop3.b32 %r2885, %r2854, %r2869, %r2821, 0xCA;
	// end inline asm
	// begin inline asm
	shf.l.wrap.b32 %r2889, %r2890, %r2890, %r12152;
	// end inline asm
	// begin inline asm
	shf.l.wrap.b32 %r2893, %r2894, %r2894, %r12152;
	// end inline asm
	// begin inline asm
	shf.l.wrap.b32 %r2897, %r2898, %r2898, %r12152;
	// end inline asm
	// begin inline asm
	shf.l.wrap.b32 %r2901, %r2902, %r2902, %r12152;
	// end inline asm
	add.s32 	%r12237, %r15006, %r2761;
	add.s32 	%r12238, %r12237, %r2873;
	add.s32 	%r12239, %r12238, %r2889;
	add.s32 	%r2938, %r12239, 1518500249;
	add.s32 	%r12240, %r15005, %r2765;
	add.s32 	%r12241, %r12240, %r2877;
	add.s32 	%r12242, %r12241, %r2893;
	add.s32 	%r2942, %r12242, 1518500249;
	add.s32 	%r12243, %r15004, %r2769;
	add.s32 	%r12244, %r12243, %r2881;
	add.s32 	%r12245, %r12244, %r2897;
	add.s32 	%r2946, %r12245, 1518500249;
	add.s32 	%r12246, %r15003, %r2773;
	add.s32 	%r12247, %r12246, %r2885;
	add.s32 	%r12248, %r12247, %r2901;
	add.s32 	%r2950, %r12248, 1518500249;
	// begin inline asm
	shf.l.wrap.b32 %r2905, %r2842, %r2842, %r12168;
	// end inline asm
	// begin inline asm
	shf.l.wrap.b32 %r2909, %r2846, %r2846, %r12168;
	// end inline asm
	// begin inline asm
	shf.l.wrap.b32 %r2913, %r2850, %r2850, %r12168;
	// end inline asm
	// begin inline asm
	shf.l.wrap.b32 %r2917, %r2854, %r2854, %r12168;
	// end inline asm
	// begin inline asm
	lop3.b32 %r2921, %r2890, %r2905, %r2857, 0xCA;
	// end inline asm
	// begin inline asm
	lop3.b32 %r2925, %r2894, %r2909, %r2861, 0xCA;
	// end inline asm
	// begin inline asm
	lop3.b32 %r2929, %r2898, %r2913, %r2865, 0xCA;
	// end inline asm
	// begin inline asm
	lop3.b32 %r2933, %r2902, %r2917, %r2869, 0xCA;
	// end inline asm
	// begin inline asm
	shf.l.wrap.b32 %r2937, %r2938, %r2938, %r12152;
	// end inline asm
	// begin inline asm
	shf.l.wrap.b32 %r2941, %r2942, %r2942, %r12152;
	// end inline asm
	// begin inline asm
	shf.l.wrap.b32 %r2945, %r2946, %r2946, %r12152;
	// end inline asm
	// begin inline asm
	shf.l.wrap.b32 %r2949, %r2950, %r2950, %r12152;
	// end inline asm
	add.s32 	%r12249, %r15010, %r2809;
	add.s32 	%r12250, %r12249, %r2921;
	add.s32 	%r12251, %r12250, %r2937;
	add.s32 	%r2986, %r12251, 1518500249;
	add.s32 	%r12252, %r15009, %r2813;
	add.s32 	%r12253, %r12252, %r2925;
	add.s32 	%r12254, %r12253, %r2941;
	add.s32 	%r2990, %r12254, 1518500249;
	add.s32 	%r12255, %r15008, %r2817;
	add.s32 	%r12256, %r12255, %r2929;
	add.s32 	%r12257, %r12256, %r2945;
	add.s32 	%r2994, %r12257, 1518500249;
	add.s32 	%r12258, %r15007, %r2821;
	add.s32 	%r12259, %r12258, %r2933;
	add.s32 	%r12260, %r12259, %r2949;
	add.s32 	%r2998, %r12260, 1518500249;
	// begin inline asm
	shf.l.wrap.b32 %r2953, %r2890, %r2890, %r12168;
	// end inline asm
	// begin inline asm
	shf.l.wrap.b32 %r2957, %r2894, %r2894, %r12168;
	// end inline asm
	// begin inline asm
	shf.l.wrap.b32 %r2961, %r2898, %r2898, %r12168;
	// end inline asm
	// begin inline asm
	shf.l.wrap.b32 %r2965, %r2902, %r2902, %r12168;
	// end inline asm
	// begin inline asm
	lop3.b32 %r2969, %r2938, %r2953, %r2905, 0xCA;
	// end inline asm
	// begin inline asm
	lop3.b32 %r2973, %r2942, %r2957, %r2909, 0xCA;
	// end inline asm
	// begin inline asm
	lop3.b32 %r2977, %r2946, %r2961, %r2913, 0xCA;
	// end inline asm
	// begin inline asm
	lop3.b32 %r2981, %r2950, %r2965, %r2917, 0xCA;
	// end inline asm
	// begin inline asm
	shf.l.wrap.b32 %r2985, %r2986, %r2986, %r12152;
	// end inline asm
	// begin inline asm
	shf.l.wrap.b32 %r2989, %r2990, %r2990, %r12152;
	// end inline asm
	// begin inline asm
	shf.l.wrap.b32 %r2993, %r2994, %r2994, %r12152;
	// end inline asm
	// begin inline asm
	shf.l.wrap.b32 %r2997, %r2998, %r2998, %r12152;
	// end inline asm
	add.s32 	%r12261, %r15014, %r2857;
	add.s32 	%r12262, %r12261, %r2969;
	add.s32 	%r12263, %r12262, %r2985;
	add.s32 	%r3034, %r12263, 1518500249;
	add.s32 	%r12264, %r15013, %r2861;
	add.s32 	%r12265, %r12264, %r2973;
	add.s32 	%r12266, %r12265, %r2989;
	add.s32 	%r3038, %r12266, 1518500249;
	add.s32 	%r12267, %r15012, %r2865;
	add.s32 	%r12268, %r12267, %r2977;
	add.s32 	%r12269, %r12268, %r2993;
	add.s32 	%r3042, %r12269, 1518500249;
	add.s32 	%r12270, %r15011, %r2869;
	add.s32 	%r12271, %r12270, %r2981;
	add.s32 	%r12272, %r12271, %r2997;
	add.s32 	%r3046, %r12272, 1518500249;
	// begin inline asm
	shf.l.wrap.b32 %r3001, %r2938, %r2938, %r12168;
	// end inline asm
	// begin inline asm
	shf.l.wrap.b32 %r3005, %r2942, %r2942, %r12168;
	// end inline asm
	// begin inline asm
	shf.l.wrap.b32 %r3009, %r2946, %r2946, %r12168;
	// end inline asm
	// begin inline asm
	shf.l.wrap.b32 %r3013, %r2950, %r2950, %r12168;
	// end inline asm
	// begin inline asm
	lop3.b32 %r3017, %r2986, %r3001, %r2953, 0xCA;
	// end inline asm
	// begin inline asm
	lop3.b32 %r3021, %r2990, %r3005, %r2957, 0xCA;
	// end inline asm
	// begin inline asm
	lop3.b32 %r3025, %r2994, %r3009, %r2961, 0xCA;
	// end inline asm
	// begin inline asm
	lop3.b32 %r3029, %r2998, %r3013, %r2965, 0xCA;
	// end inline asm
	// begin inline asm
	shf.l.wrap.b32 %r3033, %r3034, %r3034, %r12152;
	// end inline asm
	// begin inline asm
	shf.l.wrap.b32 %r3037, %r3038, %r3038, %r12152;
	// end inline asm
	// begin inline asm
	shf.l.wrap.b32 %r3041, %r3042, %r3042, %r12152;
	// end inline asm
	// begin inline asm
	shf.l.wrap.b32 %r3045, %r3046, %r3046, %r12152;
	// end inline asm
	add.s32 	%r12273, %r15018, %r2905;
	add.s32 	%r12274, %r12273, %r3017;
	add.s32 	%r12275, %r12274, %r3033;
	add.s32 	%r3082, %r12275, 1518500249;
	add.s32 	%r12276, %r15017, %r2909;
	add.s32 	%r12277, %r12276, %r3021;
	add.s32 	%r12278, %r12277, %r3037;
	add.s32 	%r3086, %r12278, 1518500249;
	add.s32 	%r12279, %r15016, %r2913;
	add.s32 	%r12280, %r12279, %r3025;
	add.s32 	%r12281, %r12280, %r3041;
	add.s32 	%r3090, %r12281, 1518500249;
	add.s32 	%r12282, %r15015, %r2917;
	add.s32 	%r12283, %r12282, %r3029;
	add.s32 	%r12284, %r12283, %r3045;
	add.s32 	%r3094, %r12284, 1518500249;
	// begin inline asm
	shf.l.wrap.b32 %r3049, %r2986, %r2986, %r12168;
	// end inline asm
	// begin inline asm
	shf.l.wrap.b32 %r3053, %r2990, %r2990, %r12168;
	// end inline asm
	// begin inline asm
	shf.l.wrap.b32 %r3057, %r2994, %r2994, %r12168;
	// end inline asm
	// begin inline asm
	shf.l.wrap.b32 %r3061, %r2998, %r2998, %r12168;
	// end inline asm
	// begin inline asm
	lop3.b32 %r3065, %r3034, %r3049, %r3001, 0xCA;
	// end inline asm
	// begin inline asm
	lop3.b32 %r3069, %r3038, %r3053, %r3005, 0xCA;
	// end inline asm
	// begin inline asm
	lop3.b32 %r3073, %r3042, %r3057, %r3009, 0xCA;
	// end inline asm
	// begin inline asm
	lop3.b32 %r3077, %r3046, %r3061, %r3013, 0xCA;
	// end inline asm
	// begin inline asm
	shf.l.wrap.b32 %r3081, %r3082, %r3082, %r12152;
	// end inline asm
	// begin inline asm
	shf.l.wrap.b32 %r3085, %r3086, %r3086, %r12152;
	// end inline asm
	// begin inline asm
	shf.l.wrap.b32 %r3089, %r3090, %r3090, %r12152;
	// end inline asm
	// begin inline asm
	shf.l.wrap.b32 %r3093, %r3094, %r3094, %r12152;
	// end inline asm
	add.s32 	%r12285, %r15022, %r2953;
	add.s32 	%r12286, %r12285, %r3065;
	add.s32 	%r12287, %r12286, %r3081;
	add.s32 	%r3130, %r12287, 1518500249;
	add.s32 	%r12288, %r15021, %r2957;
	add.s32 	%r12289, %r12288, %r3069;
	add.s32 	%r12290, %r12289, %r3085;
	add.s32 	%r3134, %r12290, 1518500249;
	add.s32 	%r12291, %r15020, %r2961;
	add.s32 	%r12292, %r12291, %r3073;
	add.s32 	%r12293, %r12292, %r3089;
	add.s32 	%r3138, %r12293, 1518500249;
	add.s32 	%r12294, %r15019, %r2965;
	add.s32 	%r12295, %r12294, %r3077;
	add.s32 	%r12296, %r12295, %r3093;
	add.s32 	%r3142, %r12296, 1518500249;
	// begin inline asm
	shf.l.wrap.b32 %r3097, %r3034, %r3034, %r12168;
	// end inline asm
	// begin inline asm
	shf.l.wrap.b32 %r3101, %r3038, %r3038, %r12168;
	// end inline asm
	// begin inline asm
	shf.l.wrap.b32 %r3105, %r3042, %r3042, %r12168;
	// end inline asm
	// begin inline asm
	shf.l.wrap.b32 %r3109, %r3046, %r3046, %r12168;
	// end inline asm
	// begin inline asm
	lop3.b32 %r3113, %r3082, %r3097, %r3049, 0xCA;
	// end inline asm
	// begin inline asm
	lop3.b32 %r3117, %r3086, %r3101, %r3053, 0xCA;
	// end inline asm
	// begin inline asm
	lop3.b32 %r3121, %r3090, %r3105, %r3057, 0xCA;
	// end inline asm
	// begin inline asm
	lop3.b32 %r3125, %r3094, %r3109, %r3061, 0xCA;
	// end inline asm
	// begin inline asm
	shf.l.wrap.b32 %r3129, %r3130, %r3130, %r12152;
	// end inline asm
	// begin inline asm
	shf.l.wrap.b32 %r3133, %r3134, %r3134, %r12152;
	// end inline asm
	// begin inline asm
	shf.l.wrap.b32 %r3137, %r3138, %r3138, %r12152;
	// end inline asm
	// begin inline asm
	shf.l.wrap.b32 %r3141, %r3142, %r3142, %r12152;
	// end inline asm
	add.s32 	%r12297, %r15026, %r3001;
	add.s32 	%r12298, %r12297, %r3113;
	add.s32 	%r12299, %r12298, %r3129;
	add.s32 	%r3178, %r12299, 1518500249;
	add.s32 	%r12300, %r15025, %r3005;
	add.s32 	%r12301, %r12300, %r3117;
	add.s32 	%r12302, %r12301, %r3133;
	add.s32 	%r3182, %r12302, 1518500249;
	add.s32 	%r12303, %r15024, %r3009;
	add.s32 	%r12304, %r12303, %r3121;
	add.s32 	%r12305, %r12304, %r3137;
	add.s32 	%r3186, %r12305, 1518500249;
	add.s32 	%r12306, %r15023, %r3013;
	add.s32 	%r12307, %r12306, %r3125;
	add.s32 	%r12308, %r12307, %r3141;
	add.s32 	%r3190, %r12308, 1518500249;
	// begin inline asm
	shf.l.wrap.b32 %r3145, %r3082, %r3082, %r12168;
	// end inline asm
	// begin inline asm
	shf.l.wrap.b32 %r3149, %r3086, %r3086, %r12168;
	// end inline asm
	// begin inline asm
	shf.l.wrap.b32 %r3153, %r3090, %r3090, %r12168;
	// end inline asm
	// begin inline asm
	shf.l.wrap.b32 %r3157, %r3094, %r3094, %r12168;
	// end inline asm
	// begin inline asm
	lop3.b32 %r3161, %r3130, %r3145, %r3097, 0xCA;
	// end inline asm
	// begin inline asm
	lop3.b32 %r3165, %r3134, %r3149, %r3101, 0xCA;
	// end inline asm
	// begin inline asm
	lop3.b32 %r3169, %r3138, %r3153, %r3105, 0xCA;
	// end inline asm
	// begin inline asm
	lop3.b32 %r3173, %r3142, %r3157, %r3109, 0xCA;
	// end inline asm
	// begin inline asm
	shf.l.wrap.b32 %r3177, %r3178, %r3178, %r12152;
	// end inline asm
	// begin inline asm
	shf.l.wrap.b32 %r3181, %r3182, %r3182, %r12152;
	// end inline asm
	// begin inline asm
	shf.l.wrap.b32 %r3185, %r3186, %r3186, %r12152;
	// end inline asm
	// begin inline asm
	shf.l.wrap.b32 %r3189, %r3190, %r3190, %r12152;
	// end inline asm
	add.s32 	%r12309, %r15030, %r3049;
	add.s32 	%r12310, %r12309, %r3161;
	add.s32 	%r12311, %r12310, %r3177;
	add.s32 	%r3242, %r12311, 1518500249;
	add.s32 	%r12312, %r15029, %r3053;
	add.s32 	%r12313, %r12312, %r3165;
	add.s32 	%r12314, %r12313, %r3181;
	add.s32 	%r3246, %r12314, 1518500249;
	add.s32 	%r12315, %r15028, %r3057;
	add.s32 	%r12316, %r12315, %r3169;
	add.s32 	%r12317, %r12316, %r3185;
	add.s32 	%r3250, %r12317, 1518500249;
	add.s32 	%r12318, %r15027, %r3061;
	add.s32 	%r12319, %r12318, %r3173;
	add.s32 	%r12320, %r12319, %r3189;
	add.s32 	%r3254, %r12320, 1518500249;
	// begin inline asm
	shf.l.wrap.b32 %r3193, %r3130, %r3130, %r12168;
	// end inline asm
	// begin inline asm
	shf.l.wrap.b32 %r3197, %r3134, %r3134, %r12168;
	// end inline asm
	// begin inline asm
	shf.l.wrap.b32 %r3201, %r3138, %r3138, %r12168;
	// end inline asm
	// begin inline asm
	shf.l.wrap.b32 %r3205, %r3142, %r3142, %r12168;
	// end inline asm
	xor.b32  	%r12321, %r155, %r15002;
	xor.b32  	%r3211, %r12321, %r15022;
	xor.b32  	%r12322, %r156, %r15001;
	xor.b32  	%r3215, %r12322, %r15021;
	xor.b32  	%r12323, %r157, %r15000;
	xor.b32  	%r3219, %r12323, %r15020;
	xor.b32  	%r12324, %r158, %r14999;
	xor.b32  	%r3223, %r12324, %r15019;
	mov.b32 	%r12120, 1;
	// begin inline asm
	shf.l.wrap.b32 %r3209, %r3211, %r3211, %r12120;
	// end inline asm
	// begin inline asm
	shf.l.wrap.b32 %r3213, %r3215, %r3215, %r12120;
	// end inline asm
	// begin inline asm
	shf.l.wrap.b32 %r3217, %r3219, %r3219, %r12120;
	// end inline asm
	// begin inline asm
	shf.l.wrap.b32 %r3221, %r3223, %r3223, %r12120;
	// end inline asm
	add.s32 	%r12325, %r3097, %r3209;
	add.s32 	%r12326, %r3101, %r3213;
	add.s32 	%r12327, %r3105, %r3217;
	add.s32 	%r12328, %r3109, %r3221;
	// begin inline asm
	lop3.b32 %r3225, %r3178, %r3193, %r3145, 0xCA;
	// end inline asm
	add.s32 	%r12329, %r12325, %r3225;
	// begin inline asm
	lop3.b32 %r3229, %r3182, %r3197, %r3149, 0xCA;
	// end inline asm
	add.s32 	%r12330, %r12326, %r3229;
	// begin inline asm
	lop3.b32 %r3233, %r3186, %r3201, %r3153, 0xCA;
	// end inline asm
	add.s32 	%r12331, %r12327, %r3233;
	// begin inline asm
	lop3.b32 %r3237, %r3190, %r3205, %r3157, 0xCA;
	// end inline asm
	add.s32 	%r12332, %r12328, %r3237;
	// begin inline asm
	shf.l.wrap.b32 %r3241, %r3242, %r3242, %r12152;
	// end inline asm
	add.s32 	%r12333, %r12329, %r3241;
	// begin inline asm
	shf.l.wrap.b32 %r3245, %r3246, %r3246, %r12152;
	// end inline asm
	add.s32 	%r12334, %r12330, %r3245;
	// begin inline asm
	shf.l.wrap.b32 %r3249, %r3250, %r3250, %r12152;
	// end inline asm
	add.s32 	%r12335, %r12331, %r3249;
	// begin inline asm
	shf.l.wrap.b32 %r3253, %r3254, %r3254, %r12152;
	// end inline asm
	add.s32 	%r12336, %r12332, %r3253;
	add.s32 	%r3306, %r12333, 1518500249;
	add.s32 	%r3310, %r12334, 1518500249;
	add.s32 	%r3314, %r12335, 1518500249;
	add.s32 	%r3318, %r12336, 1518500249;
	// begin inline asm
	shf.l.wrap.b32 %r3257, %r3178, %r3178, %r12168;
	// end inline asm
	// begin inline asm
	shf.l.wrap.b32 %r3261, %r3182, %r3182, %r12168;
	// end inline asm
	// begin inline asm
	shf.l.wrap.b32 %r3265, %r3186, %r3186, %r12168;
	// end inline asm
	// begin inline asm
	shf.l.wrap.b32 %r3269, %r3190, %r3190, %r12168;
	// end inline asm
	xor.b32  	%r12337, %r159, %r15006;
	xor.b32  	%r3275, %r12337, %r15026;
	xor.b32  	%r12338, %r160, %r15005;
	xor.b32  	%r3279, %r12338, %r15025;
	xor.b32  	%r12339, %r161, %r15004;
	xor.b32  	%r3283, %r12339, %r15024;
	xor.b32  	%r12340, %r162, %r15003;
	xor.b32  	%r3287, %r12340, %r15023;
	// begin inline asm
	shf.l.wrap.b32 %r3273, %r3275, %r3275, %r12120;
	// end inline asm
	// begin inline asm
	shf.l.wrap.b32 %r3277, %r3279, %r3279, %r12120;
	// end inline asm
	// begin inline asm
	shf.l.wrap.b32 %r3281, %r3283, %r3283, %r12120;
	// end inline asm
	// begin inline asm
	shf.l.wrap.b32 %r3285, %r3287, %r3287, %r12120;
	// end inline asm
	add.s32 	%r12341, %r3145, %r3273;
	add.s32 	%r12342, %r3149, %r3277;
	add.s32 	%r12343, %r3153, %r3281;
	add.s32 	%r12344, %r3157, %r3285;
	// begin inline asm
	lop3.b32 %r3289, %r3242, %r3257, %r3193, 0xCA;
	// end inline asm
	add.s32 	%r12345, %r12341, %r3289;
	// begin inline asm
	lop3.b32 %r3293, %r3246, %r3261, %r3197, 0xCA;
	// end inline asm
	add.s32 	%r12346, %r12342, %r3293;
	// begin inline asm
	lop3.b32 %r3297, %r3250, %r3265, %r3201, 0xCA;
	// end inline asm
	add.s32 	%r12347, %r12343, %r3297;
	// begin inline asm
	lop3.b32 %r3301, %r3254, %r3269, %r3205, 0xCA;
	// end inline asm
	add.s32 	%r12348, %r12344, %r3301;
	// begin inline asm
	shf.l.wrap.b32 %r3305, %r3306, %r3306, %r12152;
	// end inline asm
	add.s32 	%r12349, %r12345, %r3305;
	// begin inline asm
	shf.l.wrap.b32 %r3309, %r3310, %r3310, %r12152;
	// end inline asm
	add.s32 	%r12350, %r12346, %r3309;
	// begin inline asm
	shf.l.wrap.b32 %r3313, %r3314, %r3314, %r12152;
	// end inline asm
	add.s32 	%r12351, %r12347, %r3313;
	// begin inline asm
	shf.l.wrap.b32 %r3317, %r3318, %r3318, %r12152;
	// end inline asm
	add.s32 	%r12352, %r12348, %r3317;
	add.s32 	%r3370, %r12349, 1518500249;
	add.s32 	%r3374, %r12350, 1518500249;
	add.s32 	%r3378, %r12351, 1518500249;
	add.s32 	%r3382, %r12352, 1518500249;
	// begin inline asm
	shf.l.wrap.b32 %r3321, %r3242, %r3242, %r12168;
	// end inline asm
	// begin inline asm
	shf.l.wrap.b32 %r3325, %r3246, %r3246, %r12168;
	// end inline asm
	// begin inline asm
	shf.l.wrap.b32 %r3329, %r3250, %r3250, %r12168;
	// end inline asm
	// begin inline asm
	shf.l.wrap.b32 %r3333, %r3254, %r3254, %r12168;
	// end inline asm
	xor.b32  	%r12353, %r163, %r15010;
	xor.b32  	%r3339, %r12353, %r15030;
	xor.b32  	%r12354, %r164, %r15009;
	xor.b32  	%r3343, %r12354, %r15029;
	xor.b32  	%r12355, %r165, %r15008;
	xor.b32  	%r3347, %r12355, %r15028;
	xor.b32  	%r12356, %r166, %r15007;
	xor.b32  	%r3351, %r12356, %r15027;
	// begin inline asm
	shf.l.wrap.b32 %r3337, %r3339, %r3339, %r12120;
	// end inline asm
	// begin inline asm
	shf.l.wrap.b32 %r3341, %r3343, %r3343, %r12120;
	// end inline asm
	// begin inline asm
	shf.l.wrap.b32 %r3345, %r3347, %r3347, %r12120;
	// end inline asm
	// begin inline asm
	shf.l.wrap.b32 %r3349, %r3351, %r3351, %r12120;
	// end inline asm
	add.s32 	%r12357, %r3193, %r3337;
	add.s32 	%r12358, %r3197, %r3341;
	add.s32 	%r12359, %r3201, %r3345;
	add.s32 	%r12360, %r3205, %r3349;
	// begin inline asm
	lop3.b32 %r3353, %r3306, %r3321, %r3257, 0xCA;
	// end inline asm
	add.s32 	%r12361, %r12357, %r3353;
	// begin inline asm
	lop3.b32 %r3357, %r3310, %r3325, %r3261, 0xCA;
	// end inline asm
	add.s32 	%r12362, %r12358, %r3357;
	// begin inline asm
	lop3.b32 %r3361, %r3314, %r3329, %r3265, 0xCA;
	// end inline asm
	add.s32 	%r12363, %r12359, %r3361;
	// begin inline asm
	lop3.b32 %r3365, %r3318, %r3333, %r3269, 0xCA;
	// end inline asm
	add.s32 	%r12364, %r12360, %r3365;
	// begin inline asm
	shf.l.wrap.b32 %r3369, %r3370, %r3370, %r12152;
	// end inline asm
	add.s32 	%r12365, %r12361, %r3369;
	// begin inline asm
	shf.l.wrap.b32 %r3373, %r3374, %r3374, %r12152;
	// end inline asm
	add.s32 	%r12366, %r12362, %r3373;
	// begin inline asm
	shf.l.wrap.b32 %r3377, %r3378, %r3378, %r12152;
	// end inline asm
	add.s32 	%r12367, %r12363, %r3377;
	// begin inline asm
	shf.l.wrap.b32 %r3381, %r3382, %r3382, %r12152;
	// end inline asm
	add.s32 	%r12368, %r12364, %r3381;
	add.s32 	%r3434, %r12365, 1518500249;
	add.s32 	%r3438, %r12366, 1518500249;
	add.s32 	%r3442, %r12367, 1518500249;
	add.s32 	%r3446, %r12368, 1518500249;
	// begin inline asm
	shf.l.wrap.b32 %r3385, %r3306, %r3306, %r12168;
	// end inline asm
	// begin inline asm
	shf.l.wrap.b32 %r3389, %r3310, %r3310, %r12168;
	// end inline asm
	// begin inline asm
	shf.l.wrap.b32 %r3393, %r3314, %r3314, %r12168;
	// end inline asm
	// begin inline asm
	shf.l.wrap.b32 %r3397, %r3318, %r3318, %r12168;
	// end inline asm
	xor.b32  	%r12369, %r167, %r15014;
	xor.b32  	%r3403, %r12369, %r3209;
	xor.b32  	%r12370, %r168, %r15013;
	xor.b32  	%r3407, %r12370, %r3213;
	xor.b32  	%r12371, %r169, %r15012;
	xor.b32  	%r3411, %r12371, %r3217;
	xor.b32  	%r12372, %r170, %r15011;
	xor.b32  	%r3415, %r12372, %r3221;
	// begin inline asm
	shf.l.wrap.b32 %r3401, %r3403, %r3403, %r12120;
	// end inline asm
	// begin inline asm
	shf.l.wrap.b32 %r3405, %r3407, %r3407, %r12120;
	// end inline asm
	// begin inline asm
	shf.l.wrap.b32 %r3409, %r3411, %r3411, %r12120;
	// end inline asm
	// begin inline asm
	shf.l.wrap.b32 %r3413, %r3415, %r3415, %r12120;
	// end inline asm
	add.s32 	%r12373, %r3257, %r3401;
	add.s32 	%r12374, %r3261, %r3405;
	add.s32 	%r12375, %r3265, %r3409;
	add.s32 	%r12376, %r3269, %r3413;
	// begin inline asm
	lop3.b32 %r3417, %r3370, %r3385, %r3321, 0xCA;
	// end inline asm
	add.s32 	%r12377, %r12373, %r3417;
	// begin inline asm
	lop3.b32 %r3421, %r3374, %r3389, %r3325, 0xCA;
	// end inline asm
	add.s32 	%r12378, %r12374, %r3421;
	// begin inline asm
	lop3.b32 %r3425, %r3378, %r3393, %r3329, 0xCA;
	// end inline asm
	add.s32 	%r12379, %r12375, %r3425;
	// begin inline asm
	lop3.b32 %r3429, %r3382, %r3397, %r3333, 0xCA;
	// end inline asm
	add.s32 	%r12380, %r12376, %r3429;
	// begin inline asm
	shf.l.wrap.b32 %r3433, %r3434, %r3434, %r12152;
	// end inline asm
	add.s32 	%r12381, %r12377, %r3433;
	// begin inline asm
	shf.l.wrap.b32 %r3437, %r3438, %r3438, %r12152;
	// end inline asm
	add.s32 	%r12382, %r12378, %r3437;
	// begin inline asm
	shf.l.wrap.b32 %r3441, %r3442, %r3442, %r12152;
	// end inline asm
	add.s32 	%r12383, %r12379, %r3441;
	// begin inline asm
	shf.l.wrap.b32 %r3445, %r3446, %r3446, %r12152;
	// end inline asm
	add.s32 	%r12384, %r12380, %r3445;
	add.s32 	%r3498, %r12381, 1518500249;
	add.s32 	%r3502, %r12382, 1518500249;
	add.s32 	%r3506, %r12383, 1518500249;
	add.s32 	%r3510, %r12384, 1518500249;
	// begin inline asm
	shf.l.wrap.b32 %r3449, %r3370, %r3370, %r12168;
	// end inline asm
	// begin inline asm
	shf.l.wrap.b32 %r3453, %r3374, %r3374, %r12168;
	// end inline asm
	// begin inline asm
	shf.l.wrap.b32 %r3457, %r3378, %r3378, %r12168;
	// end inline asm
	// begin inline asm
	shf.l.wrap.b32 %r3461, %r3382, %r3382, %r12168;
	// end inline asm
	xor.b32  	%r12385, %r171, %r15018;
	xor.b32  	%r3467, %r12385, %r3273;
	xor.b32  	%r12386, %r172, %r15017;
	xor.b32  	%r3471, %r12386, %r3277;
	xor.b32  	%r12387, %r173, %r15016;
	xor.b32  	%r3475, %r12387, %r3281;
	xor.b32  	%r12388, %r174, %r15015;
	xor.b32  	%r3479, %r12388, %r3285;
	// begin inline asm
	shf.l.wrap.b32 %r3465, %r3467, %r3467, %r12120;
	// end inline asm
	// begin inline asm
	shf.l.wrap.b32 %r3469, %r3471, %r3471, %r12120;
	// end inline asm
	// begin inline asm
	shf.l.wrap.b32 %r3473, %r3475, %r3475, %r12120;
	// end inline asm
	// begin inline asm
	shf.l.wrap.b32 %r3477, %r3479, %r3479, %r12120;
	// end inline asm
	add.s32 	%r12389, %r3321, %r3465;
	add.s32 	%r12390, %r3325, %r3469;
	add.s32 	%r12391, %r3329, %r3473;
	add.s32 	%r12392, %r3333, %r3477;
	// begin inline asm
	lop3.b32 %r3481, %r3434, %r3449, %r3385, 0x96;
	// end inline asm
	add.s32 	%r12393, %r12389, %r3481;
	// begin inline asm
	lop3.b32 %r3485, %r3438, %r3453, %r3389, 0x96;
	// end inline asm
	add.s32 	%r12394, %r12390, %r3485;
	// begin inline asm
	lop3.b32 %r3489, %r3442, %r3457, %r3393, 0x96;
	// end inline asm
	add.s32 	%r12395, %r12391, %r3489;
	// begin inline asm
	lop3.b32 %r3493, %r3446, %r3461, %r3397, 0x96;
	// end inline asm
	add.s32 	%r12396, %r12392, %r3493;
	// begin inline asm
	shf.l.wrap.b32 %r3497, %r3498, %r3498, %r12152;
	// end inline asm
	add.s32 	%r12397, %r12393, %r3497;
	// begin inline asm
	shf.l.wrap.b32 %r3501, %r3502, %r3502, %r12152;
	// end inline asm
	add.s32 	%r12398, %r12394, %r3501;
	// begin inline asm
	shf.l.wrap.b32 %r3505, %r3506, %r3506, %r12152;
	// end inline asm
	add.s32 	%r12399, %r12395, %r3505;
	// begin inline asm
	shf.l.wrap.b32 %r3509, %r3510, %r3510, %r12152;
	// end inline asm
	add.s32 	%r12400, %r12396, %r3509;
	add.s32 	%r3562, %r12397, 1859775393;
	add.s32 	%r3566, %r12398, 1859775393;
	add.s32 	%r3570, %r12399, 1859775393;
	add.s32 	%r3574, %r12400, 1859775393;
	// begin inline asm
	shf.l.wrap.b32 %r3513, %r3434, %r3434, %r12168;
	// end inline asm
	// begin inline asm
	shf.l.wrap.b32 %r3517, %r3438, %r3438, %r12168;
	// end inline asm
	// begin inline asm
	shf.l.wrap.b32 %r3521, %r3442, %r3442, %r12168;
	// end inline asm
	// begin inline asm
	shf.l.wrap.b32 %r3525, %r3446, %r3446, %r12168;
	// end inline asm
	xor.b32  	%r12401, %r175, %r15022;
	xor.b32  	%r3531, %r12401, %r3337;
	xor.b32  	%r12402, %r176, %r15021;
	xor.b32  	%r3535, %r12402, %r3341;
	xor.b32  	%r12403, %r177, %r15020;
	xor.b32  	%r3539, %r12403, %r3345;
	xor.b32  	%r12404, %r178, %r15019;
	xor.b32  	%r3543, %r12404, %r3349;
	// begin inline asm
	shf.l.wrap.b32 %r3529, %r3531, %r3531, %r12120;
	// end inline asm
	// begin inline asm
	shf.l.wrap.b32 %r3533, %r3535, %r3535, %r12120;
	// end inline asm
	// begin inline asm
	shf.l.wrap.b32 %r3537, %r3539, %r3539, %r12120;
	// end inline asm
	// begin inline asm
	shf.l.wrap.b32 %r3541, %r3543, %r3543, %r12120;
	// end inline asm
	add.s32 	%r12405, %r3385, %r3529;
	add.s32 	%r12406, %r3389, %r3533;
	add.s32 	%r12407, %r3393, %r3537;
	add.s32 	%r12408, %r3397, %r3541;
	// begin inline asm
	lop3.b32 %r3545, %r3498, %r3513, %r3449, 0x96;
	// end inline asm
	add.s32 	%r12409, %r12405, %r3545;
	// begin inline asm
	lop3.b32 %r3549, %r3502, %r3517, %r3453, 0x96;
	// end inline asm
	add.s32 	%r12410, %r12406, %r3549;
	// begin inline asm
	lop3.b32 %r3553, %r3506, %r3521, %r3457, 0x96;
	// end inline asm
	add.s32 	%r12411, %r12407, %r3553;
	// begin inline asm
	lop3.b32 %r3557, %r3510, %r3525, %r3461, 0x96;
	// end inline asm
	add.s32 	%r12412, %r12408, %r3557;
	// begin inline asm
	shf.l.wrap.b32 %r3561, %r3562, %r3562, %r12152;
	// end inline asm
	add.s32 	%r12413, %r12409, %r3561;
	// begin inline asm
	shf.l.wrap.b32 %r3565, %r3566, %r3566, %r12152;
	// end inline asm
	add.s32 	%r12414, %r12410, %r3565;
	// begin inline asm
	shf.l.wrap.b32 %r3569, %r3570, %r3570, %r12152;
	// end inline asm
	add.s32 	%r12415, %r12411, %r3569;
	// begin inline asm
	shf.l.wrap.b32 %r3573, %r3574, %r3574, %r12152;
	// end inline asm
	add.s32 	%r12416, %r12412, %r3573;
	add.s32 	%r3626, %r12413, 1859775393;
	add.s32 	%r3630, %r12414, 1859775393;
	add.s32 	%r3634, %r12415, 1859775393;
	add.s32 	%r3638, %r12416, 1859775393;
	// begin inline asm
	shf.l.wrap.b32 %r3577, %r3498, %r3498, %r12168;
	// end inline asm
	// begin inline asm
	shf.l.wrap.b32 %r3581, %r3502, %r3502, %r12168;
	// end inline asm
	// begin inline asm
	shf.l.wrap.b32 %r3585, %r3506, %r3506, %r12168;
	// end inline asm
	// begin inline asm
	shf.l.wrap.b32 %r3589, %r3510, %r3510, %r12168;
	// end inline asm
	xor.b32  	%r12417, %r15002, %r91;
	xor.b32  	%r12418, %r12417, %r15026;
	xor.b32  	%r3595, %r12418, %r3401;
	xor.b32  	%r12419, %r15001, %r93;
	xor.b32  	%r12420, %r12419, %r15025;
	xor.b32  	%r3599, %r12420, %r3405;
	xor.b32  	%r12421, %r15000, %r95;
	xor.b32  	%r12422, %r12421, %r15024;
	xor.b32  	%r3603, %r12422, %r3409;
	xor.b32  	%r12423, %r14999, %r97;
	xor.b32  	%r12424, %r12423, %r15023;
	xor.b32  	%r3607, %r12424, %r3413;
	// begin inline asm
	shf.l.wrap.b32 %r3593, %r3595, %r3595, %r12120;
	// end inline asm
	// begin inline asm
	shf.l.wrap.b32 %r3597, %r3599, %r3599, %r12120;
	// end inline asm
	// begin inline asm
	shf.l.wrap.b32 %r3601, %r3603, %r3603, %r12120;
	// end inline asm
	// begin inline asm
	shf.l.wrap.b32 %r3605, %r3607, %r3607, %r12120;
	// end inline asm
	add.s32 	%r12425, %r3449, %r3593;
	add.s32 	%r12426, %r3453, %r3597;
	add.s32 	%r12427, %r3457, %r3601;
	add.s32 	%r12428, %r3461, %r3605;
	// begin inline asm
	lop3.b32 %r3609, %r3562, %r3577, %r3513, 0x96;
	// end inline asm
	add.s32 	%r12429, %r12425, %r3609;
	// begin inline asm
	lop3.b32 %r3613, %r3566, %r3581, %r3517, 0x96;
	// end inline asm
	add.s32 	%r12430, %r12426, %r3613;
	// begin inline asm
	lop3.b32 %r3617, %r3570, %r3585, %r3521, 0x96;
	// end inline asm
	add.s32 	%r12431, %r12427, %r3617;
	// begin inline asm
	lop3.b32 %r3621, %r3574, %r3589, %r3525, 0x96;
	// end inline asm
	add.s32 	%r12432, %r12428, %r3621;
	// begin inline asm
	shf.l.wrap.b32 %r3625, %r3626, %r3626, %r12152;
	// end inline asm
	add.s32 	%r12433, %r12429, %r3625;
	// begin inline asm
	shf.l.wrap.b32 %r3629, %r3630, %r3630, %r12152;
	// end inline asm
	add.s32 	%r12434, %r12430, %r3629;
	// begin inline asm
	shf.l.wrap.b32 %r3633, %r3634, %r3634, %r12152;
	// end inline asm
	add.s32 	%r12435, %r12431, %r3633;
	// begin inline asm
	shf.l.wrap.b32 %r3637, %r3638, %r3638, %r12152;
	// end inline asm
	add.s32 	%r12436, %r12432, %r3637;
	add.s32 	%r3690, %r12433, 1859775393;
	add.s32 	%r3694, %r12434, 1859775393;
	add.s32 	%r3698, %r12435, 1859775393;
	add.s32 	%r3702, %r12436, 1859775393;
	// begin inline asm
	shf.l.wrap.b32 %r3641, %r3562, %r3562, %r12168;
	// end inline asm
	// begin inline asm
	shf.l.wrap.b32 %r3645, %r3566, %r3566, %r12168;
	// end inline asm
	// begin inline asm
	shf.l.wrap.b32 %r3649, %r3570, %r3570, %r12168;
	// end inline asm
	// begin inline asm
	shf.l.wrap.b32 %r3653, %r3574, %r3574, %r12168;
	// end inline asm
	xor.b32  	%r12437, %r15006, %r92;
	xor.b32  	%r12438, %r12437, %r15030;
	xor.b32  	%r3659, %r12438, %r3465;
	xor.b32  	%r12439, %r15005, %r94;
	xor.b32  	%r12440, %r12439, %r15029;
	xor.b32  	%r3663, %r12440, %r3469;
	xor.b32  	%r12441, %r15004, %r96;
	xor.b32  	%r12442, %r12441, %r15028;
	xor.b32  	%r3667, %r12442, %r3473;
	xor.b32  	%r12443, %r15003, %r98;
	xor.b32  	%r12444, %r12443, %r15027;
	xor.b32  	%r3671, %r12444, %r3477;
	// begin inline asm
	shf.l.wrap.b32 %r3657, %r3659, %r3659, %r12120;
	// end inline asm
	// begin inline asm
	shf.l.wrap.b32 %r3661, %r3663, %r3663, %r12120;
	// end inline asm
	// begin inline asm
	shf.l.wrap.b32 %r3665, %r3667, %r3667, %r12120;
	// end inline asm
	// begin inline asm
	shf.l.wrap.b32 %r3669, %r3671, %r3671, %r12120;
	// end inline asm
	add.s32 	%r12445, %r3513, %r3657;
	add.s32 	%r12446, %r3517, %r3661;
	add.s32 	%r12447, %r3521, %r3665;
	add.s32 	%r12448, %r3525, %r3669;
	// begin inline asm
	lop3.b32 %r3673, %r3626, %r3641, %r3577, 0x96;
	// end inline asm
	add.s32 	%r12449, %r12445, %r3673;
	// begin inline asm
	lop3.b32 %r3677, %r3630, %r3645, %r3581, 0x96;
	// end inline asm
	add.s32 	%r12450, %r12446, %r3677;
	// begin inline asm
	lop3.b32 %r3681, %r3634, %r3649, %r3585, 0x96;
	// end inline asm
	add.s32 	%r12451, %r12447, %r3681;
	// begin inline asm
	lop3.b32 %r3685, %r3638, %r3653, %r3589, 0x96;
	// end inline asm
	add.s32 	%r12452, %r12448, %r3685;
	// begin inline asm
	shf.l.wrap.b32 %r3689, %r3690, %r3690, %r12152;
	// end inline asm
	add.s32 	%r12453, %r12449, %r3689;
	// begin inline asm
	shf.l.wrap.b32 %r3693, %r3694, %r3694, %r12152;
	// end inline asm
	add.s32 	%r12454, %r12450, %r3693;
	// begin inline asm
	shf.l.wrap.b32 %r3697, %r3698, %r3698, %r12152;
	// end inline asm
	add.s32 	%r12455, %r12451, %r3697;
	// begin inline asm
	shf.l.wrap.b32 %r3701, %r3702, %r3702, %r12152;
	// end inline asm
	add.s32 	%r12456, %r12452, %r3701;
	add.s32 	%r3754, %r12453, 1859775393;
	add.s32 	%r3758, %r12454, 1859775393;
	add.s32 	%r3762, %r12455, 1859775393;
	add.s32 	%r3766, %r12456, 1859775393;
	// begin inline asm
	shf.l.wrap.b32 %r3705, %r3626, %r3626, %r12168;
	// end inline asm
	// begin inline asm
	shf.l.wrap.b32 %r3709, %r3630, %r3630, %r12168;
	// end inline asm
	// begin inline asm
	shf.l.wrap.b32 %r3713, %r3634, %r3634, %r12168;
	// end inline asm
	// begin inline asm
	shf.l.wrap.b32 %r3717, %r3638, %r3638, %r12168;
	// end inline asm
	xor.b32  	%r12457, %r15010, %r15002;
	xor.b32  	%r12458, %r12457, %r3209;
	xor.b32  	%r3723, %r12458, %r3529;
	xor.b32  	%r12459, %r15009, %r15001;
	xor.b32  	%r12460, %r12459, %r3213;
	xor.b32  	%r3727, %r12460, %r3533;
	xor.b32  	%r12461, %r15008, %r15000;
	xor.b32  	%r12462, %r12461, %r3217;
	xor.b32  	%r3731, %r12462, %r3537;
	xor.b32  	%r12463, %r15007, %r14999;
	xor.b32  	%r12464, %r12463, %r3221;
	xor.b32  	%r3735, %r12464, %r3541;
	// begin inline asm
	shf.l.wrap.b32 %r3721, %r3723, %r3723, %r12120;
	// end inline asm
	// begin inline asm
	shf.l.wrap.b32 %r3725, %r3727, %r3727, %r12120;
	// end inline asm
	// begin inline asm
	shf.l.wrap.b32 %r3729, %r3731, %r3731, %r12120;
	// end inline asm
	// begin inline asm
	shf.l.wrap.b32 %r3733, %r3735, %r3735, %r12120;
	// end inline asm
	add.s32 	%r12465, %r3577, %r3721;
	add.s32 	%r12466, %r3581, %r3725;
	add.s32 	%r12467, %r3585, %r3729;
	add.s32 	%r12468, %r3589, %r3733;
	// begin inline asm
	lop3.b32 %r3737, %r3690, %r3705, %r3641, 0x96;
	// end inline asm
	add.s32 	%r12469, %r12465, %r3737;
	// begin inline asm
	lop3.b32 %r3741, %r3694, %r3709, %r3645, 0x96;
	// end inline asm
	add.s32 	%r12470, %r12466, %r3741;
	// begin inline asm
	lop3.b32 %r3745, %r3698, %r3713, %r3649, 0x96;
	// end inline asm
	add.s32 	%r12471, %r12467, %r3745;
	// begin inline asm
	lop3.b32 %r3749, %r3702, %r3717, %r3653, 0x96;
	// end inline asm
	add.s32 	%r12472, %r12468, %r3749;
	// begin inline asm
	shf.l.wrap.b32 %r3753, %r3754, %r3754, %r12152;
	// end inline asm
	add.s32 	%r12473, %r12469, %r3753;
	// begin inline asm
	shf.l.wrap.b32 %r3757, %r3758, %r3758, %r12152;
	// end inline asm
	add.s32 	%r12474, %r12470, %r3757;
	// begin inline asm
	shf.l.wrap.b32 %r3761, %r3762, %r3762, %r12152;
	// end inline asm
	add.s32 	%r12475, %r12471, %r3761;
	// begin inline asm
	shf.l.wrap.b32 %r3765, %r3766, %r3766, %r12152;
	// end inline asm
	add.s32 	%r12476, %r12472, %r3765;
	add.s32 	%r3818, %r12473, 1859775393;
	add.s32 	%r3822, %r12474, 1859775393;
	add.s32 	%r3826, %r12475, 1859775393;
	add.s32 	%r3830, %r12476, 1859775393;
	// begin inline asm
	shf.l.wrap.b32 %r3769, %r3690, %r3690, %r12168;
	// end inline asm
	// begin inline asm
	shf.l.wrap.b32 %r3773, %r3694, %r3694, %r12168;
	// end inline asm
	// begin inline asm
	shf.l.wrap.b32 %r3777, %r3698, %r3698, %r12168;
	// end inline asm
	// begin inline asm
	shf.l.wrap.b32 %r3781, %r3702, %r3702, %r12168;
	// end inline asm
	xor.b32  	%r12477, %r15014, %r15006;
	xor.b32  	%r12478, %r12477, %r3273;
	xor.b32  	%r3787, %r12478, %r3593;
	xor.b32  	%r12479, %r15013, %r15005;
	xor.b32  	%r12480, %r12479, %r3277;
	xor.b32  	%r3791, %r12480, %r3597;
	xor.b32  	%r12481, %r15012, %r15004;
	xor.b32  	%r12482, %r12481, %r3281;
	xor.b32  	%r3795, %r12482, %r3601;
	xor.b32  	%r12483, %r15011, %r15003;
	xor.b32  	%r12484, %r12483, %r3285;
	xor.b32  	%r3799, %r12484, %r3605;
	// begin inline asm
	shf.l.wrap.b32 %r3785, %r3787, %r3787, %r12120;
	// end inline asm
	// begin inline asm
	shf.l.wrap.b32 %r3789, %r3791, %r3791, %r12120;
	// end inline asm
	// begin inline asm
	shf.l.wrap.b32 %r3793, %r3795, %r3795, %r12120;
	// end inline asm
	// begin inline asm
	shf.l.wrap.b32 %r3797, %r3799, %r3799, %r12120;
	// end inline asm
	add.s32 	%r12485, %r3641, %r3785;
	add.s32 	%r12486, %r3645, %r3789;
	add.s32 	%r12487, %r3649, %r3793;
	add.s32 	%r12488, %r3653, %r3797;
	// begin inline asm
	lop3.b32 %r3801, %r3754, %r3769, %r3705, 0x96;
	// end inline asm
	add.s32 	%r12489, %r12485, %r3801;
	// begin inline asm
	lop3.b32 %r3805, %r3758, %r3773, %r3709, 0x96;
	// end inline asm
	add.s32 	%r12490, %r12486, %r3805;
	// begin inline asm
	lop3.b32 %r3809, %r3762, %r3777, %r3713, 0x96;
	// end inline asm
	add.s32 	%r12491, %r12487, %r3809;
	// begin inline asm
	lop3.b32 %r3813, %r3766, %r3781, %r3717, 0x96;
	// end inline asm
	add.s32 	%r12492, %r12488, %r3813;
	// begin inline asm
	shf.l.wrap.b32 %r3817, %r3818, %r3818, %r12152;
	// end inline asm
	add.s32 	%r12493, %r12489, %r3817;
	// begin inline asm
	shf.l.wrap.b32 %r3821, %r3822, %r3822, %r12152;
	// end inline asm
	add.s32 	%r12494, %r12490, %r3821;
	// begin inline asm
	shf.l.wrap.b32 %r3825, %r3826, %r3826, %r12152;
	// end inline asm
	add.s32 	%r12495, %r12491, %r3825;
	// begin inline asm
	shf.l.wrap.b32 %r3829, %r3830, %r3830, %r12152;
	// end inline asm
	add.s32 	%r12496, %r12492, %r3829;
	add.s32 	%r3882, %r12493, 1859775393;
	add.s32 	%r3886, %r12494, 1859775393;
	add.s32 	%r3890, %r12495, 1859775393;
	add.s32 	%r3894, %r12496, 1859775393;
	// begin inline asm
	shf.l.wrap.b32 %r3833, %r3754, %r3754, %r12168;
	// end inline asm
	// begin inline asm
	shf.l.wrap.b32 %r3837, %r3758, %r3758, %r12168;
	// end inline asm
	// begin inline asm
	shf.l.wrap.b32 %r3841, %r3762, %r3762, %r12168;
	// end inline asm
	// begin inline asm
	shf.l.wrap.b32 %r3845, %r3766, %r3766, %r12168;
	// end inline asm
	xor.b32  	%r12497, %r15018, %r15010;
	xor.b32  	%r12498, %r12497, %r3337;
	xor.b32  	%r3851, %r12498, %r3657;
	xor.b32  	%r12499, %r15017, %r15009;
	xor.b32  	%r12500, %r12499, %r3341;
	xor.b32  	%r3855, %r12500, %r3661;
	xor.b32  	%r12501, %r15016, %r15008;
	xor.b32  	%r12502, %r12501, %r3345;
	xor.b32  	%r3859, %r12502, %r3665;
	xor.b32  	%r12503, %r15015, %r15007;
	xor.b32  	%r12504, %r12503, %r3349;
	xor.b32  	%r3863, %r12504, %r3669;
	// begin inline asm
	shf.l.wrap.b32 %r3849, %r3851, %r3851, %r12120;
	// end inline asm
	// begin inline asm
	shf.l.wrap.b32 %r3853, %r3855, %r3855, %r12120;
	// end inline asm
	// begin inline asm
	shf.l.wrap.b32 %r3857, %r3859, %r3859, %r12120;
	// end inline asm
	// begin inline asm
	shf.l.wrap.b32 %r3861, %r3863, %r3863, %r12120;
	// end inline asm
	add.s32 	%r12505, %r3705, %r3849;
	add.s32 	%r12506, %r3709, %r3853;
	add.s32 	%r12507, %r3713, %r3857;
	add.s32 	%r12508, %r3717, %r3861;
	// begin inline asm
	lop3.b32 %r3865, %r3818, %r3833, %r3769, 0x96;
	// end inline asm
	add.s32 	%r12509, %r12505, %r3865;
	// begin inline asm
	lop3.b32 %r3869, %r3822, %r3837, %r3773, 0x96;
	// end inline asm
	add.s32 	%r12510, %r12506, %r3869;
	// begin inline asm
	lop3.b32 %r3873, %r3826, %r3841, %r3777, 0x96;
	// end inline asm
	add.s32 	%r12511, %r12507, %r3873;
	// begin inline asm
	lop3.b32 %r3877, %r3830, %r3845, %r3781, 0x96;
	// end inline asm
	add.s32 	%r12512, %r12508, %r3877;
	// begin inline asm
	shf.l.wrap.b32 %r3881, %r3882, %r3882, %r12152;
	// end inline asm
	add.s32 	%r12513, %r12509, %r3881;
	// begin inline asm
	shf.l.wrap.b32 %r3885, %r3886, %r3886, %r12152;
	// end inline asm
	add.s32 	%r12514, %r12510, %r3885;
	// begin inline asm
	shf.l.wrap.b32 %r3889, %r3890, %r3890, %r12152;
	// end inline asm
	add.s32 	%r12515, %r12511, %r3889;
	// begin inline asm
	shf.l.wrap.b32 %r3893, %r3894, %r3894, %r12152;
	// end inline asm
	add.s32 	%r12516, %r12512, %r3893;
	add.s32 	%r3946, %r12513, 1859775393;
	add.s32 	%r3950, %r12514, 1859775393;
	add.s32 	%r3954, %r12515, 1859775393;
	add.s32 	%r3958, %r12516, 1859775393;
	// begin inline asm
	shf.l.wrap.b32 %r3897, %r3818, %r3818, %r12168;
	// end inline asm
	// begin inline asm
	shf.l.wrap.b32 %r3901, %r3822, %r3822, %r12168;
	// end inline asm
	// begin inline asm
	shf.l.wrap.b32 %r3905, %r3826, %r3826, %r12168;
	// end inline asm
	// begin inline asm
	shf.l.wrap.b32 %r3909, %r3830, %r3830, %r12168;
	// end inline asm
	xor.b32  	%r12517, %r15022, %r15014;
	xor.b32  	%r12518, %r12517, %r3401;
	xor.b32  	%r3915, %r12518, %r3721;
	xor.b32  	%r12519, %r15021, %r15013;
	xor.b32  	%r12520, %r12519, %r3405;
	xor.b32  	%r3919, %r12520, %r3725;
	xor.b32  	%r12521, %r15020, %r15012;
	xor.b32  	%r12522, %r12521, %r3409;
	xor.b32  	%r3923, %r12522, %r3729;
	xor.b32  	%r12523, %r15019, %r15011;
	xor.b32  	%r12524, %r12523, %r3413;
	xor.b32  	%r3927, %r12524, %r3733;
	// begin inline asm
	shf.l.wrap.b32 %r3913, %r3915, %r3915, %r12120;
	// end inline asm
	// begin inline asm
	shf.l.wrap.b32 %r3917, %r3919, %r3919, %r12120;
	// end inline asm
	// begin inline asm
	shf.l.wrap.b32 %r3921, %r3923, %r3923, %r12120;
	// end inline asm
	// begin inline asm
	shf.l.wrap.b32 %r3925, %r3927, %r3927, %r12120;
	// end inline asm
	add.s32 	%r12525, %r3769, %r3913;
	add.s32 	%r12526, %r3773, %r3917;
	add.s32 	%r12527, %r3777, %r3921;
	add.s32 	%r12528, %r3781, %r3925;
	// begin inline asm
	lop3.b32 %r3929, %r3882, %r3897, %r3833, 0x96;
	// end inline asm
	add.s32 	%r12529, %r12525, %r3929;
	// begin inline asm
	lop3.b32 %r3933, %r3886, %r3901, %r3837, 0x96;
	// end inline asm
	add.s32 	%r12530, %r12526, %r3933;
	// begin inline asm
	lop3.b32 %r3937, %r3890, %r3905, %r3841, 0x96;
	// end inline asm
	add.s32 	%r12531, %r12527, %r3937;
	// begin inline asm
	lop3.b32 %r3941, %r3894, %r3909, %r3845, 0x96;
	// end inline asm
	add.s32 	%r12532, %r12528, %r3941;
	// begin inline asm
	shf.l.wrap.b32 %r3945, %r3946, %r3946, %r12152;
	// end inline asm
	add.s32 	%r12533, %r12529, %r3945;
	// begin inline asm
	shf.l.wrap.b32 %r3949, %r3950, %r3950, %r12152;
	// end inline asm
	add.s32 	%r12534, %r12530, %r3949;
	// begin inline asm
	shf.l.wrap.b32 %r3953, %r3954, %r3954, %r12152;
	// end inline asm
	add.s32 	%r12535, %r12531, %r3953;
	// begin inline asm
	shf.l.wrap.b32 %r3957, %r3958, %r3958, %r12152;
	// end inline asm
	add.s32 	%r12536, %r12532, %r3957;
	add.s32 	%r4010, %r12533, 1859775393;
	add.s32 	%r4014, %r12534, 1859775393;
	add.s32 	%r4018, %r12535, 1859775393;
	add.s32 	%r4022, %r12536, 1859775393;
	// begin inline asm
	shf.l.wrap.b32 %r3961, %r3882, %r3882, %r12168;
	// end inline asm
	// begin inline asm
	shf.l.wrap.b32 %r3965, %r3886, %r3886, %r12168;
	// end inline asm
	// begin inline asm
	shf.l.wrap.b32 %r3969, %r3890, %r3890, %r12168;
	// end inline asm
	// begin inline asm
	shf.l.wrap.b32 %r3973, %r3894, %r3894, %r12168;
	// end inline asm
	xor.b32  	%r12537, %r15026, %r15018;
	xor.b32  	%r12538, %r12537, %r3465;
	xor.b32  	%r3979, %r12538, %r3785;
	xor.b32  	%r12539, %r15025, %r15017;
	xor.b32  	%r12540, %r12539, %r3469;
	xor.b32  	%r3983, %r12540, %r3789;
	xor.b32  	%r12541, %r15024, %r15016;
	xor.b32  	%r12542, %r12541, %r3473;
	xor.b32  	%r3987, %r12542, %r3793;
	xor.b32  	%r12543, %r15023, %r15015;
	xor.b32  	%r12544, %r12543, %r3477;
	xor.b32  	%r3991, %r12544, %r3797;
	// begin inline asm
	shf.l.wrap.b32 %r3977, %r3979, %r3979, %r12120;
	// end inline asm
	// begin inline asm
	shf.l.wrap.b32 %r3981, %r3983, %r3983, %r12120;
	// end inline asm
	// begin inline asm
	shf.l.wrap.b32 %r3985, %r3987, %r3987, %r12120;
	// end inline asm
	// begin inline asm
	shf.l.wrap.b32 %r3989, %r3991, %r3991, %r12120;
	// end inline asm
	add.s32 	%r12545, %r3833, %r3977;
	add.s32 	%r12546, %r3837, %r3981;
	add.s32 	%r12547, %r3841, %r3985;
	add.s32 	%r12548, %r3845, %r3989;
	// begin inline asm
	lop3.b32 %r3993, %r3946, %r3961, %r3897, 0x96;
	// end inline asm
	add.s32 	%r12549, %r12545, %r3993;
	// begin inline asm
	lop3.b32 %r3997, %r3950, %r3965, %r3901, 0x96;
	// end inline asm
	add.s32 	%r12550, %r12546, %r3997;
	// begin inline asm
	lop3.b32 %r4001, %r3954, %r3969, %r3905, 0x96;
	// end inline asm
	add.s32 	%r12551, %r12547, %r4001;
	// begin inline asm
	lop3.b32 %r4005, %r3958, %r3973, %r3909, 0x96;
	// end inline asm
	add.s32 	%r12552, %r12548, %r4005;
	// begin inline asm
	shf.l.wrap.b32 %r4009, %r4010, %r4010, %r12152;
	// end inline asm
	add.s32 	%r12553, %r12549, %r4009;
	// begin inline asm
	shf.l.wrap.b32 %r4013, %r4014, %r4014, %r12152;
	// end inline asm
	add.s32 	%r12554, %r12550, %r4013;
	// begin inline asm
	shf.l.wrap.b32 %r4017, %r4018, %r4018, %r12152;
	// end inline asm
	add.s32 	%r12555, %r12551, %r4017;
	// begin inline asm
	shf.l.wrap.b32 %r4021, %r4022, %r4022, %r12152;
	// end inline asm
	add.s32 	%r12556, %r12552, %r4021;
	add.s32 	%r4074, %r12553, 1859775393;
	add.s32 	%r4078, %r12554, 1859775393;
	add.s32 	%r4082, %r12555, 1859775393;
	add.s32 	%r4086, %r12556, 1859775393;
	// begin inline asm
	shf.l.wrap.b32 %r4025, %r3946, %r3946, %r12168;
	// end inline asm
	// begin inline asm
	shf.l.wrap.b32 %r4029, %r3950, %r3950, %r12168;
	// end inline asm
	// begin inline asm
	shf.l.wrap.b32 %r4033, %r3954, %r3954, %r12168;
	// end inline asm
	// begin inline asm
	shf.l.wrap.b32 %r4037, %r3958, %r3958, %r12168;
	// end inline asm
	xor.b32  	%r12557, %r15030, %r15022;
	xor.b32  	%r12558, %r12557, %r3529;
	xor.b32  	%r4043, %r12558, %r3849;
	xor.b32  	%r12559, %r15029, %r15021;
	xor.b32  	%r12560, %r12559, %r3533;
	xor.b32  	%r4047, %r12560, %r3853;
	xor.b32  	%r12561, %r15028, %r15020;
	xor.b32  	%r12562, %r12561, %r3537;
	xor.b32  	%r4051, %r12562, %r3857;
	xor.b32  	%r12563, %r15027, %r15019;
	xor.b32  	%r12564, %r12563, %r3541;
	xor.b32  	%r4055, %r12564, %r3861;
	// begin inline asm
	shf.l.wrap.b32 %r4041, %r4043, %r4043, %r12120;
	// end inline asm
	// begin inline asm
	shf.l.wrap.b32 %r4045, %r4047, %r4047, %r12120;
	// end inline asm
	// begin inline asm
	shf.l.wrap.b32 %r4049, %r4051, %r4051, %r12120;
	// end inline asm
	// begin inline asm
	shf.l.wrap.b32 %r4053, %r4055, %r4055, %r12120;
	// end inline asm
	add.s32 	%r12565, %r3897, %r4041;
	add.s32 	%r12566, %r3901, %r4045;
	add.s32 	%r12567, %r3905, %r4049;
	add.s32 	%r12568, %r3909, %r4053;
	// begin inline asm
	lop3.b32 %r4057, %r4010, %r4025, %r3961, 0x96;
	// end inline asm
	add.s32 	%r12569, %r12565, %r4057;
	// begin inline asm
	lop3.b32 %r4061, %r4014, %r4029, %r3965, 0x96;
	// end inline asm
	add.s32 	%r12570, %r12566, %r4061;
	// begin inline asm
	lop3.b32 %r4065, %r4018, %r4033, %r3969, 0x96;
	// end inline asm
	add.s32 	%r12571, %r12567, %r4065;
	// begin inline asm
	lop3.b32 %r4069, %r4022, %r4037, %r3973, 0x96;
	// end inline asm
	add.s32 	%r12572, %r12568, %r4069;
	// begin inline asm
	shf.l.wrap.b32 %r4073, %r4074, %r4074, %r12152;
	// end inline asm
	add.s32 	%r12573, %r12569, %r4073;
	// begin inline asm
	shf.l.wrap.b32 %r4077, %r4078, %r4078, %r12152;
	// end inline asm
	add.s32 	%r12574, %r12570, %r4077;
	// begin inline asm
	shf.l.wrap.b32 %r4081, %r4082, %r4082, %r12152;
	// end inline asm
	add.s32 	%r12575, %r12571, %r4081;
	// begin inline asm
	shf.l.wrap.b32 %r4085, %r4086, %r4086, %r12152;
	// end inline asm
	add.s32 	%r12576, %r12572, %r4085;
	add.s32 	%r4138, %r12573, 1859775393;
	add.s32 	%r4142, %r12574, 1859775393;
	add.s32 	%r4146, %r12575, 1859775393;
	add.s32 	%r4150, %r12576, 1859775393;
	// begin inline asm
	shf.l.wrap.b32 %r4089, %r4010, %r4010, %r12168;
	// end inline asm
	// begin inline asm
	shf.l.wrap.b32 %r4093, %r4014, %r4014, %r12168;
	// end inline asm
	// begin inline asm
	shf.l.wrap.b32 %r4097, %r4018, %r4018, %r12168;
	// end inline asm
	// begin inline asm
	shf.l.wrap.b32 %r4101, %r4022, %r4022, %r12168;
	// end inline asm
	xor.b32  	%r12577, %r3209, %r15026;
	xor.b32  	%r12578, %r12577, %r3593;
	xor.b32  	%r4107, %r12578, %r3913;
	xor.b32  	%r12579, %r3213, %r15025;
	xor.b32  	%r12580, %r12579, %r3597;
	xor.b32  	%r4111, %r12580, %r3917;
	xor.b32  	%r12581, %r3217, %r15024;
	xor.b32  	%r12582, %r12581, %r3601;
	xor.b32  	%r4115, %r12582, %r3921;
	xor.b32  	%r12583, %r3221, %r15023;
	xor.b32  	%r12584, %r12583, %r3605;
	xor.b32  	%r4119, %r12584, %r3925;
	// begin inline asm
	shf.l.wrap.b32 %r4105, %r4107, %r4107, %r12120;
	// end inline asm
	// begin inline asm
	shf.l.wrap.b32 %r4109, %r4111, %r4111, %r12120;
	// end inline asm
	// begin inline asm
	shf.l.wrap.b32 %r4113, %r4115, %r4115, %r12120;
	// end inline asm
	// begin inline asm
	shf.l.wrap.b32 %r4117, %r4119, %r4119, %r12120;
	// end inline asm
	add.s32 	%r12585, %r3961, %r4105;
	add.s32 	%r12586, %r3965, %r4109;
	add.s32 	%r12587, %r3969, %r4113;
	add.s32 	%r12588, %r3973, %r4117;
	// begin inline asm
	lop3.b32 %r4121, %r4074, %r4089, %r4025, 0x96;
	// end inline asm
	add.s32 	%r12589, %r12585, %r4121;
	// begin inline asm
	lop3.b32 %r4125, %r4078, %r4093, %r4029, 0x96;
	// end inline asm
	add.s32 	%r12590, %r12586, %r4125;
	// begin inline asm
	lop3.b32 %r4129, %r4082, %r4097, %r4033, 0x96;
	// end inline asm
	add.s32 	%r12591, %r12587, %r4129;
	// begin inline asm
	lop3.b32 %r4133, %r4086, %r4101, %r4037, 0x96;
	// end inline asm
	add.s32 	%r12592, %r12588, %r4133;
	// begin inline asm
	shf.l.wrap.b32 %r4137, %r4138, %r4138, %r12152;
	// end inline asm
	add.s32 	%r12593, %r12589, %r4137;
	// begin inline asm
	shf.l.wrap.b32 %r4141, %r4142, %r4142, %r12152;
	// end inline asm
	add.s32 	%r12594, %r12590, %r4141;
	// begin inline asm
	shf.l.wrap.b32 %r4145, %r4146, %r4146, %r12152;
	// end inline asm
	add.s32 	%r12595, %r12591, %r4145;
	// begin inline asm
	shf.l.wrap.b32 %r4149, %r4150, %r4150, %r12152;
	// end inline asm
	add.s32 	%r12596, %r12592, %r4149;
	add.s32 	%r4202, %r12593, 1859775393;
	add.s32 	%r4206, %r12594, 1859775393;
	add.s32 	%r4210, %r12595, 1859775393;
	add.s32 	%r4214, %r12596, 1859775393;
	// begin inline asm
	shf.l.wrap.b32 %r4153, %r4074, %r4074, %r12168;
	// end inline asm
	// begin inline asm
	shf.l.wrap.b32 %r4157, %r4078, %r4078, %r12168;
	// end inline asm
	// begin inline asm
	shf.l.wrap.b32 %r4161, %r4082, %r4082, %r12168;
	// end inline asm
	// begin inline asm
	shf.l.wrap.b32 %r4165, %r4086, %r4086, %r12168;
	// end inline asm
	xor.b32  	%r12597, %r3273, %r15030;
	xor.b32  	%r12598, %r12597, %r3657;
	xor.b32  	%r4171, %r12598, %r3977;
	xor.b32  	%r12599, %r3277, %r15029;
	xor.b32  	%r12600, %r12599, %r3661;
	xor.b32  	%r4175, %r12600, %r3981;
	xor.b32  	%r12601, %r3281, %r15028;
	xor.b32  	%r12602, %r12601, %r3665;
	xor.b32  	%r4179, %r12602, %r3985;
	xor.b32  	%r12603, %r3285, %r15027;
	xor.b32  	%r12604, %r12603, %r3669;
	xor.b32  	%r4183, %r12604, %r3989;
	// begin inline asm
	shf.l.wrap.b32 %r4169, %r4171, %r4171, %r12120;
	// end inline asm
	// begin inline asm
	shf.l.wrap.b32 %r4173, %r4175, %r4175, %r12120;
	// end inline asm
	// begin inline asm
	shf.l.wrap.b32 %r4177, %r4179, %r4179, %r12120;
	// end inline asm
	// begin inline asm
	shf.l.wrap.b32 %r4181, %r4183, %r4183, %r12120;
	// end inline asm
	add.s32 	%r12605, %r4025, %r4169;
	add.s32 	%r12606, %r4029, %r4173;
	add.s32 	%r12607, %r4033, %r4177;
	add.s32 	%r12608, %r4037, %r4181;
	// begin inline asm
	lop3.b32 %r4185, %r4138, %r4153, %r4089, 0x96;
	// end inline asm
	add.s32 	%r12609, %r12605, %r4185;
	// begin inline asm
	lop3.b32 %r4189, %r4142, %r4157, %r4093, 0x96;
	// end inline asm
	add.s32 	%r12610, %r12606, %r4189;
	// begin inline asm
	lop3.b32 %r4193, %r4146, %r4161, %r4097, 0x96;
	// end inline asm
	add.s32 	%r12611, %r12607, %r4193;
	// begin inline asm
	lop3.b32 %r4197, %r4150, %r4165, %r4101, 0x96;
	// end inline asm
	add.s32 	%r12612, %r12608, %r4197;
	// begin inline asm
	shf.l.wrap.b32 %r4201, %r4202, %r4202, %r12152;
	// end inline asm
	add.s32 	%r12613, %r12609, %r4201;
	// begin inline asm
	shf.l.wrap.b32 %r4205, %r4206, %r4206, %r12152;
	// end inline asm
	add.s32 	%r12614, %r12610, %r4205;
	// begin inline asm
	shf.l.wrap.b32 %r4209, %r4210, %r4210, %r12152;
	// end inline asm
	add.s32 	%r12615, %r12611, %r4209;
	// begin inline asm
	shf.l.wrap.b32 %r4213, %r4214, %r4214, %r12152;
	// end inline asm
	add.s32 	%r12616, %r12612, %r4213;
	add.s32 	%r4266, %r12613, 1859775393;
	add.s32 	%r4270, %r12614, 1859775393;
	add.s32 	%r4274, %r12615, 1859775393;
	add.s32 	%r4278, %r12616, 1859775393;
	// begin inline asm
	shf.l.wrap.b32 %r4217, %r4138, %r4138, %r12168;
	// end inline asm
	// begin inline asm
	shf.l.wrap.b32 %r4221, %r4142, %r4142, %r12168;
	// end inline asm
	// begin inline asm
	shf.l.wrap.b32 %r4225, %r4146, %r4146, %r12168;
	// end inline asm
	// begin inline asm
	shf.l.wrap.b32 %r4229, %r4150, %r4150, %r12168;
	// end inline asm
	xor.b32  	%r12617, %r3337, %r3209;
	xor.b32  	%r12618, %r12617, %r3721;
	xor.b32  	%r4235, %r12618, %r4041;
	xor.b32  	%r12619, %r3341, %r3213;
	xor.b32  	%r12620, %r12619, %r3725;
	xor.b32  	%r4239, %r12620, %r4045;
	xor.b32  	%r12621, %r3345, %r3217;
	xor.b32  	%r12622, %r12621, %r3729;
	xor.b32  	%r4243, %r12622, %r4049;
	xor.b32  	%r12623, %r3349, %r3221;
	xor.b32  	%r12624, %r12623, %r3733;
	xor.b32  	%r4247, %r12624, %r4053;
	// begin inline asm
	shf.l.wrap.b32 %r4233, %r4235, %r4235, %r12120;
	// end inline asm
	// begin inline asm
	shf.l.wrap.b32 %r4237, %r4239, %r4239, %r12120;
	// end inline asm
	// begin inline asm
	shf.l.wrap.b32 %r4241, %r4243, %r4243, %r12120;
	// end inline asm
	// begin inline asm
	shf.l.wrap.b32 %r4245, %r4247, %r4247, %r12120;
	// end inline asm
	add.s32 	%r12625, %r4089, %r4233;
	add.s32 	%r12626, %r4093, %r4237;
	add.s32 	%r12627, %r4097, %r4241;
	add.s32 	%r12628, %r4101, %r4245;
	// begin inline asm
	lop3.b32 %r4249, %r4202, %r4217, %r4153, 0x96;
	// end inline asm
	add.s32 	%r12629, %r12625, %r4249;
	// begin inline asm
	lop3.b32 %r4253, %r4206, %r4221, %r4157, 0x96;
	// end inline asm
	add.s32 	%r12630, %r12626, %r4253;
	// begin inline asm
	lop3.b32 %r4257, %r4210, %r4225, %r4161, 0x96;
	// end inline asm
	add.s32 	%r12631, %r12627, %r4257;
	// begin inline asm
	lop3.b32 %r4261, %r4214, %r4229, %r4165, 0x96;
	// end inline asm
	add.s32 	%r12632, %r12628, %r4261;
	// begin inline asm
	shf.l.wrap.b32 %r4265, %r4266, %r4266, %r12152;
	// end inline asm
	add.s32 	%r12633, %r12629, %r4265;
	// begin inline asm
	shf.l.wrap.b32 %r4269, %r4270, %r4270, %r12152;
	// end inline asm
	add.s32 	%r12634, %r12630, %r4269;
	// begin inline asm
	shf.l.wrap.b32 %r4273, %r4274, %r4274, %r12152;
	// end inline asm
	add.s32 	%r12635, %r12631, %r4273;
	// begin inline asm
	shf.l.wrap.b32 %r4277, %r4278, %r4278, %r12152;
	// end inline asm
	add.s32 	%r12636, %r12632, %r4277;
	add.s32 	%r4330, %r12633, 1859775393;
	add.s32 	%r4334, %r12634, 1859775393;
	add.s32 	%r4338, %r12635, 1859775393;
	add.s32 	%r4342, %r12636, 1859775393;
	// begin inline asm
	shf.l.wrap.b32 %r4281, %r4202, %r4202, %r12168;
	// end inline asm
	// begin inline asm
	shf.l.wrap.b32 %r4285, %r4206, %r4206, %r12168;
	// end inline asm
	// begin inline asm
	shf.l.wrap.b32 %r4289, %r4210, %r4210, %r12168;
	// end inline asm
	// begin inline asm
	shf.l.wrap.b32 %r4293, %r4214, %r4214, %r12168;
	// end inline asm
	xor.b32  	%r12637, %r3401, %r3273;
	xor.b32  	%r12638, %r12637, %r3785;
	xor.b32  	%r4299, %r12638, %r4105;
	xor.b32  	%r12639, %r3405, %r3277;
	xor.b32  	%r12640, %r12639, %r3789;
	xor.b32  	%r4303, %r12640, %r4109;
	xor.b32  	%r12641, %r3409, %r3281;
	xor.b32  	%r12642, %r12641, %r3793;
	xor.b32  	%r4307, %r12642, %r4113;
	xor.b32  	%r12643, %r3413, %r3285;
	xor.b32  	%r12644, %r12643, %r3797;
	xor.b32  	%r4311, %r12644, %r4117;
	// begin inline asm
	shf.l.wrap.b32 %r4297, %r4299, %r4299, %r12120;
	// end inline asm
	// begin inline asm
	shf.l.wrap.b32 %r4301, %r4303, %r4303, %r12120;
	// end inline asm
	// begin inline asm
	shf.l.wrap.b32 %r4305, %r4307, %r4307, %r12120;
	// end inline asm
	// begin inline asm
	shf.l.wrap.b32 %r4309, %r4311, %r4311, %r12120;
	// end inline asm
	add.s32 	%r12645, %r4153, %r4297;
	add.s32 	%r12646, %r4157, %r4301;
	add.s32 	%r12647, %r4161, %r4305;
	add.s32 	%r12648, %r4165, %r4309;
	// begin inline asm
	lop3.b32 %r4313, %r4266, %r4281, %r4217, 0x96;
	// end inline asm
	add.s32 	%r12649, %r12645, %r4313;
	// begin inline asm
	lop3.b32 %r4317, %r4270, %r4285, %r4221, 0x96;
	// end inline asm
	add.s32 	%r12650, %r12646, %r4317;
	// begin inline asm
	lop3.b32 %r4321, %r4274, %r4289, %r4225, 0x96;
	// end inline asm
	add.s32 	%r12651, %r12647, %r4321;
	// begin inline asm
	lop3.b32 %r4325, %r4278, %r4293, %r4229, 0x96;
	// end inline asm
	add.s32 	%r12652, %r12648, %r4325;
	// begin inline asm
	shf.l.wrap.b32 %r4329, %r4330, %r4330, %r12152;
	// end inline asm
	add.s32 	%r12653, %r12649, %r4329;
	// begin inline asm
	shf.l.wrap.b32 %r4333, %r4334, %r4334, %r12152;
	// end inline asm
	add.s32 	%r12654, %r12650, %r4333;
	// begin inline asm
	shf.l.wrap.b32 %r4337, %r4338, %r4338, %r12152;
	// end inline asm
	add.s32 	%r12655, %r12651, %r4337;
	// begin inline asm
	shf.l.wrap.b32 %r4341, %r4342, %r4342, %r12152;
	// end inline asm
	add.s32 	%r12656, %r12652, %r4341;
	add.s32 	%r4394, %r12653, 1859775393;
	add.s32 	%r4398, %r12654, 1859775393;
	add.s32 	%r4402, %r12655, 1859775393;
	add.s32 	%r4406, %r12656, 1859775393;
	// begin inline asm
	shf.l.wrap.b32 %r4345, %r4266, %r4266, %r12168;
	// end inline asm
	// begin inline asm
	shf.l.wrap.b32 %r4349, %r4270, %r4270, %r12168;
	// end inline asm
	// begin inline asm
	shf.l.wrap.b32 %r4353, %r4274, %r4274, %r12168;
	// end inline asm
	// begin inline asm
	shf.l.wrap.b32 %r4357, %r4278, %r4278, %r12168;
	// end inline asm
	xor.b32  	%r12657, %r3465, %r3337;
	xor.b32  	%r12658, %r12657, %r3849;
	xor.b32  	%r4363, %r12658, %r4169;
	xor.b32  	%r12659, %r3469, %r3341;
	xor.b32  	%r12660, %r12659, %r3853;
	xor.b32  	%r4367, %r12660, %r4173;
	xor.b32  	%r12661, %r3473, %r3345;
	xor.b32  	%r12662, %r12661, %r3857;
	xor.b32  	%r4371, %r12662, %r4177;
	xor.b32  	%r12663, %r3477, %r3349;
	xor.b32  	%r12664, %r12663, %r3861;
	xor.b32  	%r4375, %r12664, %r4181;
	// begin inline asm
	shf.l.wrap.b32 %r4361, %r4363, %r4363, %r12120;
	// end inline asm
	// begin inline asm
	shf.l.wrap.b32 %r4365, %r4367, %r4367, %r12120;
	// end inline asm
	// begin inline asm
	shf.l.wrap.b32 %r4369, %r4371, %r4371, %r12120;
	// end inline asm
	// begin inline asm
	shf.l.wrap.b32 %r4373, %r4375, %r4375, %r12120;
	// end inline asm
	add.s32 	%r12665, %r4217, %r4361;
	add.s32 	%r12666, %r4221, %r4365;
	add.s32 	%r12667, %r4225, %r4369;
	add.s32 	%r12668, %r4229, %r4373;
	// begin inline asm
	lop3.b32 %r4377, %r4330, %r4345, %r4281, 0x96;
	// end inline asm
	add.s32 	%r12669, %r12665, %r4377;
	// begin inline asm
	lop3.b32 %r4381, %r4334, %r4349, %r4285, 0x96;
	// end inline asm
	add.s32 	%r12670, %r12666, %r4381;
	// begin inline asm
	lop3.b32 %r4385, %r4338, %r4353, %r4289, 0x96;
	// end inline asm
	add.s32 	%r12671, %r12667, %r4385;
	// begin inline asm
	lop3.b32 %r4389, %r4342, %r4357, %r4293, 0x96;
	// end inline asm
	add.s32 	%r12672, %r12668, %r4389;
	// begin inline asm
	shf.l.wrap.b32 %r4393, %r4394, %r4394, %r12152;
	// end inline asm
	add.s32 	%r12673, %r12669, %r4393;
	// begin inline asm
	shf.l.wrap.b32 %r4397, %r4398, %r4398, %r12152;
	// end inline asm
	add.s32 	%r12674, %r12670, %r4397;
	// begin inline asm
	shf.l.wrap.b32 %r4401, %r4402, %r4402, %r12152;
	// end inline asm
	add.s32 	%r12675, %r12671, %r4401;
	// begin inline asm
	shf.l.wrap.b32 %r4405, %r4406, %r4406, %r12152;
	// end inline asm
	add.s32 	%r12676, %r12672, %r4405;
	add.s32 	%r4458, %r12673, 1859775393;
	add.s32 	%r4462, %r12674, 1859775393;
	add.s32 	%r4466, %r12675, 1859775393;
	add.s32 	%r4470, %r12676, 1859775393;
	// begin inline asm
	shf.l.wrap.b32 %r4409, %r4330, %r4330, %r12168;
	// end inline asm
	// begin inline asm
	shf.l.wrap.b32 %r4413, %r4334, %r4334, %r12168;
	// end inline asm
	// begin inline asm
	shf.l.wrap.b32 %r4417, %r4338, %r4338, %r12168;
	// end inline asm
	// begin inline asm
	shf.l.wrap.b32 %r4421, %r4342, %r4342, %r12168;
	// end inline asm
	xor.b32  	%r12677, %r3529, %r3401;
	xor.b32  	%r12678, %r12677, %r3913;
	xor.b32  	%r4427, %r12678, %r4233;
	xor.b32  	%r12679, %r3533, %r3405;
	xor.b32  	%r12680, %r12679, %r3917;
	xor.b32  	%r4431, %r12680, %r4237;
	xor.b32  	%r12681, %r3537, %r3409;
	xor.b32  	%r12682, %r12681, %r3921;
	xor.b32  	%r4435, %r12682, %r4241;
	xor.b32  	%r12683, %r3541, %r3413;
	xor.b32  	%r12684, %r12683, %r3925;
	xor.b32  	%r4439, %r12684, %r4245;
	// begin inline asm
	shf.l.wrap.b32 %r4425, %r4427, %r4427, %r12120;
	// end inline asm
	// begin inline asm
	shf.l.wrap.b32 %r4429, %r4431, %r4431, %r12120;
	// end inline asm
	// begin inline asm
	shf.l.wrap.b32 %r4433, %r4435, %r4435, %r12120;
	// end inline asm
	// begin inline asm
	shf.l.wrap.b32 %r4437, %r4439, %r4439, %r12120;
	// end inline asm
	add.s32 	%r12685, %r4281, %r4425;
	add.s32 	%r12686, %r4285, %r4429;
	add.s32 	%r12687, %r4289, %r4433;
	add.s32 	%r12688, %r4293, %r4437;
	// begin inline asm
	lop3.b32 %r4441, %r4394, %r4409, %r4345, 0x96;
	// end inline asm
	add.s32 	%r12689, %r12685, %r4441;
	// begin inline asm
	lop3.b32 %r4445, %r4398, %r4413, %r4349, 0x96;
	// end inline asm
	add.s32 	%r12690, %r12686, %r4445;
	// begin inline asm
	lop3.b32 %r4449, %r4402, %r4417, %r4353, 0x96;
	// end inline asm
	add.s32 	%r12691, %r12687, %r4449;
	// begin inline asm
	lop3.b32 %r4453, %r4406, %r4421, %r4357, 0x96;
	// end inline asm
	add.s32 	%r12692, %r12688, %r4453;
	// begin inline asm
	shf.l.wrap.b32 %r4457, %r4458, %r4458, %r12152;
	// end inline asm
	add.s32 	%r12693, %r12689, %r4457;
	// begin inline asm
	shf.l.wrap.b32 %r4461, %r4462, %r4462, %r12152;
	// end inline asm
	add.s32 	%r12694, %r12690, %r4461;
	// begin inline asm
	shf.l.wrap.b32 %r4465, %r4466, %r4466, %r12152;
	// end inline asm
	add.s32 	%r12695, %r12691, %r4465;
	// begin inline asm
	shf.l.wrap.b32 %r4469, %r4470, %r4470, %r12152;
	// end inline asm
	add.s32 	%r12696, %r12692, %r4469;
	add.s32 	%r4522, %r12693, 1859775393;
	add.s32 	%r4526, %r12694, 1859775393;
	add.s32 	%r4530, %r12695, 1859775393;
	add.s32 	%r4534, %r12696, 1859775393;
	// begin inline asm
	shf.l.wrap.b32 %r4473, %r4394, %r4394, %r12168;
	// end inline asm
	// begin inline asm
	shf.l.wrap.b32 %r4477, %r4398, %r4398, %r12168;
	// end inline asm
	// begin inline asm
	shf.l.wrap.b32 %r4481, %r4402, %r4402, %r12168;
	// end inline asm
	// begin inline asm
	shf.l.wrap.b32 %r4485, %r4406, %r4406, %r12168;
	// end inline asm
	xor.b32  	%r12697, %r3593, %r3465;
	xor.b32  	%r12698, %r12697, %r3977;
	xor.b32  	%r4491, %r12698, %r4297;
	xor.b32  	%r12699, %r3597, %r3469;
	xor.b32  	%r12700, %r12699, %r3981;
	xor.b32  	%r4495, %r12700, %r4301;
	xor.b32  	%r12701, %r3601, %r3473;
	xor.b32  	%r12702, %r12701, %r3985;
	xor.b32  	%r4499, %r12702, %r4305;
	xor.b32  	%r12703, %r3605, %r3477;
	xor.b32  	%r12704, %r12703, %r3989;
	xor.b32  	%r4503, %r12704, %r4309;
	// begin inline asm
	shf.l.wrap.b32 %r4489, %r4491, %r4491, %r12120;
	// end inline asm
	// begin inline asm
	shf.l.wrap.b32 %r4493, %r4495, %r4495, %r12120;
	// end inline asm
	// begin inline asm
	shf.l.wrap.b32 %r4497, %r4499, %r4499, %r12120;
	// end inline asm
	// begin inline asm
	shf.l.wrap.b32 %r4501, %r4503, %r4503, %r12120;
	// end inline asm
	add.s32 	%r12705, %r4345, %r4489;
	add.s32 	%r12706, %r4349, %r4493;
	add.s32 	%r12707, %r4353, %r4497;
	add.s32 	%r12708, %r4357, %r4501;
	// begin inline asm
	lop3.b32 %r4505, %r4458, %r4473, %r4409, 0x96;
	// end inline asm
	add.s32 	%r12709, %r12705, %r4505;
	// begin inline asm
	lop3.b32 %r4509, %r4462, %r4477, %r4413, 0x96;
	// end inline asm
	add.s32 	%r12710, %r12706, %r4509;
	// begin inline asm
	lop3.b32 %r4513, %r4466, %r4481, %r4417, 0x96;
	// end inline asm
	add.s32 	%r12711, %r12707, %r4513;
	// begin inline asm
	lop3.b32 %r4517, %r4470, %r4485, %r4421, 0x96;
	// end inline asm
	add.s32 	%r12712, %r12708, %r4517;
	// begin inline asm
	shf.l.wrap.b32 %r4521, %r4522, %r4522, %r12152;
	// end inline asm
	add.s32 	%r12713, %r12709, %r4521;
	// begin inline asm
	shf.l.wrap.b32 %r4525, %r4526, %r4526, %r12152;
	// end inline asm
	add.s32 	%r12714, %r12710, %r4525;
	// begin inline asm
	shf.l.wrap.b32 %r4529, %r4530, %r4530, %r12152;
	// end inline asm
	add.s32 	%r12715, %r12711, %r4529;
	// begin inline asm
	shf.l.wrap.b32 %r4533, %r4534, %r4534, %r12152;
	// end inline asm
	add.s32 	%r12716, %r12712, %r4533;
	add.s32 	%r4586, %r12713, 1859775393;
	add.s32 	%r4590, %r12714, 1859775393;
	add.s32 	%r4594, %r12715, 1859775393;
	add.s32 	%r4598, %r12716, 1859775393;
	// begin inline asm
	shf.l.wrap.b32 %r4537, %r4458, %r4458, %r12168;
	// end inline asm
	// begin inline asm
	shf.l.wrap.b32 %r4541, %r4462, %r4462, %r12168;
	// end inline asm
	// begin inline asm
	shf.l.wrap.b32 %r4545, %r4466, %r4466, %r12168;
	// end inline asm
	// begin inline asm
	shf.l.wrap.b32 %r4549, %r4470, %r4470, %r12168;
	// end inline asm
	xor.b32  	%r12717, %r3657, %r3529;
	xor.b32  	%r12718, %r12717, %r4041;
	xor.b32  	%r4555, %r12718, %r4361;
	xor.b32  	%r12719, %r3661, %r3533;
	xor.b32  	%r12720, %r12719, %r4045;
	xor.b32  	%r4559, %r12720, %r4365;
	xor.b32  	%r12721, %r3665, %r3537;
	xor.b32  	%r12722, %r12721, %r4049;
	xor.b32  	%r4563, %r12722, %r4369;
	xor.b32  	%r12723, %r3669, %r3541;
	xor.b32  	%r12724, %r12723, %r4053;
	xor.b32  	%r4567, %r12724, %r4373;
	// begin inline asm
	shf.l.wrap.b32 %r4553, %r4555, %r4555, %r12120;
	// end inline asm
	// begin inline asm
	shf.l.wrap.b32 %r4557, %r4559, %r4559, %r12120;
	// end inline asm
	// begin inline asm
	shf.l.wrap.b32 %r4561, %r4563, %r4563, %r12120;
	// end inline asm
	// begin inline asm
	shf.l.wrap.b32 %r4565, %r4567, %r4567, %r12120;
	// end inline asm
	add.s32 	%r12725, %r4409, %r4553;
	add.s32 	%r12726, %r4413, %r4557;
	add.s32 	%r12727, %r4417, %r4561;
	add.s32 	%r12728, %r4421, %r4565;
	// begin inline asm
	lop3.b32 %r4569, %r4522, %r4537, %r4473, 0x96;
	// end inline asm
	add.s32 	%r12729, %r12725, %r4569;
	// begin inline asm
	lop3.b32 %r4573, %r4526, %r4541, %r4477, 0x96;
	// end inline asm
	add.s32 	%r12730, %r12726, %r4573;
	// begin inline asm
	lop3.b32 %r4577, %r4530, %r4545, %r4481, 0x96;
	// end inline asm
	add.s32 	%r12731, %r12727, %r4577;
	// begin inline asm
	lop3.b32 %r4581, %r4534, %r4549, %r4485, 0x96;
	// end inline asm
	add.s32 	%r12732, %r12728, %r4581;
	// begin inline asm
	shf.l.wrap.b32 %r4585, %r4586, %r4586, %r12152;
	// end inline asm
	add.s32 	%r12733, %r12729, %r4585;
	// begin inline asm
	shf.l.wrap.b32 %r4589, %r4590, %r4590, %r12152;
	// end inline asm
	add.s32 	%r12734, %r12730, %r4589;
	// begin inline asm
	shf.l.wrap.b32 %r4593, %r4594, %r4594, %r12152;
	// end inline asm
	add.s32 	%r12735, %r12731, %r4593;
	// begin inline asm
	shf.l.wrap.b32 %r4597, %r4598, %r4598, %r12152;
	// end inline asm
	add.s32 	%r12736, %r12732, %r4597;
	add.s32 	%r4650, %r12733, 1859775393;
	add.s32 	%r4654, %r12734, 1859775393;
	add.s32 	%r4658, %r12735, 1859775393;
	add.s32 	%r4662, %r12736, 1859775393;
	// begin inline asm
	shf.l.wrap.b32 %r4601, %r4522, %r4522, %r12168;
	// end inline asm
	// begin inline asm
	shf.l.wrap.b32 %r4605, %r4526, %r4526, %r12168;
	// end inline asm
	// begin inline asm
	shf.l.wrap.b32 %r4609, %r4530, %r4530, %r12168;
	// end inline asm
	// begin inline asm
	shf.l.wrap.b32 %r4613, %r4534, %r4534, %r12168;
	// end inline asm
	xor.b32  	%r12737, %r3721, %r3593;
	xor.b32  	%r12738, %r12737, %r4105;
	xor.b32  	%r4619, %r12738, %r4425;
	xor.b32  	%r12739, %r3725, %r3597;
	xor.b32  	%r12740, %r12739, %r4109;
	xor.b32  	%r4623, %r12740, %r4429;
	xor.b32  	%r12741, %r3729, %r3601;
	xor.b32  	%r12742, %r12741, %r4113;
	xor.b32  	%r4627, %r12742, %r4433;
	xor.b32  	%r12743, %r3733, %r3605;
	xor.b32  	%r12744, %r12743, %r4117;
	xor.b32  	%r4631, %r12744, %r4437;
	// begin inline asm
	shf.l.wrap.b32 %r4617, %r4619, %r4619, %r12120;
	// end inline asm
	// begin inline asm
	shf.l.wrap.b32 %r4621, %r4623, %r4623, %r12120;
	// end inline asm
	// begin inline asm
	shf.l.wrap.b32 %r4625, %r4627, %r4627, %r12120;
	// end inline asm
	// begin inline asm
	shf.l.wrap.b32 %r4629, %r4631, %r4631, %r12120;
	// end inline asm
	add.s32 	%r12745, %r4473, %r4617;
	add.s32 	%r12746, %r4477, %r4621;
	add.s32 	%r12747, %r4481, %r4625;
	add.s32 	%r12748, %r4485, %r4629;
	// begin inline asm
	lop3.b32 %r4633, %r4586, %r4601, %r4537, 0x96;
	// end inline asm
	add.s32 	%r12749, %r12745, %r4633;
	// begin inline asm
	lop3.b32 %r4637, %r4590, %r4605, %r4541, 0x96;
	// end inline asm
	add.s32 	%r12750, %r12746, %r4637;
	// begin inline asm
	lop3.b32 %r4641, %r4594, %r4609, %r4545, 0x96;
	// end inline asm
	add.s32 	%r12751, %r12747, %r4641;
	// begin inline asm
	lop3.b32 %r4645, %r4598, %r4613, %r4549, 0x96;
	// end inline asm
	add.s32 	%r12752, %r12748, %r4645;
	// begin inline asm
	shf.l.wrap.b32 %r4649, %r4650, %r4650, %r12152;
	// end inline asm
	add.s32 	%r12753, %r12749, %r4649;
	// begin inline asm
	shf.l.wrap.b32 %r4653, %r4654, %r4654, %r12152;
	// end inline asm
	add.s32 	%r12754, %r12750, %r4653;
	// begin inline asm
	shf.l.wrap.b32 %r4657, %r4658, %r4658, %r12152;
	// end inline asm
	add.s32 	%r12755, %r12751, %r4657;
	// begin inline asm
	shf.l.wrap.b32 %r4661, %r4662, %r4662, %r12152;
	// end inline asm
	add.s32 	%r12756, %r12752, %r4661;
	add.s32 	%r4714, %r12753, 1859775393;
	add.s32 	%r4718, %r12754, 1859775393;
	add.s32 	%r4722, %r12755, 1859775393;
	add.s32 	%r4726, %r12756, 1859775393;
	// begin inline asm
	shf.l.wrap.b32 %r4665, %r4586, %r4586, %r12168;
	// end inline asm
	// begin inline asm
	shf.l.wrap.b32 %r4669, %r4590, %r4590, %r12168;
	// end inline asm
	// begin inline asm
	shf.l.wrap.b32 %r4673, %r4594, %r4594, %r12168;
	// end inline asm
	// begin inline asm
	shf.l.wrap.b32 %r4677, %r4598, %r4598, %r12168;
	// end inline asm
	xor.b32  	%r12757, %r3785, %r3657;
	xor.b32  	%r12758, %r12757, %r4169;
	xor.b32  	%r4683, %r12758, %r4489;
	xor.b32  	%r12759, %r3789, %r3661;
	xor.b32  	%r12760, %r12759, %r4173;
	xor.b32  	%r4687, %r12760, %r4493;
	xor.b32  	%r12761, %r3793, %r3665;
	xor.b32  	%r12762, %r12761, %r4177;
	xor.b32  	%r4691, %r12762, %r4497;
	xor.b32  	%r12763, %r3797, %r3669;
	xor.b32  	%r12764, %r12763, %r4181;
	xor.b32  	%r4695, %r12764, %r4501;
	// begin inline asm
	shf.l.wrap.b32 %r4681, %r4683, %r4683, %r12120;
	// end inline asm
	// begin inline asm
	shf.l.wrap.b32 %r4685, %r4687, %r4687, %r12120;
	// end inline asm
	// begin inline asm
	shf.l.wrap.b32 %r4689, %r4691, %r4691, %r12120;
	// end inline asm
	// begin inline asm
	shf.l.wrap.b32 %r4693, %r4695, %r4695, %r12120;
	// end inline asm
	add.s32 	%r12765, %r4537, %r4681;
	add.s32 	%r12766, %r4541, %r4685;
	add.s32 	%r12767, %r4545, %r4689;
	add.s32 	%r12768, %r4549, %r4693;
	// begin inline asm
	lop3.b32 %r4697, %r4650, %r4665, %r4601, 0x96;
	// end inline asm
	add.s32 	%r12769, %r12765, %r4697;
	// begin inline asm
	lop3.b32 %r4701, %r4654, %r4669, %r4605, 0x96;
	// end inline asm
	add.s32 	%r12770, %r12766, %r4701;
	// begin inline asm
	lop3.b32 %r4705, %r4658, %r4673, %r4609, 0x96;
	// end inline asm
	add.s32 	%r12771, %r12767, %r4705;
	// begin inline asm
	lop3.b32 %r4709, %r4662, %r4677, %r4613, 0x96;
	// end inline asm
	add.s32 	%r12772, %r12768, %r4709;
	// begin inline asm
	shf.l.wrap.b32 %r4713, %r4714, %r4714, %r12152;
	// end inline asm
	add.s32 	%r12773, %r12769, %r4713;
	// begin inline asm
	shf.l.wrap.b32 %r4717, %r4718, %r4718, %r12152;
	// end inline asm
	add.s32 	%r12774, %r12770, %r4717;
	// begin inline asm
	shf.l.wrap.b32 %r4721, %r4722, %r4722, %r12152;
	// end inline asm
	add.s32 	%r12775, %r12771, %r4721;
	// begin inline asm
	shf.l.wrap.b32 %r4725, %r4726, %r4726, %r12152;
	// end inline asm
	add.s32 	%r12776, %r12772, %r4725;
	add.s32 	%r4778, %r12773, 1859775393;
	add.s32 	%r4782, %r12774, 1859775393;
	add.s32 	%r4786, %r12775, 1859775393;
	add.s32 	%r4790, %r12776, 1859775393;
	// begin inline asm
	shf.l.wrap.b32 %r4729, %r4650, %r4650, %r12168;
	// end inline asm
	// begin inline asm
	shf.l.wrap.b32 %r4733, %r4654, %r4654, %r12168;
	// end inline asm
	// begin inline asm
	shf.l.wrap.b32 %r4737, %r4658, %r4658, %r12168;
	// end inline asm
	// begin inline asm
	shf.l.wrap.b32 %r4741, %r4662, %r4662, %r12168;
	// end inline asm
	xor.b32  	%r12777, %r3849, %r3721;
	xor.b32  	%r12778, %r12777, %r4233;
	xor.b32  	%r4747, %r12778, %r4553;
	xor.b32  	%r12779, %r3853, %r3725;
	xor.b32  	%r12780, %r12779, %r4237;
	xor.b32  	%r4751, %r12780, %r4557;
	xor.b32  	%r12781, %r3857, %r3729;
	xor.b32  	%r12782, %r12781, %r4241;
	xor.b32  	%r4755, %r12782, %r4561;
	xor.b32  	%r12783, %r3861, %r3733;
	xor.b32  	%r12784, %r12783, %r4245;
	xor.b32  	%r4759, %r12784, %r4565;
	// begin inline asm
	shf.l.wrap.b32 %r4745, %r4747, %r4747, %r12120;
	// end inline asm
	// begin inline asm
	shf.l.wrap.b32 %r4749, %r4751, %r4751, %r12120;
	// end inline asm
	// begin inline asm
	shf.l.wrap.b32 %r4753, %r4755, %r4755, %r12120;
	// end inline asm
	// begin inline asm
	shf.l.wrap.b32 %r4757, %r4759, %r4759, %r12120;
	// end inline asm
	add.s32 	%r12785, %r4601, %r4745;
	add.s32 	%r12786, %r4605, %r4749;
	add.s32 	%r12787, %r4609, %r4753;
	add.s32 	%r12788, %r4613, %r4757;
	// begin inline asm
	lop3.b32 %r4761, %r4714, %r4729, %r4665, 0xE8;
	// end inline asm
	add.s32 	%r12789, %r12785, %r4761;
	// begin inline asm
	lop3.b32 %r4765, %r4718, %r4733, %r4669, 0xE8;
	// end inline asm
	add.s32 	%r12790, %r12786, %r4765;
	// begin inline asm
	lop3.b32 %r4769, %r4722, %r4737, %r4673, 0xE8;
	// end inline asm
	add.s32 	%r12791, %r12787, %r4769;
	// begin inline asm
	lop3.b32 %r4773, %r4726, %r4741, %r4677, 0xE8;
	// end inline asm
	add.s32 	%r12792, %r12788, %r4773;
	// begin inline asm
	shf.l.wrap.b32 %r4777, %r4778, %r4778, %r12152;
	// end inline asm
	add.s32 	%r12793, %r12789, %r4777;
	// begin inline asm
	shf.l.wrap.b32 %r4781, %r4782, %r4782, %r12152;
	// end inline asm
	add.s32 	%r12794, %r12790, %r4781;
	// begin inline asm
	shf.l.wrap.b32 %r4785, %r4786, %r4786, %r12152;
	// end inline asm
	add.s32 	%r12795, %r12791, %r4785;
	// begin inline asm
	shf.l.wrap.b32 %r4789, %r4790, %r4790, %r12152;
	// end inline asm
	add.s32 	%r12796, %r12792, %r4789;
	add.s32 	%r4842, %r12793, -1894007588;
	add.s32 	%r4846, %r12794, -1894007588;
	add.s32 	%r4850, %r12795, -1894007588;
	add.s32 	%r4854, %r12796, -1894007588;
	// begin inline asm
	shf.l.wrap.b32 %r4793, %r4714, %r4714, %r12168;
	// end inline asm
	// begin inline asm
	shf.l.wrap.b32 %r4797, %r4718, %r4718, %r12168;
	// end inline asm
	// begin inline asm
	shf.l.wrap.b32 %r4801, %r4722, %r4722, %r12168;
	// end inline asm
	// begin inline asm
	shf.l.wrap.b32 %r4805, %r4726, %r4726, %r12168;
	// end inline asm
	xor.b32  	%r12797, %r3913, %r3785;
	xor.b32  	%r12798, %r12797, %r4297;
	xor.b32  	%r4811, %r12798, %r4617;
	xor.b32  	%r12799, %r3917, %r3789;
	xor.b32  	%r12800, %r12799, %r4301;
	xor.b32  	%r4815, %r12800, %r4621;
	xor.b32  	%r12801, %r3921, %r3793;
	xor.b32  	%r12802, %r12801, %r4305;
	xor.b32  	%r4819, %r12802, %r4625;
	xor.b32  	%r12803, %r3925, %r3797;
	xor.b32  	%r12804, %r12803, %r4309;
	xor.b32  	%r4823, %r12804, %r4629;
	// begin inline asm
	shf.l.wrap.b32 %r4809, %r4811, %r4811, %r12120;
	// end inline asm
	// begin inline asm
	shf.l.wrap.b32 %r4813, %r4815, %r4815, %r12120;
	// end inline asm
	// begin inline asm
	shf.l.wrap.b32 %r4817, %r4819, %r4819, %r12120;
	// end inline asm
	// begin inline asm
	shf.l.wrap.b32 %r4821, %r4823, %r4823, %r12120;
	// end inline asm
	add.s32 	%r12805, %r4665, %r4809;
	add.s32 	%r12806, %r4669, %r4813;
	add.s32 	%r12807, %r4673, %r4817;
	add.s32 	%r12808, %r4677, %r4821;
	// begin inline asm
	lop3.b32 %r4825, %r4778, %r4793, %r4729, 0xE8;
	// end inline asm
	add.s32 	%r12809, %r12805, %r4825;
	// begin inline asm
	lop3.b32 %r4829, %r4782, %r4797, %r4733, 0xE8;
	// end inline asm
	add.s32 	%r12810, %r12806, %r4829;
	// begin inline asm
	lop3.b32 %r4833, %r4786, %r4801, %r4737, 0xE8;
	// end inline asm
	add.s32 	%r12811, %r12807, %r4833;
	// begin inline asm
	lop3.b32 %r4837, %r4790, %r4805, %r4741, 0xE8;
	// end inline asm
	add.s32 	%r12812, %r12808, %r4837;
	// begin inline asm
	shf.l.wrap.b32 %r4841, %r4842, %r4842, %r12152;
	// end inline asm
	add.s32 	%r12813, %r12809, %r4841;
	// begin inline asm
	shf.l.wrap.b32 %r4845, %r4846, %r4846, %r12152;
	// end inline asm
	add.s32 	%r12814, %r12810, %r4845;
	// begin inline asm
	shf.l.wrap.b32 %r4849, %r4850, %r4850, %r12152;
	// end inline asm
	add.s32 	%r12815, %r12811, %r4849;
	// begin inline asm
	shf.l.wrap.b32 %r4853, %r4854, %r4854, %r12152;
	// end inline asm
	add.s32 	%r12816, %r12812, %r4853;
	add.s32 	%r4906, %r12813, -1894007588;
	add.s32 	%r4910, %r12814, -1894007588;
	add.s32 	%r4914, %r12815, -1894007588;
	add.s32 	%r4918, %r12816, -1894007588;
	// begin inline asm
	shf.l.wrap.b32 %r4857, %r4778, %r4778, %r12168;
	// end inline asm
	// begin inline asm
	shf.l.wrap.b32 %r4861, %r4782, %r4782, %r12168;
	// end inline asm
	// begin inline asm
	shf.l.wrap.b32 %r4865, %r4786, %r4786, %r12168;
	// end inline asm
	// begin inline asm
	shf.l.wrap.b32 %r4869, %r4790, %r4790, %r12168;
	// end inline asm
	xor.b32  	%r12817, %r3977, %r3849;
	xor.b32  	%r12818, %r12817, %r4361;
	xor.b32  	%r4875, %r12818, %r4681;
	xor.b32  	%r12819, %r3981, %r3853;
	xor.b32  	%r12820, %r12819, %r4365;
	xor.b32  	%r4879, %r12820, %r4685;
	xor.b32  	%r12821, %r3985, %r3857;
	xor.b32  	%r12822, %r12821, %r4369;
	xor.b32  	%r4883, %r12822, %r4689;
	xor.b32  	%r12823, %r3989, %r3861;
	xor.b32  	%r12824, %r12823, %r4373;
	xor.b32  	%r4887, %r12824, %r4693;
	// begin inline asm
	shf.l.wrap.b32 %r4873, %r4875, %r4875, %r12120;
	// end inline asm
	// begin inline asm
	shf.l.wrap.b32 %r4877, %r4879, %r4879, %r12120;
	// end inline asm
	// begin inline asm
	shf.l.wrap.b32 %r4881, %r4883, %r4883, %r12120;
	// end inline asm
	// begin inline asm
	shf.l.wrap.b32 %r4885, %r4887, %r4887, %r12120;
	// end inline asm
	add.s32 	%r12825, %r4729, %r4873;
	add.s32 	%r12826, %r4733, %r4877;
	add.s32 	%r12827, %r4737, %r4881;
	add.s32 	%r12828, %r4741, %r4885;
	// begin inline asm
	lop3.b32 %r4889, %r4842, %r4857, %r4793, 0xE8;
	// end inline asm
	add.s32 	%r12829, %r12825, %r4889;
	// begin inline asm
	lop3.b32 %r4893, %r4846, %r4861, %r4797, 0xE8;
	// end inline asm
	add.s32 	%r12830, %r12826, %r4893;
	// begin inline asm
	lop3.b32 %r4897, %r4850, %r4865, %r4801, 0xE8;
	// end inline asm
	add.s32 	%r12831, %r12827, %r4897;
	// begin inline asm
	lop3.b32 %r4901, %r4854, %r4869, %r4805, 0xE8;
	// end inline asm
	add.s32 	%r12832, %r12828, %r4901;
	// begin inline asm
	shf.l.wrap.b32 %r4905, %r4906, %r4906, %r12152;
	// end inline asm
	add.s32 	%r12833, %r12829, %r4905;
	// begin inline asm
	shf.l.wrap.b32 %r4909, %r4910, %r4910, %r12152;
	// end inline asm
	add.s32 	%r12834, %r12830, %r4909;
	// begin inline asm
	shf.l.wrap.b32 %r4913, %r4914, %r4914, %r12152;
	// end inline asm
	add.s32 	%r12835, %r12831, %r4913;
	// begin inline asm
	shf.l.wrap.b32 %r4917, %r4918, %r4918, %r12152;
	// end inline asm
	add.s32 	%r12836, %r12832, %r4917;
	add.s32 	%r4970, %r12833, -1894007588;
	add.s32 	%r4974, %r12834, -1894007588;
	add.s32 	%r4978, %r12835, -1894007588;
	add.s32 	%r4982, %r12836, -1894007588;
	// begin inline asm
	shf.l.wrap.b32 %r4921, %r4842, %r4842, %r12168;
	// end inline asm
	// begin inline asm
	shf.l.wrap.b32 %r4925, %r4846, %r4846, %r12168;
	// end inline asm
	// begin inline asm
	shf.l.wrap.b32 %r4929, %r4850, %r4850, %r12168;
	// end inline asm
	// begin inline asm
	shf.l.wrap.b32 %r4933, %r4854, %r4854, %r12168;
	// end inline asm
	xor.b32  	%r12837, %r4041, %r3913;
	xor.b32  	%r12838, %r12837, %r4425;
	xor.b32  	%r4939, %r12838, %r4745;
	xor.b32  	%r12839, %r4045, %r3917;
	xor.b32  	%r12840, %r12839, %r4429;
	xor.b32  	%r4943, %r12840, %r4749;
	xor.b32  	%r12841, %r4049, %r3921;
	xor.b32  	%r12842, %r12841, %r4433;
	xor.b32  	%r4947, %r12842, %r4753;
	xor.b32  	%r12843, %r4053, %r3925;
	xor.b32  	%r12844, %r12843, %r4437;
	xor.b32  	%r4951, %r12844, %r4757;
	// begin inline asm
	shf.l.wrap.b32 %r4937, %r4939, %r4939, %r12120;
	// end inline asm
	// begin inline asm
	shf.l.wrap.b32 %r4941, %r4943, %r4943, %r12120;
	// end inline asm
	// begin inline asm
	shf.l.wrap.b32 %r4945, %r4947, %r4947, %r12120;
	// end inline asm
	// begin inline asm
	shf.l.wrap.b32 %r4949, %r4951, %r4951, %r12120;
	// end inline asm
	add.s32 	%r12845, %r4793, %r4937;
	add.s32 	%r12846, %r4797, %r4941;
	add.s32 	%r12847, %r4801, %r4945;
	add.s32 	%r12848, %r4805, %r4949;
	// begin inline asm
	lop3.b32 %r4953, %r4906, %r4921, %r4857, 0xE8;
	// end inline asm
	add.s32 	%r12849, %r12845, %r4953;
	// begin inline asm
	lop3.b32 %r4957, %r4910, %r4925, %r4861, 0xE8;
	// end inline asm
	add.s32 	%r12850, %r12846, %r4957;
	// begin inline asm
	lop3.b32 %r4961, %r4914, %r4929, %r4865, 0xE8;
	// end inline asm
	add.s32 	%r12851, %r12847, %r4961;
	// begin inline asm
	lop3.b32 %r4965, %r4918, %r4933, %r4869, 0xE8;
	// end inline asm
	add.s32 	%r12852, %r12848, %r4965;
	// begin inline asm
	shf.l.wrap.b32 %r4969, %r4970, %r4970, %r12152;
	// end inline asm
	add.s32 	%r12853, %r12849, %r4969;
	// begin inline asm
	shf.l.wrap.b32 %r4973, %r4974, %r4974, %r12152;
	// end inline asm
	add.s32 	%r12854, %r12850, %r4973;
	// begin inline asm
	shf.l.wrap.b32 %r4977, %r4978, %r4978, %r12152;
	// end inline asm
	add.s32 	%r12855, %r12851, %r4977;
	// begin inline asm
	shf.l.wrap.b32 %r4981, %r4982, %r4982, %r12152;
	// end inline asm
	add.s32 	%r12856, %r12852, %r4981;
	add.s32 	%r5034, %r12853, -1894007588;
	add.s32 	%r5038, %r12854, -1894007588;
	add.s32 	%r5042, %r12855, -1894007588;
	add.s32 	%r5046, %r12856, -1894007588;
	// begin inline asm
	shf.l.wrap.b32 %r4985, %r4906, %r4906, %r12168;
	// end inline asm
	// begin inline asm
	shf.l.wrap.b32 %r4989, %r4910, %r4910, %r12168;
	// end inline asm
	// begin inline asm
	shf.l.wrap.b32 %r4993, %r4914, %r4914, %r12168;
	// end inline asm
	// begin inline asm
	shf.l.wrap.b32 %r4997, %r4918, %r4918, %r12168;
	// end inline asm
	xor.b32  	%r12857, %r4105, %r3977;
	xor.b32  	%r12858, %r12857, %r4489;
	xor.b32  	%r5003, %r12858, %r4809;
	xor.b32  	%r12859, %r4109, %r3981;
	xor.b32  	%r12860, %r12859, %r4493;
	xor.b32  	%r5007, %r12860, %r4813;
	xor.b32  	%r12861, %r4113, %r3985;
	xor.b32  	%r12862, %r12861, %r4497;
	xor.b32  	%r5011, %r12862, %r4817;
	xor.b32  	%r12863, %r4117, %r3989;
	xor.b32  	%r12864, %r12863, %r4501;
	xor.b32  	%r5015, %r12864, %r4821;
	// begin inline asm
	shf.l.wrap.b32 %r5001, %r5003, %r5003, %r12120;
	// end inline asm
	// begin inline asm
	shf.l.wrap.b32 %r5005, %r5007, %r5007, %r12120;
	// end inline asm
	// begin inline asm
	shf.l.wrap.b32 %r5009, %r5011, %r5011, %r12120;
	// end inline asm
	// begin inline asm
	shf.l.wrap.b32 %r5013, %r5015, %r5015, %r12120;
	// end inline asm
	add.s32 	%r12865, %r4857, %r5001;
	add.s32 	%r12866, %r4861, %r5005;
	add.s32 	%r12867, %r4865, %r5009;
	add.s32 	%r12868, %r4869, %r5013;
	// begin inline asm
	lop3.b32 %r5017, %r4970, %r4985, %r4921, 0xE8;
	// end inline asm
	add.s32 	%r12869, %r12865, %r5017;
	// begin inline asm
	lop3.b32 %r5021, %r4974, %r4989, %r4925, 0xE8;
	// end inline asm
	add.s32 	%r12870, %r12866, %r5021;
	// begin inline asm
	lop3.b32 %r5025, %r4978, %r4993, %r4929, 0xE8;
	// end inline asm
	add.s32 	%r12871, %r12867, %r5025;
	// begin inline asm
	lop3.b32 %r5029, %r4982, %r4997, %r4933, 0xE8;
	// end inline asm
	add.s32 	%r12872, %r12868, %r5029;
	// begin inline asm
	shf.l.wrap.b32 %r5033, %r5034, %r5034, %r12152;
	// end inline asm
	add.s32 	%r12873, %r12869, %r5033;
	// begin inline asm
	shf.l.wrap.b32 %r5037, %r5038, %r5038, %r12152;
	// end inline asm
	add.s32 	%r12874, %r12870, %r5037;
	// begin inline asm
	shf.l.wrap.b32 %r5041, %r5042, %r5042, %r12152;
	// end inline asm
	add.s32 	%r12875, %r12871, %r5041;
	// begin inline asm
	shf.l.wrap.b32 %r5045, %r5046, %r5046, %r12152;
	// end inline asm
	add.s32 	%r12876, %r12872, %r5045;
	add.s32 	%r5098, %r12873, -1894007588;
	add.s32 	%r5102, %r12874, -1894007588;
	add.s32 	%r5106, %r12875, -1894007588;
	add.s32 	%r5110, %r12876, -1894007588;
	// begin inline asm
	shf.l.wrap.b32 %r5049, %r4970, %r4970, %r12168;
	// end inline asm
	// begin inline asm
	shf.l.wrap.b32 %r5053, %r4974, %r4974, %r12168;
	// end inline asm
	// begin inline asm
	shf.l.wrap.b32 %r5057, %r4978, %r4978, %r12168;
	// end inline asm
	// begin inline asm
	shf.l.wrap.b32 %r5061, %r4982, %r4982, %r12168;
	// end inline asm
	xor.b32  	%r12877, %r4169, %r4041;
	xor.b32  	%r12878, %r12877, %r4553;
	xor.b32  	%r5067, %r12878, %r4873;
	xor.b32  	%r12879, %r4173, %r4045;
	xor.b32  	%r12880, %r12879, %r4557;
	xor.b32  	%r5071, %r12880, %r4877;
	xor.b32  	%r12881, %r4177, %r4049;
	xor.b32  	%r12882, %r12881, %r4561;
	xor.b32  	%r5075, %r12882, %r4881;
	xor.b32  	%r12883, %r4181, %r4053;
	xor.b32  	%r12884, %r12883, %r4565;
	xor.b32  	%r5079, %r12884, %r4885;
	// begin inline asm
	shf.l.wrap.b32 %r5065, %r5067, %r5067, %r12120;
	// end inline asm
	// begin inline asm
	shf.l.wrap.b32 %r5069, %r5071, %r5071, %r12120;
	// end inline asm
	// begin inline asm
	shf.l.wrap.b32 %r5073, %r5075, %r5075, %r12120;
	// end inline asm
	// begin inline asm
	shf.l.wrap.b32 %r5077, %r5079, %r5079, %r12120;
	// end inline asm
	add.s32 	%r12885, %r4921, %r5065;
	add.s32 	%r12886, %r4925, %r5069;
	add.s32 	%r12887, %r4929, %r5073;
	add.s32 	%r12888, %r4933, %r5077;
	// begin inline asm
	lop3.b32 %r5081, %r5034, %r5049, %r4985, 0xE8;
	// end inline asm
	add.s32 	%r12889, %r12885, %r5081;
	// begin inline asm
	lop3.b32 %r5085, %r5038, %r5053, %r4989, 0xE8;
	// end inline asm
	add.s32 	%r12890, %r12886, %r5085;
	// begin inline asm
	lop3.b32 %r5089, %r5042, %r5057, %r4993, 0xE8;
	// end inline asm
	add.s32 	%r12891, %r12887, %r5089;
	// begin inline asm
	lop3.b32 %r5093, %r5046, %r5061, %r4997, 0xE8;
	// end inline asm
	add.s32 	%r12892, %r12888, %r5093;
	// begin inline asm
	shf.l.wrap.b32 %r5097, %r5098, %r5098, %r12152;
	// end inline asm
	add.s32 	%r12893, %r12889, %r5097;
	// begin inline asm
	shf.l.wrap.b32 %r5101, %r5102, %r5102, %r12152;
	// end inline asm
	add.s32 	%r12894, %r12890, %r5101;
	// begin inline asm
	shf.l.wrap.b32 %r5105, %r5106, %r5106, %r12152;
	// end inline asm
	add.s32 	%r12895, %r12891, %r5105;
	// begin inline asm
	shf.l.wrap.b32 %r5109, %r5110, %r5110, %r12152;
	// end inline asm
	add.s32 	%r12896, %r12892, %r5109;
	add.s32 	%r5162, %r12893, -1894007588;
	add.s32 	%r5166, %r12894, -1894007588;
	add.s32 	%r5170, %r12895, -1894007588;
	add.s32 	%r5174, %r12896, -1894007588;
	// begin inline asm
	shf.l.wrap.b32 %r5113, %r5034, %r5034, %r12168;
	// end inline asm
	// begin inline asm
	shf.l.wrap.b32 %r5117, %r5038, %r5038, %r12168;
	// end inline asm
	// begin inline asm
	shf.l.wrap.b32 %r5121, %r5042, %r5042, %r12168;
	// end inline asm
	// begin inline asm
	shf.l.wrap.b32 %r5125, %r5046, %r5046, %r12168;
	// end inline asm
	xor.b32  	%r12897, %r4233, %r4105;
	xor.b32  	%r12898, %r12897, %r4617;
	xor.b32  	%r5131, %r12898, %r4937;
	xor.b32  	%r12899, %r4237, %r4109;
	xor.b32  	%r12900, %r12899, %r4621;
	xor.b32  	%r5135, %r12900, %r4941;
	xor.b32  	%r12901, %r4241, %r4113;
	xor.b32  	%r12902, %r12901, %r4625;
	xor.b32  	%r5139, %r12902, %r4945;
	xor.b32  	%r12903, %r4245, %r4117;
	xor.b32  	%r12904, %r12903, %r4629;
	xor.b32  	%r5143, %r12904, %r4949;
	// begin inline asm
	shf.l.wrap.b32 %r5129, %r5131, %r5131, %r12120;
	// end inline asm
	// begin inline asm
	shf.l.wrap.b32 %r5133, %r5135, %r5135, %r12120;
	// end inline asm
	// begin inline asm
	shf.l.wrap.b32 %r5137, %r5139, %r5139, %r12120;
	// end inline asm
	// begin inline asm
	shf.l.wrap.b32 %r5141, %r5143, %r5143, %r12120;
	// end inline asm
	add.s32 	%r12905, %r4985, %r5129;
	add.s32 	%r12906, %r4989, %r5133;
	add.s32 	%r12907, %r4993, %r5137;
	add.s32 	%r12908, %r4997, %r5141;
	// begin inline asm
	lop3.b32 %r5145, %r5098, %r5113, %r5049, 0xE8;
	// end inline asm
	add.s32 	%r12909, %r12905, %r5145;
	// begin inline asm
	lop3.b32 %r5149, %r5102, %r5117, %r5053, 0xE8;
	// end inline asm
	add.s32 	%r12910, %r12906, %r5149;
	// begin inline asm
	lop3.b32 %r5153, %r5106, %r5121, %r5057, 0xE8;
	// end inline asm
	add.s32 	%r12911, %r12907, %r5153;
	// begin inline asm
	lop3.b32 %r5157, %r5110, %r5125, %r5061, 0xE8;
	// end inline asm
	add.s32 	%r12912, %r12908, %r5157;
	// begin inline asm
	shf.l.wrap.b32 %r5161, %r5162, %r5162, %r12152;
	// end inline asm
	add.s32 	%r12913, %r12909, %r5161;
	// begin inline asm
	shf.l.wrap.b32 %r5165, %r5166, %r5166, %r12152;
	// end inline asm
	add.s32 	%r12914, %r12910, %r5165;
	// begin inline asm
	shf.l.wrap.b32 %r5169, %r5170, %r5170, %r12152;
	// end inline asm
	add.s32 	%r12915, %r12911, %r5169;
	// begin inline asm
	shf.l.wrap.b32 %r5173, %r5174, %r5174, %r12152;
	// end inline asm
	add.s32 	%r12916, %r12912, %r5173;
	add.s32 	%r5226, %r12913, -1894007588;
	add.s32 	%r5230, %r12914, -1894007588;
	add.s32 	%r5234, %r12915, -1894007588;
	add.s32 	%r5238, %r12916, -1894007588;
	// begin inline asm
	shf.l.wrap.b32 %r5177, %r5098, %r5098, %r12168;
	// end inline asm
	// begin inline asm
	shf.l.wrap.b32 %r5181, %r5102, %r5102, %r12168;
	// end inline asm
	// begin inline asm
	shf.l.wrap.b32 %r5185, %r5106, %r5106, %r12168;
	// end inline asm
	// begin inline asm
	shf.l.wrap.b32 %r5189, %r5110, %r5110, %r12168;
	// end inline asm
	xor.b32  	%r12917, %r4297, %r4169;
	xor.b32  	%r12918, %r12917, %r4681;
	xor.b32  	%r5195, %r12918, %r5001;
	xor.b32  	%r12919, %r4301, %r4173;
	xor.b32  	%r12920, %r12919, %r4685;
	xor.b32  	%r5199, %r12920, %r5005;
	xor.b32  	%r12921, %r4305, %r4177;
	xor.b32  	%r12922, %r12921, %r4689;
	xor.b32  	%r5203, %r12922, %r5009;
	xor.b32  	%r12923, %r4309, %r4181;
	xor.b32  	%r12924, %r12923, %r4693;
	xor.b32  	%r5207, %r12924, %r5013;
	// begin inline asm
	shf.l.wrap.b32 %r5193, %r5195, %r5195, %r12120;
	// end inline asm
	// begin inline asm
	shf.l.wrap.b32 %r5197, %r5199, %r5199, %r12120;
	// end inline asm
	// begin inline asm
	shf.l.wrap.b32 %r5201, %r5203, %r5203, %r12120;
	// end inline asm
	// begin inline asm
	shf.l.wrap.b32 %r5205, %r5207, %r5207, %r12120;
	// end inline asm
	add.s32 	%r12925, %r5049, %r5193;
	add.s32 	%r12926, %r5053, %r5197;
	add.s32 	%r12927, %r5057, %r5201;
	add.s32 	%r12928, %r5061, %r5205;
	// begin inline asm
	lop3.b32 %r5209, %r5162, %r5177, %r5113, 0xE8;
	// end inline asm
	add.s32 	%r12929, %r12925, %r5209;
	// begin inline asm
	lop3.b32 %r5213, %r5166, %r5181, %r5117, 0xE8;
	// end inline asm
	add.s32 	%r12930, %r12926, %r5213;
	// begin inline asm
	lop3.b32 %r5217, %r5170, %r5185, %r5121, 0xE8;
	// end inline asm
	add.s32 	%r12931, %r12927, %r5217;
	// begin inline asm
	lop3.b32 %r5221, %r5174, %r5189, %r5125, 0xE8;
	// end inline asm
	add.s32 	%r12932, %r12928, %r5221;
	// begin inline asm
	shf.l.wrap.b32 %r5225, %r5226, %r5226, %r12152;
	// end inline asm
	add.s32 	%r12933, %r12929, %r5225;
	// begin inline asm
	shf.l.wrap.b32 %r5229, %r5230, %r5230, %r12152;
	// end inline asm
	add.s32 	%r12934, %r12930, %r5229;
	// begin inline asm
	shf.l.wrap.b32 %r5233, %r5234, %r5234, %r12152;
	// end inline asm
	add.s32 	%r12935, %r12931, %r5233;
	// begin inline asm
	shf.l.wrap.b32 %r5237, %r5238, %r5238, %r12152;
	// end inline asm
	add.s32 	%r12936, %r12932, %r5237;
	add.s32 	%r5290, %r12933, -1894007588;
	add.s32 	%r5294, %r12934, -1894007588;
	add.s32 	%r5298, %r12935, -1894007588;
	add.s32 	%r5302, %r12936, -1894007588;
	// begin inline asm
	shf.l.wrap.b32 %r5241, %r5162, %r5162, %r12168;
	// end inline asm
	// begin inline asm
	shf.l.wrap.b32 %r5245, %r5166, %r5166, %r12168;
	// end inline asm
	// begin inline asm
	shf.l.wrap.b32 %r5249, %r5170, %r5170, %r12168;
	// end inline asm
	// begin inline asm
	shf.l.wrap.b32 %r5253, %r5174, %r5174, %r12168;
	// end inline asm
	xor.b32  	%r12937, %r4361, %r4233;
	xor.b32  	%r12938, %r12937, %r4745;
	xor.b32  	%r5259, %r12938, %r5065;
	xor.b32  	%r12939, %r4365, %r4237;
	xor.b32  	%r12940, %r12939, %r4749;
	xor.b32  	%r5263, %r12940, %r5069;
	xor.b32  	%r12941, %r4369, %r4241;
	xor.b32  	%r12942, %r12941, %r4753;
	xor.b32  	%r5267, %r12942, %r5073;
	xor.b32  	%r12943, %r4373, %r4245;
	xor.b32  	%r12944, %r12943, %r4757;
	xor.b32  	%r5271, %r12944, %r5077;
	// begin inline asm
	shf.l.wrap.b32 %r5257, %r5259, %r5259, %r12120;
	// end inline asm
	// begin inline asm
	shf.l.wrap.b32 %r5261, %r5263, %r5263, %r12120;
	// end inline asm
	// begin inline asm
	shf.l.wrap.b32 %r5265, %r5267, %r5267, %r12120;
	// end inline asm
	// begin inline asm
	shf.l.wrap.b32 %r5269, %r5271, %r5271, %r12120;
	// end inline asm
	add.s32 	%r12945, %r5113, %r5257;
	add.s32 	%r12946, %r5117, %r5261;
	add.s32 	%r12947, %r5121, %r5265;
	add.s32 	%r12948, %r5125, %r5269;
	// begin inline asm
	lop3.b32 %r5273, %r5226, %r5241, %r5177, 0xE8;
	// end inline asm
	add.s32 	%r12949, %r12945, %r5273;
	// begin inline asm
	lop3.b32 %r5277, %r5230, %r5245, %r5181, 0xE8;
	// end inline asm
	add.s32 	%r12950, %r12946, %r5277;
	// begin inline asm
	lop3.b32 %r5281, %r5234, %r5249, %r5185, 0xE8;
	// end inline asm
	add.s32 	%r12951, %r12947, %r5281;
	// begin inline asm
	lop3.b32 %r5285, %r5238, %r5253, %r5189, 0xE8;
	// end inline asm
	add.s32 	%r12952, %r12948, %r5285;
	// begin inline asm
	shf.l.wrap.b32 %r5289, %r5290, %r5290, %r12152;
	// end inline asm
	add.s32 	%r12953, %r12949, %r5289;
	// begin inline asm
	shf.l.wrap.b32 %r5293, %r5294, %r5294, %r12152;
	// end inline asm
	add.s32 	%r12954, %r12950, %r5293;
	// begin inline asm
	shf.l.wrap.b32 %r5297, %r5298, %r5298, %r12152;
	// end inline asm
	add.s32 	%r12955, %r12951, %r5297;
	// begin inline asm
	shf.l.wrap.b32 %r5301, %r5302, %r5302, %r12152;
	// end inline asm
	add.s32 	%r12956, %r12952, %r5301;
	add.s32 	%r5354, %r12953, -1894007588;
	add.s32 	%r5358, %r12954, -1894007588;
	add.s32 	%r5362, %r12955, -1894007588;
	add.s32 	%r5366, %r12956, -1894007588;
	// begin inline asm
	shf.l.wrap.b32 %r5305, %r5226, %r5226, %r12168;
	// end inline asm
	// begin inline asm
	shf.l.wrap.b32 %r5309, %r5230, %r5230, %r12168;
	// end inline asm
	// begin inline asm
	shf.l.wrap.b32 %r5313, %r5234, %r5234, %r12168;
	// end inline asm
	// begin inline asm
	shf.l.wrap.b32 %r5317, %r5238, %r5238, %r12168;
	// end inline asm
	xor.b32  	%r12957, %r4425, %r4297;
	xor.b32  	%r12958, %r12957, %r4809;
	xor.b32  	%r5323, %r12958, %r5129;
	xor.b32  	%r12959, %r4429, %r4301;
	xor.b32  	%r12960, %r12959, %r4813;
	xor.b32  	%r5327, %r12960, %r5133;
	xor.b32  	%r12961, %r4433, %r4305;
	xor.b32  	%r12962, %r12961, %r4817;
	xor.b32  	%r5331, %r12962, %r5137;
	xor.b32  	%r12963, %r4437, %r4309;
	xor.b32  	%r12964, %r12963, %r4821;
	xor.b32  	%r5335, %r12964, %r5141;
	// begin inline asm
	shf.l.wrap.b32 %r5321, %r5323, %r5323, %r12120;
	// end inline asm
	// begin inline asm
	shf.l.wrap.b32 %r5325, %r5327, %r5327, %r12120;
	// end inline asm
	// begin inline asm
	shf.l.wrap.b32 %r5329, %r5331, %r5331, %r12120;
	// end inline asm
	// begin inline asm
	shf.l.wrap.b32 %r5333, %r5335, %r5335, %r12120;
	// end inline asm
	add.s32 	%r12965, %r5177, %r5321;
	add.s32 	%r12966, %r5181, %r5325;
	add.s32 	%r12967, %r5185, %r5329;
	add.s32 	%r12968, %r5189, %r5333;
	// begin inline asm
	lop3.b32 %r5337, %r5290, %r5305, %r5241, 0xE8;
	// end inline asm
	add.s32 	%r12969, %r12965, %r5337;
	// begin inline asm
	lop3.b32 %r5341, %r5294, %r5309, %r5245, 0xE8;
	// end inline asm
	add.s32 	%r12970, %r12966, %r5341;
	// begin inline asm
	lop3.b32 %r5345, %r5298, %r5313, %r5249, 0xE8;
	// end inline asm
	add.s32 	%r12971, %r12967, %r5345;
	// begin inline asm
	lop3.b32 %r5349, %r5302, %r5317, %r5253, 0xE8;
	// end inline asm
	add.s32 	%r12972, %r12968, %r5349;
	// begin inline asm
	shf.l.wrap.b32 %r5353, %r5354, %r5354, %r12152;
	// end inline asm
	add.s32 	%r12973, %r12969, %r5353;
	// begin inline asm
	shf.l.wrap.b32 %r5357, %r5358, %r5358, %r12152;
	// end inline asm
	add.s32 	%r12974, %r12970, %r5357;
	// begin inline asm
	shf.l.wrap.b32 %r5361, %r5362, %r5362, %r12152;
	// end inline asm
	add.s32 	%r12975, %r12971, %r5361;
	// begin inline asm
	shf.l.wrap.b32 %r5365, %r5366, %r5366, %r12152;
	// end inline asm
	add.s32 	%r12976, %r12972, %r5365;
	add.s32 	%r5418, %r12973, -1894007588;
	add.s32 	%r5422, %r12974, -1894007588;
	add.s32 	%r5426, %r12975, -1894007588;
	add.s32 	%r5430, %r12976, -1894007588;
	// begin inline asm
	shf.l.wrap.b32 %r5369, %r5290, %r5290, %r12168;
	// end inline asm
	// begin inline asm
	shf.l.wrap.b32 %r5373, %r5294, %r5294, %r12168;
	// end inline asm
	// begin inline asm
	shf.l.wrap.b32 %r5377, %r5298, %r5298, %r12168;
	// end inline asm
	// begin inline asm
	shf.l.wrap.b32 %r5381, %r5302, %r5302, %r12168;
	// end inline asm
	xor.b32  	%r12977, %r4489, %r4361;
	xor.b32  	%r12978, %r12977, %r4873;
	xor.b32  	%r5387, %r12978, %r5193;
	xor.b32  	%r12979, %r4493, %r4365;
	xor.b32  	%r12980, %r12979, %r4877;
	xor.b32  	%r5391, %r12980, %r5197;
	xor.b32  	%r12981, %r4497, %r4369;
	xor.b32  	%r12982, %r12981, %r4881;
	xor.b32  	%r5395, %r12982, %r5201;
	xor.b32  	%r12983, %r4501, %r4373;
	xor.b32  	%r12984, %r12983, %r4885;
	xor.b32  	%r5399, %r12984, %r5205;
	// begin inline asm
	shf.l.wrap.b32 %r5385, %r5387, %r5387, %r12120;
	// end inline asm
	// begin inline asm
	shf.l.wrap.b32 %r5389, %r5391, %r5391, %r12120;
	// end inline asm
	// begin inline asm
	shf.l.wrap.b32 %r5393, %r5395, %r5395, %r12120;
	// end inline asm
	// begin inline asm
	shf.l.wrap.b32 %r5397, %r5399, %r5399, %r12120;
	// end inline asm
	add.s32 	%r12985, %r5241, %r5385;
	add.s32 	%r12986, %r5245, %r5389;
	add.s32 	%r12987, %r5249, %r5393;
	add.s32 	%r12988, %r5253, %r5397;
	// begin inline asm
	lop3.b32 %r5401, %r5354, %r5369, %r5305, 0xE8;
	// end inline asm
	add.s32 	%r12989, %r12985, %r5401;
	// begin inline asm
	lop3.b32 %r5405, %r5358, %r5373, %r5309, 0xE8;
	// end inline asm
	add.s32 	%r12990, %r12986, %r5405;
	// begin inline asm
	lop3.b32 %r5409, %r5362, %r5377, %r5313, 0xE8;
	// end inline asm
	add.s32 	%r12991, %r12987, %r5409;
	// begin inline asm
	lop3.b32 %r5413, %r5366, %r5381, %r5317, 0xE8;
	// end inline asm
	add.s32 	%r12992, %r12988, %r5413;
	// begin inline asm
	shf.l.wrap.b32 %r5417, %r5418, %r5418, %r12152;
	// end inline asm
	add.s32 	%r12993, %r12989, %r5417;
	// begin inline asm
	shf.l.wrap.b32 %r5421, %r5422, %r5422, %r12152;
	// end inline asm
	add.s32 	%r12994, %r12990, %r5421;
	// begin inline asm
	shf.l.wrap.b32 %r5425, %r5426, %r5426, %r12152;
	// end inline asm
	add.s32 	%r12995, %r12991, %r5425;
	// begin inline asm
	shf.l.wrap.b32 %r5429, %r5430, %r5430, %r12152;
	// end inline asm
	add.s32 	%r12996, %r12992, %r5429;
	add.s32 	%r5482, %r12993, -1894007588;
	add.s32 	%r5486, %r12994, -1894007588;
	add.s32 	%r5490, %r12995, -1894007588;
	add.s32 	%r5494, %r12996, -1894007588;
	// begin inline asm
	shf.l.wrap.b32 %r5433, %r5354, %r5354, %r12168;
	// end inline asm
	// begin inline asm
	shf.l.wrap.b32 %r5437, %r5358, %r5358, %r12168;
	// end inline asm
	// begin inline asm
	shf.l.wrap.b32 %r5441, %r5362, %r5362, %r12168;
	// end inline asm
	// begin inline asm
	shf.l.wrap.b32 %r5445, %r5366, %r5366, %r12168;
	// end inline asm
	xor.b32  	%r12997, %r4553, %r4425;
	xor.b32  	%r12998, %r12997, %r4937;
	xor.b32  	%r5451, %r12998, %r5257;
	xor.b32  	%r12999, %r4557, %r4429;
	xor.b32  	%r13000, %r12999, %r4941;
	xor.b32  	%r5455, %r13000, %r5261;
	xor.b32  	%r13001, %r4561, %r4433;
	xor.b32  	%r13002, %r13001, %r4945;
	xor.b32  	%r5459, %r13002, %r5265;
	xor.b32  	%r13003, %r4565, %r4437;
	xor.b32  	%r13004, %r13003, %r4949;
	xor.b32  	%r5463, %r13004, %r5269;
	// begin inline asm
	shf.l.wrap.b32 %r5449, %r5451, %r5451, %r12120;
	// end inline asm
	// begin inline asm
	shf.l.wrap.b32 %r5453, %r5455, %r5455, %r12120;
	// end inline asm
	// begin inline asm
	shf.l.wrap.b32 %r5457, %r5459, %r5459, %r12120;
	// end inline asm
	// begin inline asm
	shf.l.wrap.b32 %r5461, %r5463, %r5463, %r12120;
	// end inline asm
	add.s32 	%r13005, %r5305, %r5449;
	add.s32 	%r13006, %r5309, %r5453;
	add.s32 	%r13007, %r5313, %r5457;
	add.s32 	%r13008, %r5317, %r5461;
	// begin inline asm
	lop3.b32 %r5465, %r5418, %r5433, %r5369, 0xE8;
	// end inline asm
	add.s32 	%r13009, %r13005, %r5465;
	// begin inline asm
	lop3.b32 %r5469, %r5422, %r5437, %r5373, 0xE8;
	// end inline asm
	add.s32 	%r13010, %r13006, %r5469;
	// begin inline asm
	lop3.b32 %r5473, %r5426, %r5441, %r5377, 0xE8;
	// end inline asm
	add.s32 	%r13011, %r13007, %r5473;
	// begin inline asm
	lop3.b32 %r5477, %r5430, %r5445, %r5381, 0xE8;
	// end inline asm
	add.s32 	%r13012, %r13008, %r5477;
	// begin inline asm
	shf.l.wrap.b32 %r5481, %r5482, %r5482, %r12152;
	// end inline asm
	add.s32 	%r13013, %r13009, %r5481;
	// begin inline asm
	shf.l.wrap.b32 %r5485, %r5486, %r5486, %r12152;
	// end inline asm
	add.s32 	%r13014, %r13010, %r5485;
	// begin inline asm
	shf.l.wrap.b32 %r5489, %r5490, %r5490, %r12152;
	// end inline asm
	add.s32 	%r13015, %r13011, %r5489;
	// begin inline asm
	shf.l.wrap.b32 %r5493, %r5494, %r5494, %r12152;
	// end inline asm
	add.s32 	%r13016, %r13012, %r5493;
	add.s32 	%r5546, %r13013, -1894007588;
	add.s32 	%r5550, %r13014, -1894007588;
	add.s32 	%r5554, %r13015, -1894007588;
	add.s32 	%r5558, %r13016, -1894007588;
	// begin inline asm
	shf.l.wrap.b32 %r5497, %r5418, %r5418, %r12168;
	// end inline asm
	// begin inline asm
	shf.l.wrap.b32 %r5501, %r5422, %r5422, %r12168;
	// end inline asm
	// begin inline asm
	shf.l.wrap.b32 %r5505, %r5426, %r5426, %r12168;
	// end inline asm
	// begin inline asm
	shf.l.wrap.b32 %r5509, %r5430, %r5430, %r12168;
	// end inline asm
	xor.b32  	%r13017, %r4617, %r4489;
	xor.b32  	%r13018, %r13017, %r5001;
	xor.b32  	%r5515, %r13018, %r5321;
	xor.b32  	%r13019, %r4621, %r4493;
	xor.b32  	%r13020, %r13019, %r5005;
	xor.b32  	%r5519, %r13020, %r5325;
	xor.b32  	%r13021, %r4625, %r4497;
	xor.b32  	%r13022, %r13021, %r5009;
	xor.b32  	%r5523, %r13022, %r5329;
	xor.b32  	%r13023, %r4629, %r4501;
	xor.b32  	%r13024, %r13023, %r5013;
	xor.b32  	%r5527, %r13024, %r5333;
	// begin inline asm
	shf.l.wrap.b32 %r5513, %r5515, %r5515, %r12120;
	// end inline asm
	// begin inline asm
	shf.l.wrap.b32 %r5517, %r5519, %r5519, %r12120;
	// end inline asm
	// begin inline asm
	shf.l.wrap.b32 %r5521, %r5523, %r5523, %r12120;
	// end inline asm
	// begin inline asm
	shf.l.wrap.b32 %r5525, %r5527, %r5527, %r12120;
	// end inline asm
	add.s32 	%r13025, %r5369, %r5513;
	add.s32 	%r13026, %r5373, %r5517;
	add.s32 	%r13027, %r5377, %r5521;
	add.s32 	%r13028, %r5381, %r5525;
	// begin inline asm
	lop3.b32 %r5529, %r5482, %r5497, %r5433, 0xE8;
	// end inline asm
	add.s32 	%r13029, %r13025, %r5529;
	// begin inline asm
	lop3.b32 %r5533, %r5486, %r5501, %r5437, 0xE8;
	// end inline asm
	add.s32 	%r13030, %r13026, %r5533;
	// begin inline asm
	lop3.b32 %r5537, %r5490, %r5505, %r5441, 0xE8;
	// end inline asm
	add.s32 	%r13031, %r13027, %r5537;
	// begin inline asm
	lop3.b32 %r5541, %r5494, %r5509, %r5445, 0xE8;
	// end inline asm
	add.s32 	%r13032, %r13028, %r5541;
	// begin inline asm
	shf.l.wrap.b32 %r5545, %r5546, %r5546, %r12152;
	// end inline asm
	add.s32 	%r13033, %r13029, %r5545;
	// begin inline asm
	shf.l.wrap.b32 %r5549, %r5550, %r5550, %r12152;
	// end inline asm
	add.s32 	%r13034, %r13030, %r5549;
	// begin inline asm
	shf.l.wrap.b32 %r5553, %r5554, %r5554, %r12152;
	// end inline asm
	add.s32 	%r13035, %r13031, %r5553;
	// begin inline asm
	shf.l.wrap.b32 %r5557, %r5558, %r5558, %r12152;
	// end inline asm
	add.s32 	%r13036, %r13032, %r5557;
	add.s32 	%r5610, %r13033, -1894007588;
	add.s32 	%r5614, %r13034, -1894007588;
	add.s32 	%r5618, %r13035, -1894007588;
	add.s32 	%r5622, %r13036, -1894007588;
	// begin inline asm
	shf.l.wrap.b32 %r5561, %r5482, %r5482, %r12168;
	// end inline asm
	// begin inline asm
	shf.l.wrap.b32 %r5565, %r5486, %r5486, %r12168;
	// end inline asm
	// begin inline asm
	shf.l.wrap.b32 %r5569, %r5490, %r5490, %r12168;
	// end inline asm
	// begin inline asm
	shf.l.wrap.b32 %r5573, %r5494, %r5494, %r12168;
	// end inline asm
	xor.b32  	%r13037, %r4681, %r4553;
	xor.b32  	%r13038, %r13037, %r5065;
	xor.b32  	%r5579, %r13038, %r5385;
	xor.b32  	%r13039, %r4685, %r4557;
	xor.b32  	%r13040, %r13039, %r5069;
	xor.b32  	%r5583, %r13040, %r5389;
	xor.b32  	%r13041, %r4689, %r4561;
	xor.b32  	%r13042, %r13041, %r5073;
	xor.b32  	%r5587, %r13042, %r5393;
	xor.b32  	%r13043, %r4693, %r4565;
	xor.b32  	%r13044, %r13043, %r5077;
	xor.b32  	%r5591, %r13044, %r5397;
	// begin inline asm
	shf.l.wrap.b32 %r5577, %r5579, %r5579, %r12120;
	// end inline asm
	// begin inline asm
	shf.l.wrap.b32 %r5581, %r5583, %r5583, %r12120;
	// end inline asm
	// begin inline asm
	shf.l.wrap.b32 %r5585, %r5587, %r5587, %r12120;
	// end inline asm
	// begin inline asm
	shf.l.wrap.b32 %r5589, %r5591, %r5591, %r12120;
	// end inline asm
	add.s32 	%r13045, %r5433, %r5577;
	add.s32 	%r13046, %r5437, %r5581;
	add.s32 	%r13047, %r5441, %r5585;
	add.s32 	%r13048, %r5445, %r5589;
	// begin inline asm
	lop3.b32 %r5593, %r5546, %r5561, %r5497, 0xE8;
	// end inline asm
	add.s32 	%r13049, %r13045, %r5593;
	// begin inline asm
	lop3.b32 %r5597, %r5550, %r5565, %r5501, 0xE8;
	// end inline asm
	add.s32 	%r13050, %r13046, %r5597;
	// begin inline asm
	lop3.b32 %r5601, %r5554, %r5569, %r5505, 0xE8;
	// end inline asm
	add.s32 	%r13051, %r13047, %r5601;
	// begin inline asm
	lop3.b32 %r5605, %r5558, %r5573, %r5509, 0xE8;
	// end inline asm
	add.s32 	%r13052, %r13048, %r5605;
	// begin inline asm
	shf.l.wrap.b32 %r5609, %r5610, %r5610, %r12152;
	// end inline asm
	add.s32 	%r13053, %r13049, %r5609;
	// begin inline asm
	shf.l.wrap.b32 %r5613, %r5614, %r5614, %r12152;
	// end inline asm
	add.s32 	%r13054, %r13050, %r5613;
	// begin inline asm
	shf.l.wrap.b32 %r5617, %r5618, %r5618, %r12152;
	// end inline asm
	add.s32 	%r13055, %r13051, %r5617;
	// begin inline asm
	shf.l.wrap.b32 %r5621, %r5622, %r5622, %r12152;
	// end inline asm
	add.s32 	%r13056, %r13052, %r5621;
	add.s32 	%r5674, %r13053, -1894007588;
	add.s32 	%r5678, %r13054, -1894007588;
	add.s32 	%r5682, %r13055, -1894007588;
	add.s32 	%r5686, %r13056, -1894007588;
	// begin inline asm
	shf.l.wrap.b32 %r5625, %r5546, %r5546, %r12168;
	// end inline asm
	// begin inline asm
	shf.l.wrap.b32 %r5629, %r5550, %r5550, %r12168;
	// end inline asm
	// begin inline asm
	shf.l.wrap.b32 %r5633, %r5554, %r5554, %r12168;
	// end inline asm
	// begin inline asm
	shf.l.wrap.b32 %r5637, %r5558, %r5558, %r12168;
	// end inline asm
	xor.b32  	%r13057, %r4745, %r4617;
	xor.b32  	%r13058, %r13057, %r5129;
	xor.b32  	%r5643, %r13058, %r5449;
	xor.b32  	%r13059, %r4749, %r4621;
	xor.b32  	%r13060, %r13059, %r5133;
	xor.b32  	%r5647, %r13060, %r5453;
	xor.b32  	%r13061, %r4753, %r4625;
	xor.b32  	%r13062, %r13061, %r5137;
	xor.b32  	%r5651, %r13062, %r5457;
	xor.b32  	%r13063, %r4757, %r4629;
	xor.b32  	%r13064, %r13063, %r5141;
	xor.b32  	%r5655, %r13064, %r5461;
	// begin inline asm
	shf.l.wrap.b32 %r5641, %r5643, %r5643, %r12120;
	// end inline asm
	// begin inline asm
	shf.l.wrap.b32 %r5645, %r5647, %r5647, %r12120;
	// end inline asm
	// begin inline asm
	shf.l.wrap.b32 %r5649, %r5651, %r5651, %r12120;
	// end inline asm
	// begin inline asm
	shf.l.wrap.b32 %r5653, %r5655, %r5655, %r12120;
	// end inline asm
	add.s32 	%r13065, %r5497, %r5641;
	add.s32 	%r13066, %r5501, %r5645;
	add.s32 	%r13067, %r5505, %r5649;
	add.s32 	%r13068, %r5509, %r5653;
	// begin inline asm
	lop3.b32 %r5657, %r5610, %r5625, %r5561, 0xE8;
	// end inline asm
	add.s32 	%r13069, %r13065, %r5657;
	// begin inline asm
	lop3.b32 %r5661, %r5614, %r5629, %r5565, 0xE8;
	// end inline asm
	add.s32 	%r13070, %r13066, %r5661;
	// begin inline asm
	lop3.b32 %r5665, %r5618, %r5633, %r5569, 0xE8;
	// end inline asm
	add.s32 	%r13071, %r13067, %r5665;
	// begin inline asm
	lop3.b32 %r5669, %r5622, %r5637, %r5573, 0xE8;
	// end inline asm
	add.s32 	%r13072, %r13068, %r5669;
	// begin inline asm
	shf.l.wrap.b32 %r5673, %r5674, %r5674, %r12152;
	// end inline asm
	add.s32 	%r13073, %r13069, %r5673;
	// begin inline asm
	shf.l.wrap.b32 %r5677, %r5678, %r5678, %r12152;
	// end inline asm
	add.s32 	%r13074, %r13070, %r5677;
	// begin inline asm
	shf.l.wrap.b32 %r5681, %r5682, %r5682, %r12152;
	// end inline asm
	add.s32 	%r13075, %r13071, %r5681;
	// begin inline asm
	shf.l.wrap.b32 %r5685, %r5686, %r5686, %r12152;
	// end inline asm
	add.s32 	%r13076, %r13072, %r5685;
	add.s32 	%r5738, %r13073, -1894007588;
	add.s32 	%r5742, %r13074, -1894007588;
	add.s32 	%r5746, %r13075, -1894007588;
	add.s32 	%r5750, %r13076, -1894007588;
	// begin inline asm
	shf.l.wrap.b32 %r5689, %r5610, %r5610, %r12168;
	// end inline asm
	// begin inline asm
	shf.l.wrap.b32 %r5693, %r5614, %r5614, %r12168;
	// end inline asm
	// begin inline asm
	shf.l.wrap.b32 %r5697, %r5618, %r5618, %r12168;
	// end inline asm
	// begin inline asm
	shf.l.wrap.b32 %r5701, %r5622, %r5622, %r12168;
	// end inline asm
	xor.b32  	%r13077, %r4809, %r4681;
	xor.b32  	%r13078, %r13077, %r5193;
	xor.b32  	%r5707, %r13078, %r5513;
	xor.b32  	%r13079, %r4813, %r4685;
	xor.b32  	%r13080, %r13079, %r5197;
	xor.b32  	%r5711, %r13080, %r5517;
	xor.b32  	%r13081, %r4817, %r4689;
	xor.b32  	%r13082, %r13081, %r5201;
	xor.b32  	%r5715, %r13082, %r5521;
	xor.b32  	%r13083, %r4821, %r4693;
	xor.b32  	%r13084, %r13083, %r5205;
	xor.b32  	%r5719, %r13084, %r5525;
	// begin inline asm
	shf.l.wrap.b32 %r5705, %r5707, %r5707, %r12120;
	// end inline asm
	// begin inline asm
	shf.l.wrap.b32 %r5709, %r5711, %r5711, %r12120;
	// end inline asm
	// begin inline asm
	shf.l.wrap.b32 %r5713, %r5715, %r5715, %r12120;
	// end inline asm
	// begin inline asm
	shf.l.wrap.b32 %r5717, %r5719, %r5719, %r12120;
	// end inline asm
	add.s32 	%r13085, %r5561, %r5705;
	add.s32 	%r13086, %r5565, %r5709;
	add.s32 	%r13087, %r5569, %r5713;
	add.s32 	%r13088, %r5573, %r5717;
	// begin inline asm
	lop3.b32 %r5721, %r5674, %r5689, %r5625, 0xE8;
	// end inline asm
	add.s32 	%r13089, %r13085, %r5721;
	// begin inline asm
	lop3.b32 %r5725, %r5678, %r5693, %r5629, 0xE8;
	// end inline asm
	add.s32 	%r13090, %r13086, %r5725;
	// begin inline asm
	lop3.b32 %r5729, %r5682, %r5697, %r5633, 0xE8;
	// end inline asm
	add.s32 	%r13091, %r13087, %r5729;
	// begin inline asm
	lop3.b32 %r5733, %r5686, %r5701, %r5637, 0xE8;
	// end inline asm
	add.s32 	%r13092, %r13088, %r5733;
	// begin inline asm
	shf.l.wrap.b32 %r5737, %r5738, %r5738, %r12152;
	// end inline asm
	add.s32 	%r13093, %r13089, %r5737;
	// begin inline asm
	shf.l.wrap.b32 %r5741, %r5742, %r5742, %r12152;
	// end inline asm
	add.s32 	%r13094, %r13090, %r5741;
	// begin inline asm
	shf.l.wrap.b32 %r5745, %r5746, %r5746, %r12152;
	// end inline asm
	add.s32 	%r13095, %r13091, %r5745;
	// begin inline asm
	shf.l.wrap.b32 %r5749, %r5750, %r5750, %r12152;
	// end inline asm
	add.s32 	%r13096, %r13092, %r5749;
	add.s32 	%r5802, %r13093, -1894007588;
	add.s32 	%r5806, %r13094, -1894007588;
	add.s32 	%r5810, %r13095, -1894007588;
	add.s32 	%r5814, %r13096, -1894007588;
	// begin inline asm
	shf.l.wrap.b32 %r5753, %r5674, %r5674, %r12168;
	// end inline asm
	// begin inline asm
	shf.l.wrap.b32 %r5757, %r5678, %r5678, %r12168;
	// end inline asm
	// begin inline asm
	shf.l.wrap.b32 %r5761, %r5682, %r5682, %r12168;
	// end inline asm
	// begin inline asm
	shf.l.wrap.b32 %r5765, %r5686, %r5686, %r12168;
	// end inline asm
	xor.b32  	%r13097, %r4873, %r4745;
	xor.b32  	%r13098, %r13097, %r5257;
	xor.b32  	%r5771, %r13098, %r5577;
	xor.b32  	%r13099, %r4877, %r4749;
	xor.b32  	%r13100, %r13099, %r5261;
	xor.b32  	%r5775, %r13100, %r5581;
	xor.b32  	%r13101, %r4881, %r4753;
	xor.b32  	%r13102, %r13101, %r5265;
	xor.b32  	%r5779, %r13102, %r5585;
	xor.b32  	%r13103, %r4885, %r4757;
	xor.b32  	%r13104, %r13103, %r5269;
	xor.b32  	%r5783, %r13104, %r5589;
	// begin inline asm
	shf.l.wrap.b32 %r5769, %r5771, %r5771, %r12120;
	// end inline asm
	// begin inline asm
	shf.l.wrap.b32 %r5773, %r5775, %r5775, %r12120;
	// end inline asm
	// begin inline asm
	shf.l.wrap.b32 %r5777, %r5779, %r5779, %r12120;
	// end inline asm
	// begin inline asm
	shf.l.wrap.b32 %r5781, %r5783, %r5783, %r12120;
	// end inline asm
	add.s32 	%r13105, %r5625, %r5769;
	add.s32 	%r13106, %r5629, %r5773;
	add.s32 	%r13107, %r5633, %r5777;
	add.s32 	%r13108, %r5637, %r5781;
	// begin inline asm
	lop3.b32 %r5785, %r5738, %r5753, %r5689, 0xE8;
	// end inline asm
	add.s32 	%r13109, %r13105, %r5785;
	// begin inline asm
	lop3.b32 %r5789, %r5742, %r5757, %r5693, 0xE8;
	// end inline asm
	add.s32 	%r13110, %r13106, %r5789;
	// begin inline asm
	lop3.b32 %r5793, %r5746, %r5761, %r5697, 0xE8;
	// end inline asm
	add.s32 	%r13111, %r13107, %r5793;
	// begin inline asm
	lop3.b32 %r5797, %r5750, %r5765, %r5701, 0xE8;
	// end inline asm
	add.s32 	%r13112, %r13108, %r5797;
	// begin inline asm
	shf.l.wrap.b32 %r5801, %r5802, %r5802, %r12152;
	// end inline asm
	add.s32 	%r13113, %r13109, %r5801;
	// begin inline asm
	shf.l.wrap.b32 %r5805, %r5806, %r5806, %r12152;
	// end inline asm
	add.s32 	%r13114, %r13110, %r5805;
	// begin inline asm
	shf.l.wrap.b32 %r5809, %r5810, %r5810, %r12152;
	// end inline asm
	add.s32 	%r13115, %r13111, %r5809;
	// begin inline asm
	shf.l.wrap.b32 %r5813, %r5814, %r5814, %r12152;
	// end inline asm
	add.s32 	%r13116, %r13112, %r5813;
	add.s32 	%r5866, %r13113, -1894007588;
	add.s32 	%r5870, %r13114, -1894007588;
	add.s32 	%r5874, %r13115, -1894007588;
	add.s32 	%r5878, %r13116, -1894007588;
	// begin inline asm
	shf.l.wrap.b32 %r5817, %r5738, %r5738, %r12168;
	// end inline asm
	// begin inline asm
	shf.l.wrap.b32 %r5821, %r5742, %r5742, %r12168;
	// end inline asm
	// begin inline asm
	shf.l.wrap.b32 %r5825, %r5746, %r5746, %r12168;
	// end inline asm
	// begin inline asm
	shf.l.wrap.b32 %r5829, %r5750, %r5750, %r12168;
	// end inline asm
	xor.b32  	%r13117, %r4937, %r4809;
	xor.b32  	%r13118, %r13117, %r5321;
	xor.b32  	%r5835, %r13118, %r5641;
	xor.b32  	%r13119, %r4941, %r4813;
	xor.b32  	%r13120, %r13119, %r5325;
	xor.b32  	%r5839, %r13120, %r5645;
	xor.b32  	%r13121, %r4945, %r4817;
	xor.b32  	%r13122, %r13121, %r5329;
	xor.b32  	%r5843, %r13122, %r5649;
	xor.b32  	%r13123, %r4949, %r4821;
	xor.b32  	%r13124, %r13123, %r5333;
	xor.b32  	%r5847, %r13124, %r5653;
	// begin inline asm
	shf.l.wrap.b32 %r5833, %r5835, %r5835, %r12120;
	// end inline asm
	// begin inline asm
	shf.l.wrap.b32 %r5837, %r5839, %r5839, %r12120;
	// end inline asm
	// begin inline asm
	shf.l.wrap.b32 %r5841, %r5843, %r5843, %r12120;
	// end inline asm
	// begin inline asm
	shf.l.wrap.b32 %r5845, %r5847, %r5847, %r12120;
	// end inline asm
	add.s32 	%r13125, %r5689, %r5833;
	add.s32 	%r13126, %r5693, %r5837;
	add.s32 	%r13127, %r5697, %r5841;
	add.s32 	%r13128, %r5701, %r5845;
	// begin inline asm
	lop3.b32 %r5849, %r5802, %r5817, %r5753, 0xE8;
	// end inline asm
	add.s32 	%r13129, %r13125, %r5849;
	// begin inline asm
	lop3.b32 %r5853, %r5806, %r5821, %r5757, 0xE8;
	// end inline asm
	add.s32 	%r13130, %r13126, %r5853;
	// begin inline asm
	lop3.b32 %r5857, %r5810, %r5825, %r5761, 0xE8;
	// end inline asm
	add.s32 	%r13131, %r13127, %r5857;
	// begin inline asm
	lop3.b32 %r5861, %r5814, %r5829, %r5765, 0xE8;
	// end inline asm
	add.s32 	%r13132, %r13128, %r5861;
	// begin inline asm
	shf.l.wrap.b32 %r5865, %r5866, %r5866, %r12152;
	// end inline asm
	add.s32 	%r13133, %r13129, %r5865;
	// begin inline asm
	shf.l.wrap.b32 %r5869, %r5870, %r5870, %r12152;
	// end inline asm
	add.s32 	%r13134, %r13130, %r5869;
	// begin inline asm
	shf.l.wrap.b32 %r5873, %r5874, %r5874, %r12152;
	// end inline asm
	add.s32 	%r13135, %r13131, %r5873;
	// begin inline asm
	shf.l.wrap.b32 %r5877, %r5878, %r5878, %r12152;
	// end inline asm
	add.s32 	%r13136, %r13132, %r5877;
	add.s32 	%r5930, %r13133, -1894007588;
	add.s32 	%r5934, %r13134, -1894007588;
	add.s32 	%r5938, %r13135, -1894007588;
	add.s32 	%r5942, %r13136, -1894007588;
	// begin inline asm
	shf.l.wrap.b32 %r5881, %r5802, %r5802, %r12168;
	// end inline asm
	// begin inline asm
	shf.l.wrap.b32 %r5885, %r5806, %r5806, %r12168;
	// end inline asm
	// begin inline asm
	shf.l.wrap.b32 %r5889, %r5810, %r5810, %r12168;
	// end inline asm
	// begin inline asm
	shf.l.wrap.b32 %r5893, %r5814, %r5814, %r12168;
	// end inline asm
	xor.b32  	%r13137, %r5001, %r4873;
	xor.b32  	%r13138, %r13137, %r5385;
	xor.b32  	%r5899, %r13138, %r5705;
	xor.b32  	%r13139, %r5005, %r4877;
	xor.b32  	%r13140, %r13139, %r5389;
	xor.b32  	%r5903, %r13140, %r5709;
	xor.b32  	%r13141, %r5009, %r4881;
	xor.b32  	%r13142, %r13141, %r5393;
	xor.b32  	%r5907, %r13142, %r5713;
	xor.b32  	%r13143, %r5013, %r4885;
	xor.b32  	%r13144, %r13143, %r5397;
	xor.b32  	%r5911, %r13144, %r5717;
	// begin inline asm
	shf.l.wrap.b32 %r5897, %r5899, %r5899, %r12120;
	// end inline asm
	// begin inline asm
	shf.l.wrap.b32 %r5901, %r5903, %r5903, %r12120;
	// end inline asm
	// begin inline asm
	shf.l.wrap.b32 %r5905, %r5907, %r5907, %r12120;
	// end inline asm
	// begin inline asm
	shf.l.wrap.b32 %r5909, %r5911, %r5911, %r12120;
	// end inline asm
	add.s32 	%r13145, %r5753, %r5897;
	add.s32 	%r13146, %r5757, %r5901;
	add.s32 	%r13147, %r5761, %r5905;
	add.s32 	%r13148, %r5765, %r5909;
	// begin inline asm
	lop3.b32 %r5913, %r5866, %r5881, %r5817, 0xE8;
	// end inline asm
	add.s32 	%r13149, %r13145, %r5913;
	// begin inline asm
	lop3.b32 %r5917, %r5870, %r5885, %r5821, 0xE8;
	// end inline asm
	add.s32 	%r13150, %r13146, %r5917;
	// begin inline asm
	lop3.b32 %r5921, %r5874, %r5889, %r5825, 0xE8;
	// end inline asm
	add.s32 	%r13151, %r13147, %r5921;
	// begin inline asm
	lop3.b32 %r5925, %r5878, %r5893, %r5829, 0xE8;
	// end inline asm
	add.s32 	%r13152, %r13148, %r5925;
	// begin inline asm
	shf.l.wrap.b32 %r5929, %r5930, %r5930, %r12152;
	// end inline asm
	add.s32 	%r13153, %r13149, %r5929;
	// begin inline asm
	shf.l.wrap.b32 %r5933, %r5934, %r5934, %r12152;
	// end inline asm
	add.s32 	%r13154, %r13150, %r5933;
	// begin inline asm
	shf.l.wrap.b32 %r5937, %r5938, %r5938, %r12152;
	// end inline asm
	add.s32 	%r13155, %r13151, %r5937;
	// begin inline asm
	shf.l.wrap.b32 %r5941, %r5942, %r5942, %r12152;
	// end inline asm
	add.s32 	%r13156, %r13152, %r5941;
	add.s32 	%r5994, %r13153, -1894007588;
	add.s32 	%r5998, %r13154, -1894007588;
	add.s32 	%r6002, %r13155, -1894007588;
	add.s32 	%r6006, %r13156, -1894007588;
	// begin inline asm
	shf.l.wrap.b32 %r5945, %r5866, %r5866, %r12168;
	// end inline asm
	// begin inline asm
	shf.l.wrap.b32 %r5949, %r5870, %r5870, %r12168;
	// end inline asm
	// begin inline asm
	shf.l.wrap.b32 %r5953, %r5874, %r5874, %r12168;
	// end inline asm
	// begin inline asm
	shf.l.wrap.b32 %r5957, %r5878, %r5878, %r12168;
	// end inline asm
	xor.b32  	%r13157, %r5065, %r4937;
	xor.b32  	%r13158, %r13157, %r5449;
	xor.b32  	%r5963, %r13158, %r5769;
	xor.b32  	%r13159, %r5069, %r4941;
	xor.b32  	%r13160, %r13159, %r5453;
	xor.b32  	%r5967, %r13160, %r5773;
	xor.b32  	%r13161, %r5073, %r4945;
	xor.b32  	%r13162, %r13161, %r5457;
	xor.b32  	%r5971, %r13162, %r5777;
	xor.b32  	%r13163, %r5077, %r4949;
	xor.b32  	%r13164, %r13163, %r5461;
	xor.b32  	%r5975, %r13164, %r5781;
	// begin inline asm
	shf.l.wrap.b32 %r5961, %r5963, %r5963, %r12120;
	// end inline asm
	// begin inline asm
	shf.l.wrap.b32 %r5965, %r5967, %r5967, %r12120;
	// end inline asm
	// begin inline asm
	shf.l.wrap.b32 %r5969, %r5971, %r5971, %r12120;
	// end inline asm
	// begin inline asm
	shf.l.wrap.b32 %r5973, %r5975, %r5975, %r12120;
	// end inline asm
	add.s32 	%r13165, %r5817, %r5961;
	add.s32 	%r13166, %r5821, %r5965;
	add.s32 	%r13167, %r5825, %r5969;
	add.s32 	%r13168, %r5829, %r5973;
	// begin inline asm
	lop3.b32 %r5977, %r5930, %r5945, %r5881, 0xE8;
	// end inline asm
	add.s32 	%r13169, %r13165, %r5977;
	// begin inline asm
	lop3.b32 %r5981, %r5934, %r5949, %r5885, 0xE8;
	// end inline asm
	add.s32 	%r13170, %r13166, %r5981;
	// begin inline asm
	lop3.b32 %r5985, %r5938, %r5953, %r5889, 0xE8;
	// end inline asm
	add.s32 	%r13171, %r13167, %r5985;
	// begin inline asm
	lop3.b32 %r5989, %r5942, %r5957, %r5893, 0xE8;
	// end inline asm
	add.s32 	%r13172, %r13168, %r5989;
	// begin inline asm
	shf.l.wrap.b32 %r5993, %r5994, %r5994, %r12152;
	// end inline asm
	add.s32 	%r13173, %r13169, %r5993;
	// begin inline asm
	shf.l.wrap.b32 %r5997, %r5998, %r5998, %r12152;
	// end inline asm
	add.s32 	%r13174, %r13170, %r5997;
	// begin inline asm
	shf.l.wrap.b32 %r6001, %r6002, %r6002, %r12152;
	// end inline asm
	add.s32 	%r13175, %r13171, %r6001;
	// begin inline asm
	shf.l.wrap.b32 %r6005, %r6006, %r6006, %r12152;
	// end inline asm
	add.s32 	%r13176, %r13172, %r6005;
	add.s32 	%r6058, %r13173, -1894007588;
	add.s32 	%r6062, %r13174, -1894007588;
	add.s32 	%r6066, %r13175, -1894007588;
	add.s32 	%r6070, %r13176, -1894007588;
	// begin inline asm
	shf.l.wrap.b32 %r6009, %r5930, %r5930, %r12168;
	// end inline asm
	// begin inline asm
	shf.l.wrap.b32 %r6013, %r5934, %r5934, %r12168;
	// end inline asm
	// begin inline asm
	shf.l.wrap.b32 %r6017, %r5938, %r5938, %r12168;
	// end inline asm
	// begin inline asm
	shf.l.wrap.b32 %r6021, %r5942, %r5942, %r12168;
	// end inline asm
	xor.b32  	%r13177, %r5129, %r5001;
	xor.b32  	%r13178, %r13177, %r5513;
	xor.b32  	%r6027, %r13178, %r5833;
	xor.b32  	%r13179, %r5133, %r5005;
	xor.b32  	%r13180, %r13179, %r5517;
	xor.b32  	%r6031, %r13180, %r5837;
	xor.b32  	%r13181, %r5137, %r5009;
	xor.b32  	%r13182, %r13181, %r5521;
	xor.b32  	%r6035, %r13182, %r5841;
	xor.b32  	%r13183, %r5141, %r5013;
	xor.b32  	%r13184, %r13183, %r5525;
	xor.b32  	%r6039, %r13184, %r5845;
	// begin inline asm
	shf.l.wrap.b32 %r6025, %r6027, %r6027, %r12120;
	// end inline asm
	// begin inline asm
	shf.l.wrap.b32 %r6029, %r6031, %r6031, %r12120;
	// end inline asm
	// begin inline asm
	shf.l.wrap.b32 %r6033, %r6035, %r6035, %r12120;
	// end inline asm
	// begin inline asm
	shf.l.wrap.b32 %r6037, %r6039, %r6039, %r12120;
	// end inline asm
	add.s32 	%r13185, %r5881, %r6025;
	add.s32 	%r13186, %r5885, %r6029;
	add.s32 	%r13187, %r5889, %r6033;
	add.s32 	%r13188, %r5893, %r6037;
	// begin inline asm
	lop3.b32 %r6041, %r5994, %r6009, %r5945, 0x96;
	// end inline asm
	add.s32 	%r13189, %r13185, %r6041;
	// begin inline asm
	lop3.b32 %r6045, %r5998, %r6013, %r5949, 0x96;
	// end inline asm
	add.s32 	%r13190, %r13186, %r6045;
	// begin inline asm
	lop3.b32 %r6049, %r6002, %r6017, %r5953, 0x96;
	// end inline asm
	add.s32 	%r13191, %r13187, %r6049;
	// begin inline asm
	lop3.b32 %r6053, %r6006, %r6021, %r5957, 0x96;
	// end inline asm
	add.s32 	%r13192, %r13188, %r6053;
	// begin inline asm
	shf.l.wrap.b32 %r6057, %r6058, %r6058, %r12152;
	// end inline asm
	add.s32 	%r13193, %r13189, %r6057;
	// begin inline asm
	shf.l.wrap.b32 %r6061, %r6062, %r6062, %r12152;
	// end inline asm
	add.s32 	%r13194, %r13190, %r6061;
	// begin inline asm
	shf.l.wrap.b32 %r6065, %r6066, %r6066, %r12152;
	// end inline asm
	add.s32 	%r13195, %r13191, %r6065;
	// begin inline asm
	shf.l.wrap.b32 %r6069, %r6070, %r6070, %r12152;
	// end inline asm
	add.s32 	%r13196, %r13192, %r6069;
	add.s32 	%r6122, %r13193, -899497514;
	add.s32 	%r6126, %r13194, -899497514;
	add.s32 	%r6130, %r13195, -899497514;
	add.s32 	%r6134, %r13196, -899497514;
	// begin inline asm
	shf.l.wrap.b32 %r6073, %r5994, %r5994, %r12168;
	// end inline asm
	// begin inline asm
	shf.l.wrap.b32 %r6077, %r5998, %r5998, %r12168;
	// end inline asm
	// begin inline asm
	shf.l.wrap.b32 %r6081, %r6002, %r6002, %r12168;
	// end inline asm
	// begin inline asm
	shf.l.wrap.b32 %r6085, %r6006, %r6006, %r12168;
	// end inline asm
	xor.b32  	%r13197, %r5193, %r5065;
	xor.b32  	%r13198, %r13197, %r5577;
	xor.b32  	%r6091, %r13198, %r5897;
	xor.b32  	%r13199, %r5197, %r5069;
	xor.b32  	%r13200, %r13199, %r5581;
	xor.b32  	%r6095, %r13200, %r5901;
	xor.b32  	%r13201, %r5201, %r5073;
	xor.b32  	%r13202, %r13201, %r5585;
	xor.b32  	%r6099, %r13202, %r5905;
	xor.b32  	%r13203, %r5205, %r5077;
	xor.b32  	%r13204, %r13203, %r5589;
	xor.b32  	%r6103, %r13204, %r5909;
	// begin inline asm
	shf.l.wrap.b32 %r6089, %r6091, %r6091, %r12120;
	// end inline asm
	// begin inline asm
	shf.l.wrap.b32 %r6093, %r6095, %r6095, %r12120;
	// end inline asm
	// begin inline asm
	shf.l.wrap.b32 %r6097, %r6099, %r6099, %r12120;
	// end inline asm
	// begin inline asm
	shf.l.wrap.b32 %r6101, %r6103, %r6103, %r12120;
	// end inline asm
	add.s32 	%r13205, %r5945, %r6089;
	add.s32 	%r13206, %r5949, %r6093;
	add.s32 	%r13207, %r5953, %r6097;
	add.s32 	%r13208, %r5957, %r6101;
	// begin inline asm
	lop3.b32 %r6105, %r6058, %r6073, %r6009, 0x96;
	// end inline asm
	add.s32 	%r13209, %r13205, %r6105;
	// begin inline asm
	lop3.b32 %r6109, %r6062, %r6077, %r6013, 0x96;
	// end inline asm
	add.s32 	%r13210, %r13206, %r6109;
	// begin inline asm
	lop3.b32 %r6113, %r6066, %r6081, %r6017, 0x96;
	// end inline asm
	add.s32 	%r13211, %r13207, %r6113;
	// begin inline asm
	lop3.b32 %r6117, %r6070, %r6085, %r6021, 0x96;
	// end inline asm
	add.s32 	%r13212, %r13208, %r6117;
	// begin inline asm
	shf.l.wrap.b32 %r6121, %r6122, %r6122, %r12152;
	// end inline asm
	add.s32 	%r13213, %r13209, %r6121;
	// begin inline asm
	shf.l.wrap.b32 %r6125, %r6126, %r6126, %r12152;
	// end inline asm
	add.s32 	%r13214, %r13210, %r6125;
	// begin inline asm
	shf.l.wrap.b32 %r6129, %r6130, %r6130, %r12152;
	// end inline asm
	add.s32 	%r13215, %r13211, %r6129;
	// begin inline asm
	shf.l.wrap.b32 %r6133, %r6134, %r6134, %r12152;
	// end inline asm
	add.s32 	%r13216, %r13212, %r6133;
	add.s32 	%r6186, %r13213, -899497514;
	add.s32 	%r6190, %r13214, -899497514;
	add.s32 	%r6194, %r13215, -899497514;
	add.s32 	%r6198, %r13216, -899497514;
	// begin inline asm
	shf.l.wrap.b32 %r6137, %r6058, %r6058, %r12168;
	// end inline asm
	// begin inline asm
	shf.l.wrap.b32 %r6141, %r6062, %r6062, %r12168;
	// end inline asm
	// begin inline asm
	shf.l.wrap.b32 %r6145, %r6066, %r6066, %r12168;
	// end inline asm
	// begin inline asm
	shf.l.wrap.b32 %r6149, %r6070, %r6070, %r12168;
	// end inline asm
	xor.b32  	%r13217, %r5257, %r5129;
	xor.b32  	%r13218, %r13217, %r5641;
	xor.b32  	%r6155, %r13218, %r5961;
	xor.b32  	%r13219, %r5261, %r5133;
	xor.b32  	%r13220, %r13219, %r5645;
	xor.b32  	%r6159, %r13220, %r5965;
	xor.b32  	%r13221, %r5265, %r5137;
	xor.b32  	%r13222, %r13221, %r5649;
	xor.b32  	%r6163, %r13222, %r5969;
	xor.b32  	%r13223, %r5269, %r5141;
	xor.b32  	%r13224, %r13223, %r5653;
	xor.b32  	%r6167, %r13224, %r5973;
	// begin inline asm
	shf.l.wrap.b32 %r6153, %r6155, %r6155, %r12120;
	// end inline asm
	// begin inline asm
	shf.l.wrap.b32 %r6157, %r6159, %r6159, %r12120;
	// end inline asm
	// begin inline asm
	shf.l.wrap.b32 %r6161, %r6163, %r6163, %r12120;
	// end inline asm
	// begin inline asm
	shf.l.wrap.b32 %r6165, %r6167, %r6167, %r12120;
	// end inline asm
	add.s32 	%r13225, %r6009, %r6153;
	add.s32 	%r13226, %r6013, %r6157;
	add.s32 	%r13227, %r6017, %r6161;
	add.s32 	%r13228, %r6021, %r6165;
	// begin inline asm
	lop3.b32 %r6169, %r6122, %r6137, %r6073, 0x96;
	// end inline asm
	add.s32 	%r13229, %r13225, %r6169;
	// begin inline asm
	lop3.b32 %r6173, %r6126, %r6141, %r6077, 0x96;
	// end inline asm
	add.s32 	%r13230, %r13226, %r6173;
	// begin inline asm
	lop3.b32 %r6177, %r6130, %r6145, %r6081, 0x96;
	// end inline asm
	add.s32 	%r13231, %r13227, %r6177;
	// begin inline asm
	lop3.b32 %r6181, %r6134, %r6149, %r6085, 0x96;
	// end inline asm
	add.s32 	%r13232, %r13228, %r6181;
	// begin inline asm
	shf.l.wrap.b32 %r6185, %r6186, %r6186, %r12152;
	// end inline asm
	add.s32 	%r13233, %r13229, %r6185;
	// begin inline asm
	shf.l.wrap.b32 %r6189, %r6190, %r6190, %r12152;
	// end inline asm
	add.s32 	%r13234, %r13230, %r6189;
	// begin inline asm
	shf.l.wrap.b32 %r6193, %r6194, %r6194, %r12152;
	// end inline asm
	add.s32 	%r13235, %r13231, %r6193;
	// begin inline asm
	shf.l.wrap.b32 %r6197, %r6198, %r6198, %r12152;
	// end inline asm
	add.s32 	%r13236, %r13232, %r6197;
	add.s32 	%r6250, %r13233, -899497514;
	add.s32 	%r6254, %r13234, -899497514;
	add.s32 	%r6258, %r13235, -899497514;
	add.s32 	%r6262, %r13236, -899497514;
	// begin inline asm
	shf.l.wrap.b32 %r6201, %r6122, %r6122, %r12168;
	// end inline asm
	// begin inline asm
	shf.l.wrap.b32 %r6205, %r6126, %r6126, %r12168;
	// end inline asm
	// begin inline asm
	shf.l.wrap.b32 %r6209, %r6130, %r6130, %r12168;
	// end inline asm
	// begin inline asm
	shf.l.wrap.b32 %r6213, %r6134, %r6134, %r12168;
	// end inline asm
	xor.b32  	%r13237, %r5321, %r5193;
	xor.b32  	%r13238, %r13237, %r5705;
	xor.b32  	%r6219, %r13238, %r6025;
	xor.b32  	%r13239, %r5325, %r5197;
	xor.b32  	%r13240, %r13239, %r5709;
	xor.b32  	%r6223, %r13240, %r6029;
	xor.b32  	%r13241, %r5329, %r5201;
	xor.b32  	%r13242, %r13241, %r5713;
	xor.b32  	%r6227, %r13242, %r6033;
	xor.b32  	%r13243, %r5333, %r5205;
	xor.b32  	%r13244, %r13243, %r5717;
	xor.b32  	%r6231, %r13244, %r6037;
	// begin inline asm
	shf.l.wrap.b32 %r6217, %r6219, %r6219, %r12120;
	// end inline asm
	// begin inline asm
	shf.l.wrap.b32 %r6221, %r6223, %r6223, %r12120;
	// end inline asm
	// begin inline asm
	shf.l.wrap.b32 %r6225, %r6227, %r6227, %r12120;
	// end inline asm
	// begin inline asm
	shf.l.wrap.b32 %r6229, %r6231, %r6231, %r12120;
	// end inline asm
	add.s32 	%r13245, %r6073, %r6217;
	add.s32 	%r13246, %r6077, %r6221;
	add.s32 	%r13247, %r6081, %r6225;
	add.s32 	%r13248, %r6085, %r6229;
	// begin inline asm
	lop3.b32 %r6233, %r6186, %r6201, %r6137, 0x96;
	// end inline asm
	add.s32 	%r13249, %r13245, %r6233;
	// begin inline asm
	lop3.b32 %r6237, %r6190, %r6205, %r6141, 0x96;
	// end inline asm
	add.s32 	%r13250, %r13246, %r6237;
	// begin inline asm
	lop3.b32 %r6241, %r6194, %r6209, %r6145, 0x96;
	// end inline asm
	add.s32 	%r13251, %r13247, %r6241;
	// begin inline asm
	lop3.b32 %r6245, %r6198, %r6213, %r6149, 0x96;
	// end inline asm
	add.s32 	%r13252, %r13248, %r6245;
	// begin inline asm
	shf.l.wrap.b32 %r6249, %r6250, %r6250, %r12152;
	// end inline asm
	add.s32 	%r13253, %r13249, %r6249;
	// begin inline asm
	shf.l.wrap.b32 %r6253, %r6254, %r6254, %r12152;
	// end inline asm
	add.s32 	%r13254, %r13250, %r6253;
	// begin inline asm
	shf.l.wrap.b32 %r6257, %r6258, %r6258, %r12152;
	// end inline asm
	add.s32 	%r13255, %r13251, %r6257;
	// begin inline asm
	shf.l.wrap.b32 %r6261, %r6262, %r6262, %r12152;
	// end inline asm
	add.s32 	%r13256, %r13252, %r6261;
	add.s32 	%r6314, %r13253, -899497514;
	add.s32 	%r6318, %r13254, -899497514;
	add.s32 	%r6322, %r13255, -899497514;
	add.s32 	%r6326, %r13256, -899497514;
	// begin inline asm
	shf.l.wrap.b32 %r6265, %r6186, %r6186, %r12168;
	// end inline asm
	// begin inline asm
	shf.l.wrap.b32 %r6269, %r6190, %r6190, %r12168;
	// end inline asm
	// begin inline asm
	shf.l.wrap.b32 %r6273, %r6194, %r6194, %r12168;
	// end inline asm
	// begin inline asm
	shf.l.wrap.b32 %r6277, %r6198, %r6198, %r12168;
	// end inline asm
	xor.b32  	%r13257, %r5385, %r5257;
	xor.b32  	%r13258, %r13257, %r5769;
	xor.b32  	%r6283, %r13258, %r6089;
	xor.b32  	%r13259, %r5389, %r5261;
	xor.b32  	%r13260, %r13259, %r5773;
	xor.b32  	%r6287, %r13260, %r6093;
	xor.b32  	%r13261, %r5393, %r5265;
	xor.b32  	%r13262, %r13261, %r5777;
	xor.b32  	%r6291, %r13262, %r6097;
	xor.b32  	%r13263, %r5397, %r5269;
	xor.b32  	%r13264, %r13263, %r5781;
	xor.b32  	%r6295, %r13264, %r6101;
	// begin inline asm
	shf.l.wrap.b32 %r6281, %r6283, %r6283, %r12120;
	// end inline asm
	// begin inline asm
	shf.l.wrap.b32 %r6285, %r6287, %r6287, %r12120;
	// end inline asm
	// begin inline asm
	shf.l.wrap.b32 %r6289, %r6291, %r6291, %r12120;
	// end inline asm
	// begin inline asm
	shf.l.wrap.b32 %r6293, %r6295, %r6295, %r12120;
	// end inline asm
	add.s32 	%r13265, %r6137, %r6281;
	add.s32 	%r13266, %r6141, %r6285;
	add.s32 	%r13267, %r6145, %r6289;
	add.s32 	%r13268, %r6149, %r6293;
	// begin inline asm
	lop3.b32 %r6297, %r6250, %r6265, %r6201, 0x96;
	// end inline asm
	add.s32 	%r13269, %r13265, %r6297;
	// begin inline asm
	lop3.b32 %r6301, %r6254, %r6269, %r6205, 0x96;
	// end inline asm
	add.s32 	%r13270, %r13266, %r6301;
	// begin inline asm
	lop3.b32 %r6305, %r6258, %r6273, %r6209, 0x96;
	// end inline asm
	add.s32 	%r13271, %r13267, %r6305;
	// begin inline asm
	lop3.b32 %r6309, %r6262, %r6277, %r6213, 0x96;
	// end inline asm
	add.s32 	%r13272, %r13268, %r6309;
	// begin inline asm
	shf.l.wrap.b32 %r6313, %r6314, %r6314, %r12152;
	// end inline asm
	add.s32 	%r13273, %r13269, %r6313;
	// begin inline asm
	shf.l.wrap.b32 %r6317, %r6318, %r6318, %r12152;
	// end inline asm
	add.s32 	%r13274, %r13270, %r6317;
	// begin inline asm
	shf.l.wrap.b32 %r6321, %r6322, %r6322, %r12152;
	// end inline asm
	add.s32 	%r13275, %r13271, %r6321;
	// begin inline asm
	shf.l.wrap.b32 %r6325, %r6326, %r6326, %r12152;
	// end inline asm
	add.s32 	%r13276, %r13272, %r6325;
	add.s32 	%r6378, %r13273, -899497514;
	add.s32 	%r6382, %r13274, -899497514;
	add.s32 	%r6386, %r13275, -899497514;
	add.s32 	%r6390, %r13276, -899497514;
	// begin inline asm
	shf.l.wrap.b32 %r6329, %r6250, %r6250, %r12168;
	// end inline asm
	// begin inline asm
	shf.l.wrap.b32 %r6333, %r6254, %r6254, %r12168;
	// end inline asm
	// begin inline asm
	shf.l.wrap.b32 %r6337, %r6258, %r6258, %r12168;
	// end inline asm
	// begin inline asm
	shf.l.wrap.b32 %r6341, %r6262, %r6262, %r12168;
	// end inline asm
	xor.b32  	%r13277, %r5449, %r5321;
	xor.b32  	%r13278, %r13277, %r5833;
	xor.b32  	%r6347, %r13278, %r6153;
	xor.b32  	%r13279, %r5453, %r5325;
	xor.b32  	%r13280, %r13279, %r5837;
	xor.b32  	%r6351, %r13280, %r6157;
	xor.b32  	%r13281, %r5457, %r5329;
	xor.b32  	%r13282, %r13281, %r5841;
	xor.b32  	%r6355, %r13282, %r6161;
	xor.b32  	%r13283, %r5461, %r5333;
	xor.b32  	%r13284, %r13283, %r5845;
	xor.b32  	%r6359, %r13284, %r6165;
	// begin inline asm
	shf.l.wrap.b32 %r6345, %r6347, %r6347, %r12120;
	// end inline asm
	// begin inline asm
	shf.l.wrap.b32 %r6349, %r6351, %r6351, %r12120;
	// end inline asm
	// begin inline asm
	shf.l.wrap.b32 %r6353, %r6355, %r6355, %r12120;
	// end inline asm
	// begin inline asm
	shf.l.wrap.b32 %r6357, %r6359, %r6359, %r12120;
	// end inline asm
	add.s32 	%r13285, %r6201, %r6345;
	add.s32 	%r13286, %r6205, %r6349;
	add.s32 	%r13287, %r6209, %r6353;
	add.s32 	%r13288, %r6213, %r6357;
	// begin inline asm
	lop3.b32 %r6361, %r6314, %r6329, %r6265, 0x96;
	// end inline asm
	add.s32 	%r13289, %r13285, %r6361;
	// begin inline asm
	lop3.b32 %r6365, %r6318, %r6333, %r6269, 0x96;
	// end inline asm
	add.s32 	%r13290, %r13286, %r6365;
	// begin inline asm
	lop3.b32 %r6369, %r6322, %r6337, %r6273, 0x96;
	// end inline asm
	add.s32 	%r13291, %r13287, %r6369;
	// begin inline asm
	lop3.b32 %r6373, %r6326, %r6341, %r6277, 0x96;
	// end inline asm
	add.s32 	%r13292, %r13288, %r6373;
	// begin inline asm
	shf.l.wrap.b32 %r6377, %r6378, %r6378, %r12152;
	// end inline asm
	add.s32 	%r13293, %r13289, %r6377;
	// begin inline asm
	shf.l.wrap.b32 %r6381, %r6382, %r6382, %r12152;
	// end inline asm
	add.s32 	%r13294, %r13290, %r6381;
	// begin inline asm
	shf.l.wrap.b32 %r6385, %r6386, %r6386, %r12152;
	// end inline asm
	add.s32 	%r13295, %r13291, %r6385;
	// begin inline asm
	shf.l.wrap.b32 %r6389, %r6390, %r6390, %r12152;
	// end inline asm
	add.s32 	%r13296, %r13292, %r6389;
	add.s32 	%r6442, %r13293, -899497514;
	add.s32 	%r6446, %r13294, -899497514;
	add.s32 	%r6450, %r13295, -899497514;
	add.s32 	%r6454, %r13296, -899497514;
	// begin inline asm
	shf.l.wrap.b32 %r6393, %r6314, %r6314, %r12168;
	// end inline asm
	// begin inline asm
	shf.l.wrap.b32 %r6397, %r6318, %r6318, %r12168;
	// end inline asm
	// begin inline asm
	shf.l.wrap.b32 %r6401, %r6322, %r6322, %r12168;
	// end inline asm
	// begin inline asm
	shf.l.wrap.b32 %r6405, %r6326, %r6326, %r12168;
	// end inline asm
	xor.b32  	%r13297, %r5513, %r5385;
	xor.b32  	%r13298, %r13297, %r5897;
	xor.b32  	%r6411, %r13298, %r6217;
	xor.b32  	%r13299, %r5517, %r5389;
	xor.b32  	%r13300, %r13299, %r5901;
	xor.b32  	%r6415, %r13300, %r6221;
	xor.b32  	%r13301, %r5521, %r5393;
	xor.b32  	%r13302, %r13301, %r5905;
	xor.b32  	%r6419, %r13302, %r6225;
	xor.b32  	%r13303, %r5525, %r5397;
	xor.b32  	%r13304, %r13303, %r5909;
	xor.b32  	%r6423, %r13304, %r6229;
	// begin inline asm
	shf.l.wrap.b32 %r6409, %r6411, %r6411, %r12120;
	// end inline asm
	// begin inline asm
	shf.l.wrap.b32 %r6413, %r6415, %r6415, %r12120;
	// end inline asm
	// begin inline asm
	shf.l.wrap.b32 %r6417, %r6419, %r6419, %r12120;
	// end inline asm
	// begin inline asm
	shf.l.wrap.b32 %r6421, %r6423, %r6423, %r12120;
	// end inline asm
	add.s32 	%r13305, %r6265, %r6409;
	add.s32 	%r13306, %r6269, %r6413;
	add.s32 	%r13307, %r6273, %r6417;
	add.s32 	%r13308, %r6277, %r6421;
	// begin inline asm
	lop3.b32 %r6425, %r6378, %r6393, %r6329, 0x96;
	// end inline asm
	add.s32 	%r13309, %r13305, %r6425;
	// begin inline asm
	lop3.b32 %r6429, %r6382, %r6397, %r6333, 0x96;
	// end inline asm
	add.s32 	%r13310, %r13306, %r6429;
	// begin inline asm
	lop3.b32 %r6433, %r6386, %r6401, %r6337, 0x96;
	// end inline asm
	add.s32 	%r13311, %r13307, %r6433;
	// begin inline asm
	lop3.b32 %r6437, %r6390, %r6405, %r6341, 0x96;
	// end inline asm
	add.s32 	%r13312, %r13308, %r6437;
	// begin inline asm
	shf.l.wrap.b32 %r6441, %r6442, %r6442, %r12152;
	// end inline asm
	add.s32 	%r13313, %r13309, %r6441;
	// begin inline asm
	shf.l.wrap.b32 %r6445, %r6446, %r6446, %r12152;
	// end inline asm
	add.s32 	%r13314, %r13310, %r6445;
	// begin inline asm
	shf.l.wrap.b32 %r6449, %r6450, %r6450, %r12152;
	// end inline asm
	add.s32 	%r13315, %r13311, %r6449;
	// begin inline asm
	shf.l.wrap.b32 %r6453, %r6454, %r6454, %r12152;
	// end inline asm
	add.s32 	%r13316, %r13312, %r6453;
	add.s32 	%r6506, %r13313, -899497514;
	add.s32 	%r6510, %r13314, -899497514;
	add.s32 	%r6514, %r13315, -899497514;
	add.s32 	%r6518, %r13316, -899497514;
	// begin inline asm
	shf.l.wrap.b32 %r6457, %r6378, %r6378, %r12168;
	// end inline asm
	// begin inline asm
	shf.l.wrap.b32 %r6461, %r6382, %r6382, %r12168;
	// end inline asm
	// begin inline asm
	shf.l.wrap.b32 %r6465, %r6386, %r6386, %r12168;
	// end inline asm
	// begin inline asm
	shf.l.wrap.b32 %r6469, %r6390, %r6390, %r12168;
	// end inline asm
	xor.b32  	%r13317, %r5577, %r5449;
	xor.b32  	%r13318, %r13317, %r5961;
	xor.b32  	%r6475, %r13318, %r6281;
	xor.b32  	%r13319, %r5581, %r5453;
	xor.b32  	%r13320, %r13319, %r5965;
	xor.b32  	%r6479, %r13320, %r6285;
	xor.b32  	%r13321, %r5585, %r5457;
	xor.b32  	%r13322, %r13321, %r5969;
	xor.b32  	%r6483, %r13322, %r6289;
	xor.b32  	%r13323, %r5589, %r5461;
	xor.b32  	%r13324, %r13323, %r5973;
	xor.b32  	%r6487, %r13324, %r6293;
	// begin inline asm
	shf.l.wrap.b32 %r6473, %r6475, %r6475, %r12120;
	// end inline asm
	// begin inline asm
	shf.l.wrap.b32 %r6477, %r6479, %r6479, %r12120;
	// end inline asm
	// begin inline asm
	shf.l.wrap.b32 %r6481, %r6483, %r6483, %r12120;
	// end inline asm
	// begin inline asm
	shf.l.wrap.b32 %r6485, %r6487, %r6487, %r12120;
	// end inline asm
	add.s32 	%r13325, %r6329, %r6473;
	add.s32 	%r13326, %r6333, %r6477;
	add.s32 	%r13327, %r6337, %r6481;
	add.s32 	%r13328, %r6341, %r6485;
	// begin inline asm
	lop3.b32 %r6489, %r6442, %r6457, %r6393, 0x96;
	// end inline asm
	add.s32 	%r13329, %r13325, %r6489;
	// begin inline asm
	lop3.b32 %r6493, %r6446, %r6461, %r6397, 0x96;
	// end inline asm
	add.s32 	%r13330, %r13326, %r6493;
	// begin inline asm
	lop3.b32 %r6497, %r6450, %r6465, %r6401, 0x96;
	// end inline asm
	add.s32 	%r13331, %r13327, %r6497;
	// begin inline asm
	lop3.b32 %r6501, %r6454, %r6469, %r6405, 0x96;
	// end inline asm
	add.s32 	%r13332, %r13328, %r6501;
	// begin inline asm
	shf.l.wrap.b32 %r6505, %r6506, %r6506, %r12152;
	// end inline asm
	add.s32 	%r13333, %r13329, %r6505;
	// begin inline asm
	shf.l.wrap.b32 %r6509, %r6510, %r6510, %r12152;
	// end inline asm
	add.s32 	%r13334, %r13330, %r6509;
	// begin inline asm
	shf.l.wrap.b32 %r6513, %r6514, %r6514, %r12152;
	// end inline asm
	add.s32 	%r13335, %r13331, %r6513;
	// begin inline asm
	shf.l.wrap.b32 %r6517, %r6518, %r6518, %r12152;
	// end inline asm
	add.s32 	%r13336, %r13332, %r6517;
	add.s32 	%r6570, %r13333, -899497514;
	add.s32 	%r6574, %r13334, -899497514;
	add.s32 	%r6578, %r13335, -899497514;
	add.s32 	%r6582, %r13336, -899497514;
	// begin inline asm
	shf.l.wrap.b32 %r6521, %r6442, %r6442, %r12168;
	// end inline asm
	// begin inline asm
	shf.l.wrap.b32 %r6525, %r6446, %r6446, %r12168;
	// end inline asm
	// begin inline asm
	shf.l.wrap.b32 %r6529, %r6450, %r6450, %r12168;
	// end inline asm
	// begin inline asm
	shf.l.wrap.b32 %r6533, %r6454, %r6454, %r12168;
	// end inline asm
	xor.b32  	%r13337, %r5641, %r5513;
	xor.b32  	%r13338, %r13337, %r6025;
	xor.b32  	%r6539, %r13338, %r6345;
	xor.b32  	%r13339, %r5645, %r5517;
	xor.b32  	%r13340, %r13339, %r6029;
	xor.b32  	%r6543, %r13340, %r6349;
	xor.b32  	%r13341, %r5649, %r5521;
	xor.b32  	%r13342, %r13341, %r6033;
	xor.b32  	%r6547, %r13342, %r6353;
	xor.b32  	%r13343, %r5653, %r5525;
	xor.b32  	%r13344, %r13343, %r6037;
	xor.b32  	%r6551, %r13344, %r6357;
	// begin inline asm
	shf.l.wrap.b32 %r6537, %r6539, %r6539, %r12120;
	// end inline asm
	// begin inline asm
	shf.l.wrap.b32 %r6541, %r6543, %r6543, %r12120;
	// end inline asm
	// begin inline asm
	shf.l.wrap.b32 %r6545, %r6547, %r6547, %r12120;
	// end inline asm
	// begin inline asm
	shf.l.wrap.b32 %r6549, %r6551, %r6551, %r12120;
	// end inline asm
	add.s32 	%r13345, %r6393, %r6537;
	add.s32 	%r13346, %r6397, %r6541;
	add.s32 	%r13347, %r6401, %r6545;
	add.s32 	%r13348, %r6405, %r6549;
	// begin inline asm
	lop3.b32 %r6553, %r6506, %r6521, %r6457, 0x96;
	// end inline asm
	add.s32 	%r13349, %r13345, %r6553;
	// begin inline asm
	lop3.b32 %r6557, %r6510, %r6525, %r6461, 0x96;
	// end inline asm
	add.s32 	%r13350, %r13346, %r6557;
	// begin inline asm
	lop3.b32 %r6561, %r6514, %r6529, %r6465, 0x96;
	// end inline asm
	add.s32 	%r13351, %r13347, %r6561;
	// begin inline asm
	lop3.b32 %r6565, %r6518, %r6533, %r6469, 0x96;
	// end inline asm
	add.s32 	%r13352, %r13348, %r6565;
	// begin inline asm
	shf.l.wrap.b32 %r6569, %r6570, %r6570, %r12152;
	// end inline asm
	add.s32 	%r13353, %r13349, %r6569;
	// begin inline asm
	shf.l.wrap.b32 %r6573, %r6574, %r6574, %r12152;
	// end inline asm
	add.s32 	%r13354, %r13350, %r6573;
	// begin inline asm
	shf.l.wrap.b32 %r6577, %r6578, %r6578, %r12152;
	// end inline asm
	add.s32 	%r13355, %r13351, %r6577;
	// begin inline asm
	shf.l.wrap.b32 %r6581, %r6582, %r6582, %r12152;
	// end inline asm
	add.s32 	%r13356, %r13352, %r6581;
	add.s32 	%r6634, %r13353, -899497514;
	add.s32 	%r6638, %r13354, -899497514;
	add.s32 	%r6642, %r13355, -899497514;
	add.s32 	%r6646, %r13356, -899497514;
	// begin inline asm
	shf.l.wrap.b32 %r6585, %r6506, %r6506, %r12168;
	// end inline asm
	// begin inline asm
	shf.l.wrap.b32 %r6589, %r6510, %r6510, %r12168;
	// end inline asm
	// begin inline asm
	shf.l.wrap.b32 %r6593, %r6514, %r6514, %r12168;
	// end inline asm
	// begin inline asm
	shf.l.wrap.b32 %r6597, %r6518, %r6518, %r12168;
	// end inline asm
	xor.b32  	%r13357, %r5705, %r5577;
	xor.b32  	%r13358, %r13357, %r6089;
	xor.b32  	%r6603, %r13358, %r6409;
	xor.b32  	%r13359, %r5709, %r5581;
	xor.b32  	%r13360, %r13359, %r6093;
	xor.b32  	%r6607, %r13360, %r6413;
	xor.b32  	%r13361, %r5713, %r5585;
	xor.b32  	%r13362, %r13361, %r6097;
	xor.b32  	%r6611, %r13362, %r6417;
	xor.b32  	%r13363, %r5717, %r5589;
	xor.b32  	%r13364, %r13363, %r6101;
	xor.b32  	%r6615, %r13364, %r6421;
	// begin inline asm
	shf.l.wrap.b32 %r6601, %r6603, %r6603, %r12120;
	// end inline asm
	// begin inline asm
	shf.l.wrap.b32 %r6605, %r6607, %r6607, %r12120;
	// end inline asm
	// begin inline asm
	shf.l.wrap.b32 %r6609, %r6611, %r6611, %r12120;
	// end inline asm
	// begin inline asm
	shf.l.wrap.b32 %r6613, %r6615, %r6615, %r12120;
	// end inline asm
	add.s32 	%r13365, %r6457, %r6601;
	add.s32 	%r13366, %r6461, %r6605;
	add.s32 	%r13367, %r6465, %r6609;
	add.s32 	%r13368, %r6469, %r6613;
	// begin inline asm
	lop3.b32 %r6617, %r6570, %r6585, %r6521, 0x96;
	// end inline asm
	add.s32 	%r13369, %r13365, %r6617;
	// begin inline asm
	lop3.b32 %r6621, %r6574, %r6589, %r6525, 0x96;
	// end inline asm
	add.s32 	%r13370, %r13366, %r6621;
	// begin inline asm
	lop3.b32 %r6625, %r6578, %r6593, %r6529, 0x96;
	// end inline asm
	add.s32 	%r13371, %r13367, %r6625;
	// begin inline asm
	lop3.b32 %r6629, %r6582, %r6597, %r6533, 0x96;
	// end inline asm
	add.s32 	%r13372, %r13368, %r6629;
	// begin inline asm
	shf.l.wrap.b32 %r6633, %r6634, %r6634, %r12152;
	// end inline asm
	add.s32 	%r13373, %r13369, %r6633;
	// begin inline asm
	shf.l.wrap.b32 %r6637, %r6638, %r6638, %r12152;
	// end inline asm
	add.s32 	%r13374, %r13370, %r6637;
	// begin inline asm
	shf.l.wrap.b32 %r6641, %r6642, %r6642, %r12152;
	// end inline asm
	add.s32 	%r13375, %r13371, %r6641;
	// begin inline asm
	shf.l.wrap.b32 %r6645, %r6646, %r6646, %r12152;
	// end inline asm
	add.s32 	%r13376, %r13372, %r6645;
	add.s32 	%r6698, %r13373, -899497514;
	add.s32 	%r6702, %r13374, -899497514;
	add.s32 	%r6706, %r13375, -899497514;
	add.s32 	%r6710, %r13376, -899497514;
	// begin inline asm
	shf.l.wrap.b32 %r6649, %r6570, %r6570, %r12168;
	// end inline asm
	// begin inline asm
	shf.l.wrap.b32 %r6653, %r6574, %r6574, %r12168;
	// end inline asm
	// begin inline asm
	shf.l.wrap.b32 %r6657, %r6578, %r6578, %r12168;
	// end inline asm
	// begin inline asm
	shf.l.wrap.b32 %r6661, %r6582, %r6582, %r12168;
	// end inline asm
	xor.b32  	%r13377, %r5769, %r5641;
	xor.b32  	%r13378, %r13377, %r6153;
	xor.b32  	%r6667, %r13378, %r6473;
	xor.b32  	%r13379, %r5773, %r5645;
	xor.b32  	%r13380, %r13379, %r6157;
	xor.b32  	%r6671, %r13380, %r6477;
	xor.b32  	%r13381, %r5777, %r5649;
	xor.b32  	%r13382, %r13381, %r6161;
	xor.b32  	%r6675, %r13382, %r6481;
	xor.b32  	%r13383, %r5781, %r5653;
	xor.b32  	%r13384, %r13383, %r6165;
	xor.b32  	%r6679, %r13384, %r6485;
	// begin inline asm
	shf.l.wrap.b32 %r6665, %r6667, %r6667, %r12120;
	// end inline asm
	// begin inline asm
	shf.l.wrap.b32 %r6669, %r6671, %r6671, %r12120;
	// end inline asm
	// begin inline asm
	shf.l.wrap.b32 %r6673, %r6675, %r6675, %r12120;
	// end inline asm
	// begin inline asm
	shf.l.wrap.b32 %r6677, %r6679, %r6679, %r12120;
	// end inline asm
	add.s32 	%r13385, %r6521, %r6665;
	add.s32 	%r13386, %r6525, %r6669;
	add.s32 	%r13387, %r6529, %r6673;
	add.s32 	%r13388, %r6533, %r6677;
	// begin inline asm
	lop3.b32 %r6681, %r6634, %r6649, %r6585, 0x96;
	// end inline asm
	add.s32 	%r13389, %r13385, %r6681;
	// begin inline asm
	lop3.b32 %r6685, %r6638, %r6653, %r6589, 0x96;
	// end inline asm
	add.s32 	%r13390, %r13386, %r6685;
	// begin inline asm
	lop3.b32 %r6689, %r6642, %r6657, %r6593, 0x96;
	// end inline asm
	add.s32 	%r13391, %r13387, %r6689;
	// begin inline asm
	lop3.b32 %r6693, %r6646, %r6661, %r6597, 0x96;
	// end inline asm
	add.s32 	%r13392, %r13388, %r6693;
	// begin inline asm
	shf.l.wrap.b32 %r6697, %r6698, %r6698, %r12152;
	// end inline asm
	add.s32 	%r13393, %r13389, %r6697;
	// begin inline asm
	shf.l.wrap.b32 %r6701, %r6702, %r6702, %r12152;
	// end inline asm
	add.s32 	%r13394, %r13390, %r6701;
	// begin inline asm
	shf.l.wrap.b32 %r6705, %r6706, %r6706, %r12152;
	// end inline asm
	add.s32 	%r13395, %r13391, %r6705;
	// begin inline asm
	shf.l.wrap.b32 %r6709, %r6710, %r6710, %r12152;
	// end inline asm
	add.s32 	%r13396, %r13392, %r6709;
	add.s32 	%r6762, %r13393, -899497514;
	add.s32 	%r6766, %r13394, -899497514;
	add.s32 	%r6770, %r13395, -899497514;
	add.s32 	%r6774, %r13396, -899497514;
	// begin inline asm
	shf.l.wrap.b32 %r6713, %r6634, %r6634, %r12168;
	// end inline asm
	// begin inline asm
	shf.l.wrap.b32 %r6717, %r6638, %r6638, %r12168;
	// end inline asm
	// begin inline asm
	shf.l.wrap.b32 %r6721, %r6642, %r6642, %r12168;
	// end inline asm
	// begin inline asm
	shf.l.wrap.b32 %r6725, %r6646, %r6646, %r12168;
	// end inline asm
	xor.b32  	%r13397, %r5833, %r5705;
	xor.b32  	%r13398, %r13397, %r6217;
	xor.b32  	%r6731, %r13398, %r6537;
	xor.b32  	%r13399, %r5837, %r5709;
	xor.b32  	%r13400, %r13399, %r6221;
	xor.b32  	%r6735, %r13400, %r6541;
	xor.b32  	%r13401, %r5841, %r5713;
	xor.b32  	%r13402, %r13401, %r6225;
	xor.b32  	%r6739, %r13402, %r6545;
	xor.b32  	%r13403, %r5845, %r5717;
	xor.b32  	%r13404, %r13403, %r6229;
	xor.b32  	%r6743, %r13404, %r6549;
	// begin inline asm
	shf.l.wrap.b32 %r6729, %r6731, %r6731, %r12120;
	// end inline asm
	// begin inline asm
	shf.l.wrap.b32 %r6733, %r6735, %r6735, %r12120;
	// end inline asm
	// begin inline asm
	shf.l.wrap.b32 %r6737, %r6739, %r6739, %r12120;
	// end inline asm
	// begin inline asm
	shf.l.wrap.b32 %r6741, %r6743, %r6743, %r12120;
	// end inline asm
	add.s32 	%r13405, %r6585, %r6729;
	add.s32 	%r13406, %r6589, %r6733;
	add.s32 	%r13407, %r6593, %r6737;
	add.s32 	%r13408, %r6597, %r6741;
	// begin inline asm
	lop3.b32 %r6745, %r6698, %r6713, %r6649, 0x96;
	// end inline asm
	add.s32 	%r13409, %r13405, %r6745;
	// begin inline asm
	lop3.b32 %r6749, %r6702, %r6717, %r6653, 0x96;
	// end inline asm
	add.s32 	%r13410, %r13406, %r6749;
	// begin inline asm
	lop3.b32 %r6753, %r6706, %r6721, %r6657, 0x96;
	// end inline asm
	add.s32 	%r13411, %r13407, %r6753;
	// begin inline asm
	lop3.b32 %r6757, %r6710, %r6725, %r6661, 0x96;
	// end inline asm
	add.s32 	%r13412, %r13408, %r6757;
	// begin inline asm
	shf.l.wrap.b32 %r6761, %r6762, %r6762, %r12152;
	// end inline asm
	add.s32 	%r13413, %r13409, %r6761;
	// begin inline asm
	shf.l.wrap.b32 %r6765, %r6766, %r6766, %r12152;
	// end inline asm
	add.s32 	%r13414, %r13410, %r6765;
	// begin inline asm
	shf.l.wrap.b32 %r6769, %r6770, %r6770, %r12152;
	// end inline asm
	add.s32 	%r13415, %r13411, %r6769;
	// begin inline asm
	shf.l.wrap.b32 %r6773, %r6774, %r6774, %r12152;
	// end inline asm
	add.s32 	%r13416, %r13412, %r6773;
	add.s32 	%r6826, %r13413, -899497514;
	add.s32 	%r6830, %r13414, -899497514;
	add.s32 	%r6834, %r13415, -899497514;
	add.s32 	%r6838, %r13416, -899497514;
	// begin inline asm
	shf.l.wrap.b32 %r6777, %r6698, %r6698, %r12168;
	// end inline asm
	// begin inline asm
	shf.l.wrap.b32 %r6781, %r6702, %r6702, %r12168;
	// end inline asm
	// begin inline asm
	shf.l.wrap.b32 %r6785, %r6706, %r6706, %r12168;
	// end inline asm
	// begin inline asm
	shf.l.wrap.b32 %r6789, %r6710, %r6710, %r12168;
	// end inline asm
	xor.b32  	%r13417, %r5897, %r5769;
	xor.b32  	%r13418, %r13417, %r6281;
	xor.b32  	%r6795, %r13418, %r6601;
	xor.b32  	%r13419, %r5901, %r5773;
	xor.b32  	%r13420, %r13419, %r6285;
	xor.b32  	%r6799, %r13420, %r6605;
	xor.b32  	%r13421, %r5905, %r5777;
	xor.b32  	%r13422, %r13421, %r6289;
	xor.b32  	%r6803, %r13422, %r6609;
	xor.b32  	%r13423, %r5909, %r5781;
	xor.b32  	%r13424, %r13423, %r6293;
	xor.b32  	%r6807, %r13424, %r6613;
	// begin inline asm
	shf.l.wrap.b32 %r6793, %r6795, %r6795, %r12120;
	// end inline asm
	// begin inline asm
	shf.l.wrap.b32 %r6797, %r6799, %r6799, %r12120;
	// end inline asm
	// begin inline asm
	shf.l.wrap.b32 %r6801, %r6803, %r6803, %r12120;
	// end inline asm
	// begin inline asm
	shf.l.wrap.b32 %r6805, %r6807, %r6807, %r12120;
	// end inline asm
	add.s32 	%r13425, %r6649, %r6793;
	add.s32 	%r13426, %r6653, %r6797;
	add.s32 	%r13427, %r6657, %r6801;
	add.s32 	%r13428, %r6661, %r6805;
	// begin inline asm
	lop3.b32 %r6809, %r6762, %r6777, %r6713, 0x96;
	// end inline asm
	add.s32 	%r13429, %r13425, %r6809;
	// begin inline asm
	lop3.b32 %r6813, %r6766, %r6781, %r6717, 0x96;
	// end inline asm
	add.s32 	%r13430, %r13426, %r6813;
	// begin inline asm
	lop3.b32 %r6817, %r6770, %r6785, %r6721, 0x96;
	// end inline asm
	add.s32 	%r13431, %r13427, %r6817;
	// begin inline asm
	lop3.b32 %r6821, %r6774, %r6789, %r6725, 0x96;
	// end inline asm
	add.s32 	%r13432, %r13428, %r6821;
	// begin inline asm
	shf.l.wrap.b32 %r6825, %r6826, %r6826, %r12152;
	// end inline asm
	add.s32 	%r13433, %r13429, %r6825;
	// begin inline asm
	shf.l.wrap.b32 %r6829, %r6830, %r6830, %r12152;
	// end inline asm
	add.s32 	%r13434, %r13430, %r6829;
	// begin inline asm
	shf.l.wrap.b32 %r6833, %r6834, %r6834, %r12152;
	// end inline asm
	add.s32 	%r13435, %r13431, %r6833;
	// begin inline asm
	shf.l.wrap.b32 %r6837, %r6838, %r6838, %r12152;
	// end inline asm
	add.s32 	%r13436, %r13432, %r6837;
	add.s32 	%r6890, %r13433, -899497514;
	add.s32 	%r6894, %r13434, -899497514;
	add.s32 	%r6898, %r13435, -899497514;
	add.s32 	%r6902, %r13436, -899497514;
	// begin inline asm
	shf.l.wrap.b32 %r6841, %r6762, %r6762, %r12168;
	// end inline asm
	// begin inline asm
	shf.l.wrap.b32 %r6845, %r6766, %r6766, %r12168;
	// end inline asm
	// begin inline asm
	shf.l.wrap.b32 %r6849, %r6770, %r6770, %r12168;
	// end inline asm
	// begin inline asm
	shf.l.wrap.b32 %r6853, %r6774, %r6774, %r12168;
	// end inline asm
	xor.b32  	%r13437, %r5961, %r5833;
	xor.b32  	%r13438, %r13437, %r6345;
	xor.b32  	%r6859, %r13438, %r6665;
	xor.b32  	%r13439, %r5965, %r5837;
	xor.b32  	%r13440, %r13439, %r6349;
	xor.b32  	%r6863, %r13440, %r6669;
	xor.b32  	%r13441, %r5969, %r5841;
	xor.b32  	%r13442, %r13441, %r6353;
	xor.b32  	%r6867, %r13442, %r6673;
	xor.b32  	%r13443, %r5973, %r5845;
	xor.b32  	%r13444, %r13443, %r6357;
	xor.b32  	%r6871, %r13444, %r6677;
	// begin inline asm
	shf.l.wrap.b32 %r6857, %r6859, %r6859, %r12120;
	// end inline asm
	// begin inline asm
	shf.l.wrap.b32 %r6861, %r6863, %r6863, %r12120;
	// end inline asm
	// begin inline asm
	shf.l.wrap.b32 %r6865, %r6867, %r6867, %r12120;
	// end inline asm
	// begin inline asm
	shf.l.wrap.b32 %r6869, %r6871, %r6871, %r12120;
	// end inline asm
	add.s32 	%r13445, %r6713, %r6857;
	add.s32 	%r13446, %r6717, %r6861;
	add.s32 	%r13447, %r6721, %r6865;
	add.s32 	%r13448, %r6725, %r6869;
	// begin inline asm
	lop3.b32 %r6873, %r6826, %r6841, %r6777, 0x96;
	// end inline asm
	add.s32 	%r13449, %r13445, %r6873;
	// begin inline asm
	lop3.b32 %r6877, %r6830, %r6845, %r6781, 0x96;
	// end inline asm
	add.s32 	%r13450, %r13446, %r6877;
	// begin inline asm
	lop3.b32 %r6881, %r6834, %r6849, %r6785, 0x96;
	// end inline asm
	add.s32 	%r13451, %r13447, %r6881;
	// begin inline asm
	lop3.b32 %r6885, %r6838, %r6853, %r6789, 0x96;
	// end inline asm
	add.s32 	%r13452, %r13448, %r6885;
	// begin inline asm
	shf.l.wrap.b32 %r6889, %r6890, %r6890, %r12152;
	// end inline asm
	add.s32 	%r13453, %r13449, %r6889;
	// begin inline asm
	shf.l.wrap.b32 %r6893, %r6894, %r6894, %r12152;
	// end inline asm
	add.s32 	%r13454, %r13450, %r6893;
	// begin inline asm
	shf.l.wrap.b32 %r6897, %r6898, %r6898, %r12152;
	// end inline asm
	add.s32 	%r13455, %r13451, %r6897;
	// begin inline asm
	shf.l.wrap.b32 %r6901, %r6902, %r6902, %r12152;
	// end inline asm
	add.s32 	%r13456, %r13452, %r6901;
	add.s32 	%r6954, %r13453, -899497514;
	add.s32 	%r6958, %r13454, -899497514;
	add.s32 	%r6962, %r13455, -899497514;
	add.s32 	%r6966, %r13456, -899497514;
	// begin inline asm
	shf.l.wrap.b32 %r6905, %r6826, %r6826, %r12168;
	// end inline asm
	// begin inline asm
	shf.l.wrap.b32 %r6909, %r6830, %r6830, %r12168;
	// end inline asm
	// begin inline asm
	shf.l.wrap.b32 %r6913, %r6834, %r6834, %r12168;
	// end inline asm
	// begin inline asm
	shf.l.wrap.b32 %r6917, %r6838, %r6838, %r12168;
	// end inline asm
	xor.b32  	%r13457, %r6025, %r5897;
	xor.b32  	%r13458, %r13457, %r6409;
	xor.b32  	%r6923, %r13458, %r6729;
	xor.b32  	%r13459, %r6029, %r5901;
	xor.b32  	%r13460, %r13459, %r6413;
	xor.b32  	%r6927, %r13460, %r6733;
	xor.b32  	%r13461, %r6033, %r5905;
	xor.b32  	%r13462, %r13461, %r6417;
	xor.b32  	%r6931, %r13462, %r6737;
	xor.b32  	%r13463, %r6037, %r5909;
	xor.b32  	%r13464, %r13463, %r6421;
	xor.b32  	%r6935, %r13464, %r6741;
	// begin inline asm
	shf.l.wrap.b32 %r6921, %r6923, %r6923, %r12120;
	// end inline asm
	// begin inline asm
	shf.l.wrap.b32 %r6925, %r6927, %r6927, %r12120;
	// end inline asm
	// begin inline asm
	shf.l.wrap.b32 %r6929, %r6931, %r6931, %r12120;
	// end inline asm
	// begin inline asm
	shf.l.wrap.b32 %r6933, %r6935, %r6935, %r12120;
	// end inline asm
	add.s32 	%r13465, %r6777, %r6921;
	add.s32 	%r13466, %r6781, %r6925;
	add.s32 	%r13467, %r6785, %r6929;
	add.s32 	%r13468, %r6789, %r6933;
	// begin inline asm
	lop3.b32 %r6937, %r6890, %r6905, %r6841, 0x96;
	// end inline asm
	add.s32 	%r13469, %r13465, %r6937;
	// begin inline asm
	lop3.b32 %r6941, %r6894, %r6909, %r6845, 0x96;
	// end inline asm
	add.s32 	%r13470, %r13466, %r6941;
	// begin inline asm
	lop3.b32 %r6945, %r6898, %r6913, %r6849, 0x96;
	// end inline asm
	add.s32 	%r13471, %r13467, %r6945;
	// begin inline asm
	lop3.b32 %r6949, %r6902, %r6917, %r6853, 0x96;
	// end inline asm
	add.s32 	%r13472, %r13468, %r6949;
	// begin inline asm
	shf.l.wrap.b32 %r6953, %r6954, %r6954, %r12152;
	// end inline asm
	add.s32 	%r13473, %r13469, %r6953;
	// begin inline asm
	shf.l.wrap.b32 %r6957, %r6958, %r6958, %r12152;
	// end inline asm
	add.s32 	%r13474, %r13470, %r6957;
	// begin inline asm
	shf.l.wrap.b32 %r6961, %r6962, %r6962, %r12152;
	// end inline asm
	add.s32 	%r13475, %r13471, %r6961;
	// begin inline asm
	shf.l.wrap.b32 %r6965, %r6966, %r6966, %r12152;
	// end inline asm
	add.s32 	%r13476, %r13472, %r6965;
	add.s32 	%r7018, %r13473, -899497514;
	add.s32 	%r7022, %r13474, -899497514;
	add.s32 	%r7026, %r13475, -899497514;
	add.s32 	%r7030, %r13476, -899497514;
	// begin inline asm
	shf.l.wrap.b32 %r6969, %r6890, %r6890, %r12168;
	// end inline asm
	// begin inline asm
	shf.l.wrap.b32 %r6973, %r6894, %r6894, %r12168;
	// end inline asm
	// begin inline asm
	shf.l.wrap.b32 %r6977, %r6898, %r6898, %r12168;
	// end inline asm
	// begin inline asm
	shf.l.wrap.b32 %r6981, %r6902, %r6902, %r12168;
	// end inline asm
	xor.b32  	%r13477, %r6089, %r5961;
	xor.b32  	%r13478, %r13477, %r6473;
	xor.b32  	%r6987, %r13478, %r6793;
	xor.b32  	%r13479, %r6093, %r5965;
	xor.b32  	%r13480, %r13479, %r6477;
	xor.b32  	%r6991, %r13480, %r6797;
	xor.b32  	%r13481, %r6097, %r5969;
	xor.b32  	%r13482, %r13481, %r6481;
	xor.b32  	%r6995, %r13482, %r6801;
	xor.b32  	%r13483, %r6101, %r5973;
	xor.b32  	%r13484, %r13483, %r6485;
	xor.b32  	%r6999, %r13484, %r6805;
	// begin inline asm
	shf.l.wrap.b32 %r6985, %r6987, %r6987, %r12120;
	// end inline asm
	// begin inline asm
	shf.l.wrap.b32 %r6989, %r6991, %r6991, %r12120;
	// end inline asm
	// begin inline asm
	shf.l.wrap.b32 %r6993, %r6995, %r6995, %r12120;
	// end inline asm
	// begin inline asm
	shf.l.wrap.b32 %r6997, %r6999, %r6999, %r12120;
	// end inline asm
	add.s32 	%r13485, %r6841, %r6985;
	add.s32 	%r13486, %r6845, %r6989;
	add.s32 	%r13487, %r6849, %r6993;
	add.s32 	%r13488, %r6853, %r6997;
	// begin inline asm
	lop3.b32 %r7001, %r6954, %r6969, %r6905, 0x96;
	// end inline asm
	add.s32 	%r13489, %r13485, %r7001;
	// begin inline asm
	lop3.b32 %r7005, %r6958, %r6973, %r6909, 0x96;
	// end inline asm
	add.s32 	%r13490, %r13486, %r7005;
	// begin inline asm
	lop3.b32 %r7009, %r6962, %r6977, %r6913, 0x96;
	// end inline asm
	add.s32 	%r13491, %r13487, %r7009;
	// begin inline asm
	lop3.b32 %r7013, %r6966, %r6981, %r6917, 0x96;
	// end inline asm
	add.s32 	%r13492, %r13488, %r7013;
	// begin inline asm
	shf.l.wrap.b32 %r7017, %r7018, %r7018, %r12152;
	// end inline asm
	add.s32 	%r13493, %r13489, %r7017;
	// begin inline asm
	shf.l.wrap.b32 %r7021, %r7022, %r7022, %r12152;
	// end inline asm
	add.s32 	%r13494, %r13490, %r7021;
	// begin inline asm
	shf.l.wrap.b32 %r7025, %r7026, %r7026, %r12152;
	// end inline asm
	add.s32 	%r13495, %r13491, %r7025;
	// begin inline asm
	shf.l.wrap.b32 %r7029, %r7030, %r7030, %r12152;
	// end inline asm
	add.s32 	%r13496, %r13492, %r7029;
	add.s32 	%r7082, %r13493, -899497514;
	add.s32 	%r7086, %r13494, -899497514;
	add.s32 	%r7090, %r13495, -899497514;
	add.s32 	%r7094, %r13496, -899497514;
	// begin inline asm
	shf.l.wrap.b32 %r7033, %r6954, %r6954, %r12168;
	// end inline asm
	// begin inline asm
	shf.l.wrap.b32 %r7037, %r6958, %r6958, %r12168;
	// end inline asm
	// begin inline asm
	shf.l.wrap.b32 %r7041, %r6962, %r6962, %r12168;
	// end inline asm
	// begin inline asm
	shf.l.wrap.b32 %r7045, %r6966, %r6966, %r12168;
	// end inline asm
	xor.b32  	%r13497, %r6153, %r6025;
	xor.b32  	%r13498, %r13497, %r6537;
	xor.b32  	%r7051, %r13498, %r6857;
	xor.b32  	%r13499, %r6157, %r6029;
	xor.b32  	%r13500, %r13499, %r6541;
	xor.b32  	%r7055, %r13500, %r6861;
	xor.b32  	%r13501, %r6161, %r6033;
	xor.b32  	%r13502, %r13501, %r6545;
	xor.b32  	%r7059, %r13502, %r6865;
	xor.b32  	%r13503, %r6165, %r6037;
	xor.b32  	%r13504, %r13503, %r6549;
	xor.b32  	%r7063, %r13504, %r6869;
	// begin inline asm
	shf.l.wrap.b32 %r7049, %r7051, %r7051, %r12120;
	// end inline asm
	// begin inline asm
	shf.l.wrap.b32 %r7053, %r7055, %r7055, %r12120;
	// end inline asm
	// begin inline asm
	shf.l.wrap.b32 %r7057, %r7059, %r7059, %r12120;
	// end inline asm
	// begin inline asm
	shf.l.wrap.b32 %r7061, %r7063, %r7063, %r12120;
	// end inline asm
	add.s32 	%r13505, %r6905, %r7049;
	add.s32 	%r13506, %r6909, %r7053;
	add.s32 	%r13507, %r6913, %r7057;
	add.s32 	%r13508, %r6917, %r7061;
	// begin inline asm
	lop3.b32 %r7065, %r7018, %r7033, %r6969, 0x96;
	// end inline asm
	add.s32 	%r13509, %r13505, %r7065;
	// begin inline asm
	lop3.b32 %r7069, %r7022, %r7037, %r6973, 0x96;
	// end inline asm
	add.s32 	%r13510, %r13506, %r7069;
	// begin inline asm
	lop3.b32 %r7073, %r7026, %r7041, %r6977, 0x96;
	// end inline asm
	add.s32 	%r13511, %r13507, %r7073;
	// begin inline asm
	lop3.b32 %r7077, %r7030, %r7045, %r6981, 0x96;
	// end inline asm
	add.s32 	%r13512, %r13508, %r7077;
	// begin inline asm
	shf.l.wrap.b32 %r7081, %r7082, %r7082, %r12152;
	// end inline asm
	add.s32 	%r13513, %r13509, %r7081;
	// begin inline asm
	shf.l.wrap.b32 %r7085, %r7086, %r7086, %r12152;
	// end inline asm
	add.s32 	%r13514, %r13510, %r7085;
	// begin inline asm
	shf.l.wrap.b32 %r7089, %r7090, %r7090, %r12152;
	// end inline asm
	add.s32 	%r13515, %r13511, %r7089;
	// begin inline asm
	shf.l.wrap.b32 %r7093, %r7094, %r7094, %r12152;
	// end inline asm
	add.s32 	%r13516, %r13512, %r7093;
	add.s32 	%r7146, %r13513, -899497514;
	add.s32 	%r7150, %r13514, -899497514;
	add.s32 	%r7154, %r13515, -899497514;
	add.s32 	%r7158, %r13516, -899497514;
	// begin inline asm
	shf.l.wrap.b32 %r7097, %r7018, %r7018, %r12168;
	// end inline asm
	// begin inline asm
	shf.l.wrap.b32 %r7101, %r7022, %r7022, %r12168;
	// end inline asm
	// begin inline asm
	shf.l.wrap.b32 %r7105, %r7026, %r7026, %r12168;
	// end inline asm
	// begin inline asm
	shf.l.wrap.b32 %r7109, %r7030, %r7030, %r12168;
	// end inline asm
	xor.b32  	%r13517, %r6217, %r6089;
	xor.b32  	%r13518, %r13517, %r6601;
	xor.b32  	%r7115, %r13518, %r6921;
	xor.b32  	%r13519, %r6221, %r6093;
	xor.b32  	%r13520, %r13519, %r6605;
	xor.b32  	%r7119, %r13520, %r6925;
	xor.b32  	%r13521, %r6225, %r6097;
	xor.b32  	%r13522, %r13521, %r6609;
	xor.b32  	%r7123, %r13522, %r6929;
	xor.b32  	%r13523, %r6229, %r6101;
	xor.b32  	%r13524, %r13523, %r6613;
	xor.b32  	%r7127, %r13524, %r6933;
	// begin inline asm
	shf.l.wrap.b32 %r7113, %r7115, %r7115, %r12120;
	// end inline asm
	// begin inline asm
	shf.l.wrap.b32 %r7117, %r7119, %r7119, %r12120;
	// end inline asm
	// begin inline asm
	shf.l.wrap.b32 %r7121, %r7123, %r7123, %r12120;
	// end inline asm
	// begin inline asm
	shf.l.wrap.b32 %r7125, %r7127, %r7127, %r12120;
	// end inline asm
	add.s32 	%r13525, %r6969, %r7113;
	add.s32 	%r13526, %r6973, %r7117;
	add.s32 	%r13527, %r6977, %r7121;
	add.s32 	%r13528, %r6981, %r7125;
	// begin inline asm
	lop3.b32 %r7129, %r7082, %r7097, %r7033, 0x96;
	// end inline asm
	add.s32 	%r13529, %r13525, %r7129;
	// begin inline asm
	lop3.b32 %r7133, %r7086, %r7101, %r7037, 0x96;
	// end inline asm
	add.s32 	%r13530, %r13526, %r7133;
	// begin inline asm
	lop3.b32 %r7137, %r7090, %r7105, %r7041, 0x96;
	// end inline asm
	add.s32 	%r13531, %r13527, %r7137;
	// begin inline asm
	lop3.b32 %r7141, %r7094, %r7109, %r7045, 0x96;
	// end inline asm
	add.s32 	%r13532, %r13528, %r7141;
	// begin inline asm
	shf.l.wrap.b32 %r7145, %r7146, %r7146, %r12152;
	// end inline asm
	add.s32 	%r13533, %r13529, %r7145;
	// begin inline asm
	shf.l.wrap.b32 %r7149, %r7150, %r7150, %r12152;
	// end inline asm
	add.s32 	%r13534, %r13530, %r7149;
	// begin inline asm
	shf.l.wrap.b32 %r7153, %r7154, %r7154, %r12152;
	// end inline asm
	add.s32 	%r13535, %r13531, %r7153;
	// begin inline asm
	shf.l.wrap.b32 %r7157, %r7158, %r7158, %r12152;
	// end inline asm
	add.s32 	%r13536, %r13532, %r7157;
	add.s32 	%r7210, %r13533, -899497514;
	add.s32 	%r7214, %r13534, -899497514;
	add.s32 	%r7218, %r13535, -899497514;
	add.s32 	%r7222, %r13536, -899497514;
	// begin inline asm
	shf.l.wrap.b32 %r7161, %r7082, %r7082, %r12168;
	// end inline asm
	// begin inline asm
	shf.l.wrap.b32 %r7165, %r7086, %r7086, %r12168;
	// end inline asm
	// begin inline asm
	shf.l.wrap.b32 %r7169, %r7090, %r7090, %r12168;
	// end inline asm
	// begin inline asm
	shf.l.wrap.b32 %r7173, %r7094, %r7094, %r12168;
	// end inline asm
	xor.b32  	%r13537, %r6281, %r6153;
	xor.b32  	%r13538, %r13537, %r6665;
	xor.b32  	%r7179, %r13538, %r6985;
	xor.b32  	%r13539, %r6285, %r6157;
	xor.b32  	%r13540, %r13539, %r6669;
	xor.b32  	%r7183, %r13540, %r6989;
	xor.b32  	%r13541, %r6289, %r6161;
	xor.b32  	%r13542, %r13541, %r6673;
	xor.b32  	%r7187, %r13542, %r6993;
	xor.b32  	%r13543, %r6293, %r6165;
	xor.b32  	%r13544, %r13543, %r6677;
	xor.b32  	%r7191, %r13544, %r6997;
	// begin inline asm
	shf.l.wrap.b32 %r7177, %r7179, %r7179, %r12120;
	// end inline asm
	// begin inline asm
	shf.l.wrap.b32 %r7181, %r7183, %r7183, %r12120;
	// end inline asm
	// begin inline asm
	shf.l.wrap.b32 %r7185, %r7187, %r7187, %r12120;
	// end inline asm
	// begin inline asm
	shf.l.wrap.b32 %r7189, %r7191, %r7191, %r12120;
	// end inline asm
	add.s32 	%r13545, %r7033, %r7177;
	add.s32 	%r13546, %r7037, %r7181;
	add.s32 	%r13547, %r7041, %r7185;
	add.s32 	%r13548, %r7045, %r7189;
	// begin inline asm
	lop3.b32 %r7193, %r7146, %r7161, %r7097, 0x96;
	// end inline asm
	add.s32 	%r13549, %r13545, %r7193;
	// begin inline asm
	lop3.b32 %r7197, %r7150, %r7165, %r7101, 0x96;
	// end inline asm
	add.s32 	%r13550, %r13546, %r7197;
	// begin inline asm
	lop3.b32 %r7201, %r7154, %r7169, %r7105, 0x96;
	// end inline asm
	add.s32 	%r13551, %r13547, %r7201;
	// begin inline asm
	lop3.b32 %r7205, %r7158, %r7173, %r7109, 0x96;
	// end inline asm
	add.s32 	%r13552, %r13548, %r7205;
	// begin inline asm
	shf.l.wrap.b32 %r7209, %r7210, %r7210, %r12152;
	// end inline asm
	add.s32 	%r13553, %r13549, %r7209;
	// begin inline asm
	shf.l.wrap.b32 %r7213, %r7214, %r7214, %r12152;
	// end inline asm
	add.s32 	%r13554, %r13550, %r7213;
	// begin inline asm
	shf.l.wrap.b32 %r7217, %r7218, %r7218, %r12152;
	// end inline asm
	add.s32 	%r13555, %r13551, %r7217;
	// begin inline asm
	shf.l.wrap.b32 %r7221, %r7222, %r7222, %r12152;
	// end inline asm
	add.s32 	%r13556, %r13552, %r7221;
	add.s32 	%r7274, %r13553, -899497514;
	add.s32 	%r7278, %r13554, -899497514;
	add.s32 	%r7282, %r13555, -899497514;
	add.s32 	%r7286, %r13556, -899497514;
	// begin inline asm
	shf.l.wrap.b32 %r7225, %r7146, %r7146, %r12168;
	// end inline asm
	// begin inline asm
	shf.l.wrap.b32 %r7229, %r7150, %r7150, %r12168;
	// end inline asm
	// begin inline asm
	shf.l.wrap.b32 %r7233, %r7154, %r7154, %r12168;
	// end inline asm
	// begin inline asm
	shf.l.wrap.b32 %r7237, %r7158, %r7158, %r12168;
	// end inline asm
	xor.b32  	%r13557, %r6345, %r6217;
	xor.b32  	%r13558, %r13557, %r6729;
	xor.b32  	%r7243, %r13558, %r7049;
	xor.b32  	%r13559, %r6349, %r6221;
	xor.b32  	%r13560, %r13559, %r6733;
	xor.b32  	%r7247, %r13560, %r7053;
	xor.b32  	%r13561, %r6353, %r6225;
	xor.b32  	%r13562, %r13561, %r6737;
	xor.b32  	%r7251, %r13562, %r7057;
	xor.b32  	%r13563, %r6357, %r6229;
	xor.b32  	%r13564, %r13563, %r6741;
	xor.b32  	%r7255, %r13564, %r7061;
	// begin inline asm
	shf.l.wrap.b32 %r7241, %r7243, %r7243, %r12120;
	// end inline asm
	// begin inline asm
	shf.l.wrap.b32 %r7245, %r7247, %r7247, %r12120;
	// end inline asm
	// begin inline asm
	shf.l.wrap.b32 %r7249, %r7251, %r7251, %r12120;
	// end inline asm
	// begin inline asm
	shf.l.wrap.b32 %r7253, %r7255, %r7255, %r12120;
	// end inline asm
	// begin inline asm
	lop3.b32 %r7257, %r7210, %r7225, %r7161, 0x96;
	// end inline asm
	// begin inline asm
	lop3.b32 %r7261, %r7214, %r7229, %r7165, 0x96;
	// end inline asm
	// begin inline asm
	lop3.b32 %r7265, %r7218, %r7233, %r7169, 0x96;
	// end inline asm
	// begin inline asm
	lop3.b32 %r7269, %r7222, %r7237, %r7173, 0x96;
	// end inline asm
	// begin inline asm
	shf.l.wrap.b32 %r7273, %r7274, %r7274, %r12152;
	// end inline asm
	// begin inline asm
	shf.l.wrap.b32 %r7277, %r7278, %r7278, %r12152;
	// end inline asm
	// begin inline asm
	shf.l.wrap.b32 %r7281, %r7282, %r7282, %r12152;
	// end inline asm
	// begin inline asm
	shf.l.wrap.b32 %r7285, %r7286, %r7286, %r12152;
	// end inline asm
	// begin inline asm
	shf.l.wrap.b32 %r7289, %r7210, %r7210, %r12168;
	// end inline asm
	// begin inline asm
	shf.l.wrap.b32 %r7293, %r7214, %r7214, %r12168;
	// end inline asm
	// begin inline asm
	shf.l.wrap.b32 %r7297, %r7218, %r7218, %r12168;
	// end inline asm
	// begin inline asm
	shf.l.wrap.b32 %r7301, %r7222, %r7222, %r12168;
	// end inline asm
	add.s32 	%r13565, %r5, -899497514;
	add.s32 	%r13566, %r13565, %r7097;
	add.s32 	%r13567, %r13566, %r7241;
	add.s32 	%r13568, %r13567, %r7257;
	add.s32 	%r7387, %r13568, %r7273;
	add.s32 	%r13569, %r13565, %r7101;
	add.s32 	%r13570, %r13569, %r7245;
	add.s32 	%r13571, %r13570, %r7261;
	add.s32 	%r7391, %r13571, %r7277;
	add.s32 	%r13572, %r13565, %r7105;
	add.s32 	%r13573, %r13572, %r7249;
	add.s32 	%r13574, %r13573, %r7265;
	add.s32 	%r7395, %r13574, %r7281;
	add.s32 	%r13575, %r13565, %r7109;
	add.s32 	%r13576, %r13575, %r7253;
	add.s32 	%r13577, %r13576, %r7269;
	add.s32 	%r7399, %r13577, %r7285;
	add.s32 	%r7339, %r7274, %r6;
	add.s32 	%r7343, %r7278, %r6;
	add.s32 	%r7347, %r7282, %r6;
	add.s32 	%r7351, %r7286, %r6;
	add.s32 	%r7356, %r7289, %r7;
	add.s32 	%r7360, %r7293, %r7;
	add.s32 	%r7364, %r7297, %r7;
	add.s32 	%r7368, %r7301, %r7;
	add.s32 	%r7308, %r7225, %r8;
	add.s32 	%r7312, %r7229, %r8;
	add.s32 	%r7316, %r7233, %r8;
	add.s32 	%r7320, %r7237, %r8;
	// begin inline asm
	lop3.b32 %r7305, %r7339, %r7356, %r7308, 0xCA;
	// end inline asm
	// begin inline asm
	lop3.b32 %r7309, %r7343, %r7360, %r7312, 0xCA;
	// end inline asm
	// begin inline asm
	lop3.b32 %r7313, %r7347, %r7364, %r7316, 0xCA;
	// end inline asm
	// begin inline asm
	lop3.b32 %r7317, %r7351, %r7368, %r7320, 0xCA;
	// end inline asm
	// begin inline asm
	shf.l.wrap.b32 %r7321, %r7387, %r7387, %r12152;
	// end inline asm
	// begin inline asm
	shf.l.wrap.b32 %r7325, %r7391, %r7391, %r12152;
	// end inline asm
	// begin inline asm
	shf.l.wrap.b32 %r7329, %r7395, %r7395, %r12152;
	// end inline asm
	// begin inline asm
	shf.l.wrap.b32 %r7333, %r7399, %r7399, %r12152;
	// end inline asm
	add.s32 	%r13578, %r179, %r7161;
	add.s32 	%r13579, %r13578, %r7305;
	add.s32 	%r7435, %r13579, %r7321;
	add.s32 	%r13580, %r180, %r7165;
	add.s32 	%r13581, %r13580, %r7309;
	add.s32 	%r7439, %r13581, %r7325;
	add.s32 	%r13582, %r181, %r7169;
	add.s32 	%r13583, %r13582, %r7313;
	add.s32 	%r7443, %r13583, %r7329;
	add.s32 	%r13584, %r182, %r7173;
	add.s32 	%r13585, %r13584, %r7317;
	add.s32 	%r7447, %r13585, %r7333;
	// begin inline asm
	shf.l.wrap.b32 %r7337, %r7339, %r7339, %r12168;
	// end inline asm
	// begin inline asm
	shf.l.wrap.b32 %r7341, %r7343, %r7343, %r12168;
	// end inline asm
	// begin inline asm
	shf.l.wrap.b32 %r7345, %r7347, %r7347, %r12168;
	// end inline asm
	// begin inline asm
	shf.l.wrap.b32 %r7349, %r7351, %r7351, %r12168;
	// end inline asm
	// begin inline asm
	lop3.b32 %r7353, %r7387, %r7337, %r7356, 0xCA;
	// end inline asm
	// begin inline asm
	lop3.b32 %r7357, %r7391, %r7341, %r7360, 0xCA;
	// end inline asm
	// begin inline asm
	lop3.b32 %r7361, %r7395, %r7345, %r7364, 0xCA;
	// end inline asm
	// begin inline asm
	lop3.b32 %r7365, %r7399, %r7349, %r7368, 0xCA;
	// end inline asm
	// begin inline asm
	shf.l.wrap.b32 %r7369, %r7435, %r7435, %r12152;
	// end inline asm
	// begin inline asm
	shf.l.wrap.b32 %r7373, %r7439, %r7439, %r12152;
	// end inline asm
	// begin inline asm
	shf.l.wrap.b32 %r7377, %r7443, %r7443, %r12152;
	// end inline asm
	// begin inline asm
	shf.l.wrap.b32 %r7381, %r7447, %r7447, %r12152;
	// end inline asm
	add.s32 	%r13586, %r183, %r7308;
	add.s32 	%r13587, %r13586, %r7353;
	add.s32 	%r7483, %r13587, %r7369;
	add.s32 	%r13588, %r184, %r7312;
	add.s32 	%r13589, %r13588, %r7357;
	add.s32 	%r7487, %r13589, %r7373;
	add.s32 	%r13590, %r185, %r7316;
	add.s32 	%r13591, %r13590, %r7361;
	add.s32 	%r7491, %r13591, %r7377;
	add.s32 	%r13592, %r186, %r7320;
	add.s32 	%r13593, %r13592, %r7365;
	add.s32 	%r7495, %r13593, %r7381;
	// begin inline asm
	shf.l.wrap.b32 %r7385, %r7387, %r7387, %r12168;
	// end inline asm
	// begin inline asm
	shf.l.wrap.b32 %r7389, %r7391, %r7391, %r12168;
	// end inline asm
	// begin inline asm
	shf.l.wrap.b32 %r7393, %r7395, %r7395, %r12168;
	// end inline asm
	// begin inline asm
	shf.l.wrap.b32 %r7397, %r7399, %r7399, %r12168;
	// end inline asm
	// begin inline asm
	lop3.b32 %r7401, %r7435, %r7385, %r7337, 0xCA;
	// end inline asm
	// begin inline asm
	lop3.b32 %r7405, %r7439, %r7389, %r7341, 0xCA;
	// end inline asm
	// begin inline asm
	lop3.b32 %r7409, %r7443, %r7393, %r7345, 0xCA;
	// end inline asm
	// begin inline asm
	lop3.b32 %r7413, %r7447, %r7397, %r7349, 0xCA;
	// end inline asm
	// begin inline asm
	shf.l.wrap.b32 %r7417, %r7483, %r7483, %r12152;
	// end inline asm
	// begin inline asm
	shf.l.wrap.b32 %r7421, %r7487, %r7487, %r12152;
	// end inline asm
	// begin inline asm
	shf.l.wrap.b32 %r7425, %r7491, %r7491, %r12152;
	// end inline asm
	// begin inline asm
	shf.l.wrap.b32 %r7429, %r7495, %r7495, %r12152;
	// end inline asm
	add.s32 	%r13594, %r187, %r7356;
	add.s32 	%r13595, %r13594, %r7401;
	add.s32 	%r7531, %r13595, %r7417;
	add.s32 	%r13596, %r188, %r7360;
	add.s32 	%r13597, %r13596, %r7405;
	add.s32 	%r7535, %r13597, %r7421;
	add.s32 	%r13598, %r189, %r7364;
	add.s32 	%r13599, %r13598, %r7409;
	add.s32 	%r7539, %r13599, %r7425;
	add.s32 	%r13600, %r190, %r7368;
	add.s32 	%r13601, %r13600, %r7413;
	add.s32 	%r7543, %r13601, %r7429;
	// begin inline asm
	shf.l.wrap.b32 %r7433, %r7435, %r7435, %r12168;
	// end inline asm
	// begin inline asm
	shf.l.wrap.b32 %r7437, %r7439, %r7439, %r12168;
	// end inline asm
	// begin inline asm
	shf.l.wrap.b32 %r7441, %r7443, %r7443, %r12168;
	// end inline asm
	// begin inline asm
	shf.l.wrap.b32 %r7445, %r7447, %r7447, %r12168;
	// end inline asm
	// begin inline asm
	lop3.b32 %r7449, %r7483, %r7433, %r7385, 0xCA;
	// end inline asm
	// begin inline asm
	lop3.b32 %r7453, %r7487, %r7437, %r7389, 0xCA;
	// end inline asm
	// begin inline asm
	lop3.b32 %r7457, %r7491, %r7441, %r7393, 0xCA;
	// end inline asm
	// begin inline asm
	lop3.b32 %r7461, %r7495, %r7445, %r7397, 0xCA;
	// end inline asm
	// begin inline asm
	shf.l.wrap.b32 %r7465, %r7531, %r7531, %r12152;
	// end inline asm
	// begin inline asm
	shf.l.wrap.b32 %r7469, %r7535, %r7535, %r12152;
	// end inline asm
	// begin inline asm
	shf.l.wrap.b32 %r7473, %r7539, %r7539, %r12152;
	// end inline asm
	// begin inline asm
	shf.l.wrap.b32 %r7477, %r7543, %r7543, %r12152;
	// end inline asm
	add.s32 	%r13602, %r191, %r7337;
	add.s32 	%r13603, %r13602, %r7449;
	add.s32 	%r7579, %r13603, %r7465;
	add.s32 	%r13604, %r192, %r7341;
	add.s32 	%r13605, %r13604, %r7453;
	add.s32 	%r7583, %r13605, %r7469;
	add.s32 	%r13606, %r193, %r7345;
	add.s32 	%r13607, %r13606, %r7457;
	add.s32 	%r7587, %r13607, %r7473;
	add.s32 	%r13608, %r194, %r7349;
	add.s32 	%r13609, %r13608, %r7461;
	add.s32 	%r7591, %r13609, %r7477;
	// begin inline asm
	shf.l.wrap.b32 %r7481, %r7483, %r7483, %r12168;
	// end inline asm
	// begin inline asm
	shf.l.wrap.b32 %r7485, %r7487, %r7487, %r12168;
	// end inline asm
	// begin inline asm
	shf.l.wrap.b32 %r7489, %r7491, %r7491, %r12168;
	// end inline asm
	// begin inline asm
	shf.l.wrap.b32 %r7493, %r7495, %r7495, %r12168;
	// end inline asm
	// begin inline asm
	lop3.b32 %r7497, %r7531, %r7481, %r7433, 0xCA;
	// end inline asm
	// begin inline asm
	lop3.b32 %r7501, %r7535, %r7485, %r7437, 0xCA;
	// end inline asm
	// begin inline asm
	lop3.b32 %r7505, %r7539, %r7489, %r7441, 0xCA;
	// end inline asm
	// begin inline asm
	lop3.b32 %r7509, %r7543, %r7493, %r7445, 0xCA;
	// end inline asm
	// begin inline asm
	shf.l.wrap.b32 %r7513, %r7579, %r7579, %r12152;
	// end inline asm
	// begin inline asm
	shf.l.wrap.b32 %r7517, %r7583, %r7583, %r12152;
	// end inline asm
	// begin inline asm
	shf.l.wrap.b32 %r7521, %r7587, %r7587, %r12152;
	// end inline asm
	// begin inline asm
	shf.l.wrap.b32 %r7525, %r7591, %r7591, %r12152;
	// end inline asm
	add.s32 	%r13610, %r195, %r7385;
	add.s32 	%r13611, %r13610, %r7497;
	add.s32 	%r7627, %r13611, %r7513;
	add.s32 	%r13612, %r196, %r7389;
	add.s32 	%r13613, %r13612, %r7501;
	add.s32 	%r7631, %r13613, %r7517;
	add.s32 	%r13614, %r197, %r7393;
	add.s32 	%r13615, %r13614, %r7505;
	add.s32 	%r7635, %r13615, %r7521;
	add.s32 	%r13616, %r198, %r7397;
	add.s32 	%r13617, %r13616, %r7509;
	add.s32 	%r7639, %r13617, %r7525;
	// begin inline asm
	shf.l.wrap.b32 %r7529, %r7531, %r7531, %r12168;
	// end inline asm
	// begin inline asm
	shf.l.wrap.b32 %r7533, %r7535, %r7535, %r12168;
	// end inline asm
	// begin inline asm
	shf.l.wrap.b32 %r7537, %r7539, %r7539, %r12168;
	// end inline asm
	// begin inline asm
	shf.l.wrap.b32 %r7541, %r7543, %r7543, %r12168;
	// end inline asm
	// begin inline asm
	lop3.b32 %r7545, %r7579, %r7529, %r7481, 0xCA;
	// end inline asm
	// begin inline asm
	lop3.b32 %r7549, %r7583, %r7533, %r7485, 0xCA;
	// end inline asm
	// begin inline asm
	lop3.b32 %r7553, %r7587, %r7537, %r7489, 0xCA;
	// end inline asm
	// begin inline asm
	lop3.b32 %r7557, %r7591, %r7541, %r7493, 0xCA;
	// end inline asm
	// begin inline asm
	shf.l.wrap.b32 %r7561, %r7627, %r7627, %r12152;
	// end inline asm
	// begin inline asm
	shf.l.wrap.b32 %r7565, %r7631, %r7631, %r12152;
	// end inline asm
	// begin inline asm
	shf.l.wrap.b32 %r7569, %r7635, %r7635, %r12152;
	// end inline asm
	// begin inline asm
	shf.l.wrap.b32 %r7573, %r7639, %r7639, %r12152;
	// end inline asm
	add.s32 	%r13618, %r199, %r7433;
	add.s32 	%r13619, %r13618, %r7545;
	add.s32 	%r7675, %r13619, %r7561;
	add.s32 	%r13620, %r200, %r7437;
	add.s32 	%r13621, %r13620, %r7549;
	add.s32 	%r7679, %r13621, %r7565;
	add.s32 	%r13622, %r201, %r7441;
	add.s32 	%r13623, %r13622, %r7553;
	add.s32 	%r7683, %r13623, %r7569;
	add.s32 	%r13624, %r202, %r7445;
	add.s32 	%r13625, %r13624, %r7557;
	add.s32 	%r7687, %r13625, %r7573;
	// begin inline asm
	shf.l.wrap.b32 %r7577, %r7579, %r7579, %r12168;
	// end inline asm
	// begin inline asm
	shf.l.wrap.b32 %r7581, %r7583, %r7583, %r12168;
	// end inline asm
	// begin inline asm
	shf.l.wrap.b32 %r7585, %r7587, %r7587, %r12168;
	// end inline asm
	// begin inline asm
	shf.l.wrap.b32 %r7589, %r7591, %r7591, %r12168;
	// end inline asm
	// begin inline asm
	lop3.b32 %r7593, %r7627, %r7577, %r7529, 0xCA;
	// end inline asm
	// begin inline asm
	lop3.b32 %r7597, %r7631, %r7581, %r7533, 0xCA;
	// end inline asm
	// begin inline asm
	lop3.b32 %r7601, %r7635, %r7585, %r7537, 0xCA;
	// end inline asm
	// begin inline asm
	lop3.b32 %r7605, %r7639, %r7589, %r7541, 0xCA;
	// end inline asm
	// begin inline asm
	shf.l.wrap.b32 %r7609, %r7675, %r7675, %r12152;
	// end inline asm
	// begin inline asm
	shf.l.wrap.b32 %r7613, %r7679, %r7679, %r12152;
	// end inline asm
	// begin inline asm
	shf.l.wrap.b32 %r7617, %r7683, %r7683, %r12152;
	// end inline asm
	// begin inline asm
	shf.l.wrap.b32 %r7621, %r7687, %r7687, %r12152;
	// end inline asm
	add.s32 	%r13626, %r203, %r7481;
	add.s32 	%r13627, %r13626, %r7593;
	add.s32 	%r7723, %r13627, %r7609;
	add.s32 	%r13628, %r204, %r7485;
	add.s32 	%r13629, %r13628, %r7597;
	add.s32 	%r7727, %r13629, %r7613;
	add.s32 	%r13630, %r205, %r7489;
	add.s32 	%r13631, %r13630, %r7601;
	add.s32 	%r7731, %r13631, %r7617;
	add.s32 	%r13632, %r206, %r7493;
	add.s32 	%r13633, %r13632, %r7605;
	add.s32 	%r7735, %r13633, %r7621;
	// begin inline asm
	shf.l.wrap.b32 %r7625, %r7627, %r7627, %r12168;
	// end inline asm
	// begin inline asm
	shf.l.wrap.b32 %r7629, %r7631, %r7631, %r12168;
	// end inline asm
	// begin inline asm
	shf.l.wrap.b32 %r7633, %r7635, %r7635, %r12168;
	// end inline asm
	// begin inline asm
	shf.l.wrap.b32 %r7637, %r7639, %r7639, %r12168;
	// end inline asm
	// begin inline asm
	lop3.b32 %r7641, %r7675, %r7625, %r7577, 0xCA;
	// end inline asm
	// begin inline asm
	lop3.b32 %r7645, %r7679, %r7629, %r7581, 0xCA;
	// end inline asm
	// begin inline asm
	lop3.b32 %r7649, %r7683, %r7633, %r7585, 0xCA;
	// end inline asm
	// begin inline asm
	lop3.b32 %r7653, %r7687, %r7637, %r7589, 0xCA;
	// end inline asm
	// begin inline asm
	shf.l.wrap.b32 %r7657, %r7723, %r7723, %r12152;
	// end inline asm
	// begin inline asm
	shf.l.wrap.b32 %r7661, %r7727, %r7727, %r12152;
	// end inline asm
	// begin inline asm
	shf.l.wrap.b32 %r7665, %r7731, %r7731, %r12152;
	// end inline asm
	// begin inline asm
	shf.l.wrap.b32 %r7669, %r7735, %r7735, %r12152;
	// end inline asm
	add.s32 	%r13634, %r207, %r7529;
	add.s32 	%r13635, %r13634, %r7641;
	add.s32 	%r7771, %r13635, %r7657;
	add.s32 	%r13636, %r208, %r7533;
	add.s32 	%r13637, %r13636, %r7645;
	add.s32 	%r7775, %r13637, %r7661;
	add.s32 	%r13638, %r209, %r7537;
	add.s32 	%r13639, %r13638, %r7649;
	add.s32 	%r7779, %r13639, %r7665;
	add.s32 	%r13640, %r210, %r7541;
	add.s32 	%r13641, %r13640, %r7653;
	add.s32 	%r7783, %r13641, %r7669;
	// begin inline asm
	shf.l.wrap.b32 %r7673, %r7675, %r7675, %r12168;
	// end inline asm
	// begin inline asm
	shf.l.wrap.b32 %r7677, %r7679, %r7679, %r12168;
	// end inline asm
	// begin inline asm
	shf.l.wrap.b32 %r7681, %r7683, %r7683, %r12168;
	// end inline asm
	// begin inline asm
	shf.l.wrap.b32 %r7685, %r7687, %r7687, %r12168;
	// end inline asm
	// begin inline asm
	lop3.b32 %r7689, %r7723, %r7673, %r7625, 0xCA;
	// end inline asm
	// begin inline asm
	lop3.b32 %r7693, %r7727, %r7677, %r7629, 0xCA;
	// end inline asm
	// begin inline asm
	lop3.b32 %r7697, %r7731, %r7681, %r7633, 0xCA;
	// end inline asm
	// begin inline asm
	lop3.b32 %r7701, %r7735, %r7685, %r7637, 0xCA;
	// end inline asm
	// begin inline asm
	shf.l.wrap.b32 %r7705, %r7771, %r7771, %r12152;
	// end inline asm
	// begin inline asm
	shf.l.wrap.b32 %r7709, %r7775, %r7775, %r12152;
	// end inline asm
	// begin inline asm
	shf.l.wrap.b32 %r7713, %r7779, %r7779, %r12152;
	// end inline asm
	// begin inline asm
	shf.l.wrap.b32 %r7717, %r7783, %r7783, %r12152;
	// end inline asm
	add.s32 	%r13642, %r211, %r7577;
	add.s32 	%r13643, %r13642, %r7689;
	add.s32 	%r7819, %r13643, %r7705;
	add.s32 	%r13644, %r212, %r7581;
	add.s32 	%r13645, %r13644, %r7693;
	add.s32 	%r7823, %r13645, %r7709;
	add.s32 	%r13646, %r213, %r7585;
	add.s32 	%r13647, %r13646, %r7697;
	add.s32 	%r7827, %r13647, %r7713;
	add.s32 	%r13648, %r214, %r7589;
	add.s32 	%r13649, %r13648, %r7701;
	add.s32 	%r7831, %r13649, %r7717;
	// begin inline asm
	shf.l.wrap.b32 %r7721, %r7723, %r7723, %r12168;
	// end inline asm
	// begin inline asm
	shf.l.wrap.b32 %r7725, %r7727, %r7727, %r12168;
	// end inline asm
	// begin inline asm
	shf.l.wrap.b32 %r7729, %r7731, %r7731, %r12168;
	// end inline asm
	// begin inline asm
	shf.l.wrap.b32 %r7733, %r7735, %r7735, %r12168;
	// end inline asm
	// begin inline asm
	lop3.b32 %r7737, %r7771, %r7721, %r7673, 0xCA;
	// end inline asm
	// begin inline asm
	lop3.b32 %r7741, %r7775, %r7725, %r7677, 0xCA;
	// end inline asm
	// begin inline asm
	lop3.b32 %r7745, %r7779, %r7729, %r7681, 0xCA;
	// end inline asm
	// begin inline asm
	lop3.b32 %r7749, %r7783, %r7733, %r7685, 0xCA;
	// end inline asm
	// begin inline asm
	shf.l.wrap.b32 %r7753, %r7819, %r7819, %r12152;
	// end inline asm
	// begin inline asm
	shf.l.wrap.b32 %r7757, %r7823, %r7823, %r12152;
	// end inline asm
	// begin inline asm
	shf.l.wrap.b32 %r7761, %r7827, %r7827, %r12152;
	// end inline asm
	// begin inline asm
	shf.l.wrap.b32 %r7765, %r7831, %r7831, %r12152;
	// end inline asm
	add.s32 	%r13650, %r215, %r7625;
	add.s32 	%r13651, %r13650, %r7737;
	add.s32 	%r7867, %r13651, %r7753;
	add.s32 	%r13652, %r216, %r7629;
	add.s32 	%r13653, %r13652, %r7741;
	add.s32 	%r7871, %r13653, %r7757;
	add.s32 	%r13654, %r217, %r7633;
	add.s32 	%r13655, %r13654, %r7745;
	add.s32 	%r7875, %r13655, %r7761;
	add.s32 	%r13656, %r218, %r7637;
	add.s32 	%r13657, %r13656, %r7749;
	add.s32 	%r7879, %r13657, %r7765;
	// begin inline asm
	shf.l.wrap.b32 %r7769, %r7771, %r7771, %r12168;
	// end inline asm
	// begin inline asm
	shf.l.wrap.b32 %r7773, %r7775, %r7775, %r12168;
	// end inline asm
	// begin inline asm
	shf.l.wrap.b32 %r7777, %r7779, %r7779, %r12168;
	// end inline asm
	// begin inline asm
	shf.l.wrap.b32 %r7781, %r7783, %r7783, %r12168;
	// end inline asm
	// begin inline asm
	lop3.b32 %r7785, %r7819, %r7769, %r7721, 0xCA;
	// end inline asm
	// begin inline asm
	lop3.b32 %r7789, %r7823, %r7773, %r7725, 0xCA;
	// end inline asm
	// begin inline asm
	lop3.b32 %r7793, %r7827, %r7777, %r7729, 0xCA;
	// end inline asm
	// begin inline asm
	lop3.b32 %r7797, %r7831, %r7781, %r7733, 0xCA;
	// end inline asm
	// begin inline asm
	shf.l.wrap.b32 %r7801, %r7867, %r7867, %r12152;
	// end inline asm
	// begin inline asm
	shf.l.wrap.b32 %r7805, %r7871, %r7871, %r12152;
	// end inline asm
	// begin inline asm
	shf.l.wrap.b32 %r7809, %r7875, %r7875, %r12152;
	// end inline asm
	// begin inline asm
	shf.l.wrap.b32 %r7813, %r7879, %r7879, %r12152;
	// end inline asm
	add.s32 	%r13658, %r219, %r7673;
	add.s32 	%r13659, %r13658, %r7785;
	add.s32 	%r7915, %r13659, %r7801;
	add.s32 	%r13660, %r220, %r7677;
	add.s32 	%r13661, %r13660, %r7789;
	add.s32 	%r7919, %r13661, %r7805;
	add.s32 	%r13662, %r221, %r7681;
	add.s32 	%r13663, %r13662, %r7793;
	add.s32 	%r7923, %r13663, %r7809;
	add.s32 	%r13664, %r222, %r7685;
	add.s32 	%r13665, %r13664, %r7797;
	add.s32 	%r7927, %r13665, %r7813;
	// begin inline asm
	shf.l.wrap.b32 %r7817, %r7819, %r7819, %r12168;
	// end inline asm
	// begin inline asm
	shf.l.wrap.b32 %r7821, %r7823, %r7823, %r12168;
	// end inline asm
	// begin inline asm
	shf.l.wrap.b32 %r7825, %r7827, %r7827, %r12168;
	// end inline asm
	// begin inline asm
	shf.l.wrap.b32 %r7829, %r7831, %r7831, %r12168;
	// end inline asm
	// begin inline asm
	lop3.b32 %r7833, %r7867, %r7817, %r7769, 0xCA;
	// end inline asm
	// begin inline asm
	lop3.b32 %r7837, %r7871, %r7821, %r7773, 0xCA;
	// end inline asm
	// begin inline asm
	lop3.b32 %r7841, %r7875, %r7825, %r7777, 0xCA;
	// end inline asm
	// begin inline asm
	lop3.b32 %r7845, %r7879, %r7829, %r7781, 0xCA;
	// end inline asm
	// begin inline asm
	shf.l.wrap.b32 %r7849, %r7915, %r7915, %r12152;
	// end inline asm
	// begin inline asm
	shf.l.wrap.b32 %r7853, %r7919, %r7919, %r12152;
	// end inline asm
	// begin inline asm
	shf.l.wrap.b32 %r7857, %r7923, %r7923, %r12152;
	// end inline asm
	// begin inline asm
	shf.l.wrap.b32 %r7861, %r7927, %r7927, %r12152;
	// end inline asm
	add.s32 	%r13666, %r223, %r7721;
	add.s32 	%r13667, %r13666, %r7833;
	add.s32 	%r7963, %r13667, %r7849;
	add.s32 	%r13668, %r224, %r7725;
	add.s32 	%r13669, %r13668, %r7837;
	add.s32 	%r7967, %r13669, %r7853;
	add.s32 	%r13670, %r225, %r7729;
	add.s32 	%r13671, %r13670, %r7841;
	add.s32 	%r7971, %r13671, %r7857;
	add.s32 	%r13672, %r226, %r7733;
	add.s32 	%r13673, %r13672, %r7845;
	add.s32 	%r7975, %r13673, %r7861;
	// begin inline asm
	shf.l.wrap.b32 %r7865, %r7867, %r7867, %r12168;
	// end inline asm
	// begin inline asm
	shf.l.wrap.b32 %r7869, %r7871, %r7871, %r12168;
	// end inline asm
	// begin inline asm
	shf.l.wrap.b32 %r7873, %r7875, %r7875, %r12168;
	// end inline asm
	// begin inline asm
	shf.l.wrap.b32 %r7877, %r7879, %r7879, %r12168;
	// end inline asm
	// begin inline asm
	lop3.b32 %r7881, %r7915, %r7865, %r7817, 0xCA;
	// end inline asm
	// begin inline asm
	lop3.b32 %r7885, %r7919, %r7869, %r7821, 0xCA;
	// end inline asm
	// begin inline asm
	lop3.b32 %r7889, %r7923, %r7873, %r7825, 0xCA;
	// end inline asm
	// begin inline asm
	lop3.b32 %r7893, %r7927, %r7877, %r7829, 0xCA;
	// end inline asm
	// begin inline asm
	shf.l.wrap.b32 %r7897, %r7963, %r7963, %r12152;
	// end inline asm
	// begin inline asm
	shf.l.wrap.b32 %r7901, %r7967, %r7967, %r12152;
	// end inline asm
	// begin inline asm
	shf.l.wrap.b32 %r7905, %r7971, %r7971, %r12152;
	// end inline asm
	// begin inline asm
	shf.l.wrap.b32 %r7909, %r7975, %r7975, %r12152;
	// end inline asm
	add.s32 	%r13674, %r227, %r7769;
	add.s32 	%r13675, %r13674, %r7881;
	add.s32 	%r8011, %r13675, %r7897;
	add.s32 	%r13676, %r228, %r7773;
	add.s32 	%r13677, %r13676, %r7885;
	add.s32 	%r8015, %r13677, %r7901;
	add.s32 	%r13678, %r229, %r7777;
	add.s32 	%r13679, %r13678, %r7889;
	add.s32 	%r8019, %r13679, %r7905;
	add.s32 	%r13680, %r230, %r7781;
	add.s32 	%r13681, %r13680, %r7893;
	add.s32 	%r8023, %r13681, %r7909;
	// begin inline asm
	shf.l.wrap.b32 %r7913, %r7915, %r7915, %r12168;
	// end inline asm
	// begin inline asm
	shf.l.wrap.b32 %r7917, %r7919, %r7919, %r12168;
	// end inline asm
	// begin inline asm
	shf.l.wrap.b32 %r7921, %r7923, %r7923, %r12168;
	// end inline asm
	// begin inline asm
	shf.l.wrap.b32 %r7925, %r7927, %r7927, %r12168;
	// end inline asm
	// begin inline asm
	lop3.b32 %r7929, %r7963, %r7913, %r7865, 0xCA;
	// end inline asm
	// begin inline asm
	lop3.b32 %r7933, %r7967, %r7917, %r7869, 0xCA;
	// end inline asm
	// begin inline asm
	lop3.b32 %r7937, %r7971, %r7921, %r7873, 0xCA;
	// end inline asm
	// begin inline asm
	lop3.b32 %r7941, %r7975, %r7925, %r7877, 0xCA;
	// end inline asm
	// begin inline asm
	shf.l.wrap.b32 %r7945, %r8011, %r8011, %r12152;
	// end inline asm
	// begin inline asm
	shf.l.wrap.b32 %r7949, %r8015, %r8015, %r12152;
	// end inline asm
	// begin inline asm
	shf.l.wrap.b32 %r7953, %r8019, %r8019, %r12152;
	// end inline asm
	// begin inline asm
	shf.l.wrap.b32 %r7957, %r8023, %r8023, %r12152;
	// end inline asm
	add.s32 	%r13682, %r231, %r7817;
	add.s32 	%r13683, %r13682, %r7929;
	add.s32 	%r8059, %r13683, %r7945;
	add.s32 	%r13684, %r232, %r7821;
	add.s32 	%r13685, %r13684, %r7933;
	add.s32 	%r8063, %r13685, %r7949;
	add.s32 	%r13686, %r233, %r7825;
	add.s32 	%r13687, %r13686, %r7937;
	add.s32 	%r8067, %r13687, %r7953;
	add.s32 	%r13688, %r234, %r7829;
	add.s32 	%r13689, %r13688, %r7941;
	add.s32 	%r8071, %r13689, %r7957;
	// begin inline asm
	shf.l.wrap.b32 %r7961, %r7963, %r7963, %r12168;
	// end inline asm
	// begin inline asm
	shf.l.wrap.b32 %r7965, %r7967, %r7967, %r12168;
	// end inline asm
	// begin inline asm
	shf.l.wrap.b32 %r7969, %r7971, %r7971, %r12168;
	// end inline asm
	// begin inline asm
	shf.l.wrap.b32 %r7973, %r7975, %r7975, %r12168;
	// end inline asm
	// begin inline asm
	lop3.b32 %r7977, %r8011, %r7961, %r7913, 0xCA;
	// end inline asm
	// begin inline asm
	lop3.b32 %r7981, %r8015, %r7965, %r7917, 0xCA;
	// end inline asm
	// begin inline asm
	lop3.b32 %r7985, %r8019, %r7969, %r7921, 0xCA;
	// end inline asm
	// begin inline asm
	lop3.b32 %r7989, %r8023, %r7973, %r7925, 0xCA;
	// end inline asm
	// begin inline asm
	shf.l.wrap.b32 %r7993, %r8059, %r8059, %r12152;
	// end inline asm
	// begin inline asm
	shf.l.wrap.b32 %r7997, %r8063, %r8063, %r12152;
	// end inline asm
	// begin inline asm
	shf.l.wrap.b32 %r8001, %r8067, %r8067, %r12152;
	// end inline asm
	// begin inline asm
	shf.l.wrap.b32 %r8005, %r8071, %r8071, %r12152;
	// end inline asm
	add.s32 	%r13690, %r14966, %r7865;
	add.s32 	%r13691, %r13690, %r7977;
	add.s32 	%r13692, %r13691, %r7993;
	add.s32 	%r8042, %r13692, 1518500249;
	add.s32 	%r13693, %r14965, %r7869;
	add.s32 	%r13694, %r13693, %r7981;
	add.s32 	%r13695, %r13694, %r7997;
	add.s32 	%r8046, %r13695, 1518500249;
	add.s32 	%r13696, %r14964, %r7873;
	add.s32 	%r13697, %r13696, %r7985;
	add.s32 	%r13698, %r13697, %r8001;
	add.s32 	%r8050, %r13698, 1518500249;
	add.s32 	%r13699, %r14963, %r7877;
	add.s32 	%r13700, %r13699, %r7989;
	add.s32 	%r13701, %r13700, %r8005;
	add.s32 	%r8054, %r13701, 1518500249;
	// begin inline asm
	shf.l.wrap.b32 %r8009, %r8011, %r8011, %r12168;
	// end inline asm
	// begin inline asm
	shf.l.wrap.b32 %r8013, %r8015, %r8015, %r12168;
	// end inline asm
	// begin inline asm
	shf.l.wrap.b32 %r8017, %r8019, %r8019, %r12168;
	// end inline asm
	// begin inline asm
	shf.l.wrap.b32 %r8021, %r8023, %r8023, %r12168;
	// end inline asm
	// begin inline asm
	lop3.b32 %r8025, %r8059, %r8009, %r7961, 0xCA;
	// end inline asm
	// begin inline asm
	lop3.b32 %r8029, %r8063, %r8013, %r7965, 0xCA;
	// end inline asm
	// begin inline asm
	lop3.b32 %r8033, %r8067, %r8017, %r7969, 0xCA;
	// end inline asm
	// begin inline asm
	lop3.b32 %r8037, %r8071, %r8021, %r7973, 0xCA;
	// end inline asm
	// begin inline asm
	shf.l.wrap.b32 %r8041, %r8042, %r8042, %r12152;
	// end inline asm
	// begin inline asm
	shf.l.wrap.b32 %r8045, %r8046, %r8046, %r12152;
	// end inline asm
	// begin inline asm
	shf.l.wrap.b32 %r8049, %r8050, %r8050, %r12152;
	// end inline asm
	// begin inline asm
	shf.l.wrap.b32 %r8053, %r8054, %r8054, %r12152;
	// end inline asm
	add.s32 	%r13702, %r14962, %r7913;
	add.s32 	%r13703, %r13702, %r8025;
	add.s32 	%r13704, %r13703, %r8041;
	add.s32 	%r8106, %r13704, 1518500249;
	add.s32 	%r13705, %r14961, %r7917;
	add.s32 	%r13706, %r13705, %r8029;
	add.s32 	%r13707, %r13706, %r8045;
	add.s32 	%r8110, %r13707, 1518500249;
	add.s32 	%r13708, %r14960, %r7921;
	add.s32 	%r13709, %r13708, %r8033;
	add.s32 	%r13710, %r13709, %r8049;
	add.s32 	%r8114, %r13710, 1518500249;
	add.s32 	%r13711, %r14959, %r7925;
	add.s32 	%r13712, %r13711, %r8037;
	add.s32 	%r13713, %r13712, %r8053;
	add.s32 	%r8118, %r13713, 1518500249;
	// begin inline asm
	shf.l.wrap.b32 %r8057, %r8059, %r8059, %r12168;
	// end inline asm
	// begin inline asm
	shf.l.wrap.b32 %r8061, %r8063, %r8063, %r12168;
	// end inline asm
	// begin inline asm
	shf.l.wrap.b32 %r8065, %r8067, %r8067, %r12168;
	// end inline asm
	// begin inline asm
	shf.l.wrap.b32 %r8069, %r8071, %r8071, %r12168;
	// end inline asm
	// begin inline asm
	shf.l.wrap.b32 %r8073, %r235, %r235, %r12120;
	// end inline asm
	// begin inline asm
	shf.l.wrap.b32 %r8077, %r236, %r236, %r12120;
	// end inline asm
	// begin inline asm
	shf.l.wrap.b32 %r8081, %r237, %r237, %r12120;
	// end inline asm
	// begin inline asm
	shf.l.wrap.b32 %r8085, %r238, %r238, %r12120;
	// end inline asm
	add.s32 	%r13714, %r7961, %r8073;
	add.s32 	%r13715, %r7965, %r8077;
	add.s32 	%r13716, %r7969, %r8081;
	add.s32 	%r13717, %r7973, %r8085;
	// begin inline asm
	lop3.b32 %r8089, %r8042, %r8057, %r8009, 0xCA;
	// end inline asm
	add.s32 	%r13718, %r13714, %r8089;
	// begin inline asm
	lop3.b32 %r8093, %r8046, %r8061, %r8013, 0xCA;
	// end inline asm
	add.s32 	%r13719, %r13715, %r8093;
	// begin inline asm
	lop3.b32 %r8097, %r8050, %r8065, %r8017, 0xCA;
	// end inline asm
	add.s32 	%r13720, %r13716, %r8097;
	// begin inline asm
	lop3.b32 %r8101, %r8054, %r8069, %r8021, 0xCA;
	// end inline asm
	add.s32 	%r13721, %r13717, %r8101;
	// begin inline asm
	shf.l.wrap.b32 %r8105, %r8106, %r8106, %r12152;
	// end inline asm
	add.s32 	%r13722, %r13718, %r8105;
	// begin inline asm
	shf.l.wrap.b32 %r8109, %r8110, %r8110, %r12152;
	// end inline asm
	add.s32 	%r13723, %r13719, %r8109;
	// begin inline asm
	shf.l.wrap.b32 %r8113, %r8114, %r8114, %r12152;
	// end inline asm
	add.s32 	%r13724, %r13720, %r8113;
	// begin inline asm
	shf.l.wrap.b32 %r8117, %r8118, %r8118, %r12152;
	// end inline asm
	add.s32 	%r13725, %r13721, %r8117;
	add.s32 	%r8170, %r13722, 1518500249;
	add.s32 	%r8174, %r13723, 1518500249;
	add.s32 	%r8178, %r13724, 1518500249;
	add.s32 	%r8182, %r13725, 1518500249;
	// begin inline asm
	shf.l.wrap.b32 %r8121, %r8042, %r8042, %r12168;
	// end inline asm
	// begin inline asm
	shf.l.wrap.b32 %r8125, %r8046, %r8046, %r12168;
	// end inline asm
	// begin inline asm
	shf.l.wrap.b32 %r8129, %r8050, %r8050, %r12168;
	// end inline asm
	// begin inline asm
	shf.l.wrap.b32 %r8133, %r8054, %r8054, %r12168;
	// end inline asm
	// begin inline asm
	shf.l.wrap.b32 %r8137, %r239, %r239, %r12120;
	// end inline asm
	// begin inline asm
	shf.l.wrap.b32 %r8141, %r240, %r240, %r12120;
	// end inline asm
	// begin inline asm
	shf.l.wrap.b32 %r8145, %r241, %r241, %r12120;
	// end inline asm
	// begin inline asm
	shf.l.wrap.b32 %r8149, %r242, %r242, %r12120;
	// end inline asm
	add.s32 	%r13726, %r8009, %r8137;
	add.s32 	%r13727, %r8013, %r8141;
	add.s32 	%r13728, %r8017, %r8145;
	add.s32 	%r13729, %r8021, %r8149;
	// begin inline asm
	lop3.b32 %r8153, %r8106, %r8121, %r8057, 0xCA;
	// end inline asm
	add.s32 	%r13730, %r13726, %r8153;
	// begin inline asm
	lop3.b32 %r8157, %r8110, %r8125, %r8061, 0xCA;
	// end inline asm
	add.s32 	%r13731, %r13727, %r8157;
	// begin inline asm
	lop3.b32 %r8161, %r8114, %r8129, %r8065, 0xCA;
	// end inline asm
	add.s32 	%r13732, %r13728, %r8161;
	// begin inline asm
	lop3.b32 %r8165, %r8118, %r8133, %r8069, 0xCA;
	// end inline asm
	add.s32 	%r13733, %r13729, %r8165;
	// begin inline asm
	shf.l.wrap.b32 %r8169, %r8170, %r8170, %r12152;
	// end inline asm
	add.s32 	%r13734, %r13730, %r8169;
	// begin inline asm
	shf.l.wrap.b32 %r8173, %r8174, %r8174, %r12152;
	// end inline asm
	add.s32 	%r13735, %r13731, %r8173;
	// begin inline asm
	shf.l.wrap.b32 %r8177, %r8178, %r8178, %r12152;
	// end inline asm
	add.s32 	%r13736, %r13732, %r8177;
	// begin inline asm
	shf.l.wrap.b32 %r8181, %r8182, %r8182, %r12152;
	// end inline asm
	add.s32 	%r13737, %r13733, %r8181;
	add.s32 	%r8234, %r13734, 1518500249;
	add.s32 	%r8238, %r13735, 1518500249;
	add.s32 	%r8242, %r13736, 1518500249;
	add.s32 	%r8246, %r13737, 1518500249;
	// begin inline asm
	shf.l.wrap.b32 %r8185, %r8106, %r8106, %r12168;
	// end inline asm
	// begin inline asm
	shf.l.wrap.b32 %r8189, %r8110, %r8110, %r12168;
	// end inline asm
	// begin inline asm
	shf.l.wrap.b32 %r8193, %r8114, %r8114, %r12168;
	// end inline asm
	// begin inline asm
	shf.l.wrap.b32 %r8197, %r8118, %r8118, %r12168;
	// end inline asm
	// begin inline asm
	shf.l.wrap.b32 %r8201, %r243, %r243, %r12120;
	// end inline asm
	// begin inline asm
	shf.l.wrap.b32 %r8205, %r244, %r244, %r12120;
	// end inline asm
	// begin inline asm
	shf.l.wrap.b32 %r8209, %r245, %r245, %r12120;
	// end inline asm
	// begin inline asm
	shf.l.wrap.b32 %r8213, %r246, %r246, %r12120;
	// end inline asm
	add.s32 	%r13738, %r8057, %r8201;
	add.s32 	%r13739, %r8061, %r8205;
	add.s32 	%r13740, %r8065, %r8209;
	add.s32 	%r13741, %r8069, %r8213;
	// begin inline asm
	lop3.b32 %r8217, %r8170, %r8185, %r8121, 0xCA;
	// end inline asm
	add.s32 	%r13742, %r13738, %r8217;
	// begin inline asm
	lop3.b32 %r8221, %r8174, %r8189, %r8125, 0xCA;
	// end inline asm
	add.s32 	%r13743, %r13739, %r8221;
	// begin inline asm
	lop3.b32 %r8225, %r8178, %r8193, %r8129, 0xCA;
	// end inline asm
	add.s32 	%r13744, %r13740, %r8225;
	// begin inline asm
	lop3.b32 %r8229, %r8182, %r8197, %r8133, 0xCA;
	// end inline asm
	add.s32 	%r13745, %r13741, %r8229;
	// begin inline asm
	shf.l.wrap.b32 %r8233, %r8234, %r8234, %r12152;
	// end inline asm
	add.s32 	%r13746, %r13742, %r8233;
	// begin inline asm
	shf.l.wrap.b32 %r8237, %r8238, %r8238, %r12152;
	// end inline asm
	add.s32 	%r13747, %r13743, %r8237;
	// begin inline asm
	shf.l.wrap.b32 %r8241, %r8242, %r8242, %r12152;
	// end inline asm
	add.s32 	%r13748, %r13744, %r8241;
	// begin inline asm
	shf.l.wrap.b32 %r8245, %r8246, %r8246, %r12152;
	// end inline asm
	add.s32 	%r13749, %r13745, %r8245;
	add.s32 	%r8298, %r13746, 1518500249;
	add.s32 	%r8302, %r13747, 1518500249;
	add.s32 	%r8306, %r13748, 1518500249;
	add.s32 	%r8310, %r13749, 1518500249;
	// begin inline asm
	shf.l.wrap.b32 %r8249, %r8170, %r8170, %r12168;
	// end inline asm
	// begin inline asm
	shf.l.wrap.b32 %r8253, %r8174, %r8174, %r12168;
	// end inline asm
	// begin inline asm
	shf.l.wrap.b32 %r8257, %r8178, %r8178, %r12168;
	// end inline asm
	// begin inline asm
	shf.l.wrap.b32 %r8261, %r8182, %r8182, %r12168;
	// end inline asm
	xor.b32  	%r8267, %r247, %r8073;
	xor.b32  	%r8271, %r248, %r8077;
	xor.b32  	%r8275, %r249, %r8081;
	xor.b32  	%r8279, %r250, %r8085;
	// begin inline asm
	shf.l.wrap.b32 %r8265, %r8267, %r8267, %r12120;
	// end inline asm
	// begin inline asm
	shf.l.wrap.b32 %r8269, %r8271, %r8271, %r12120;
	// end inline asm
	// begin inline asm
	shf.l.wrap.b32 %r8273, %r8275, %r8275, %r12120;
	// end inline asm
	// begin inline asm
	shf.l.wrap.b32 %r8277, %r8279, %r8279, %r12120;
	// end inline asm
	add.s32 	%r13750, %r8121, %r8265;
	add.s32 	%r13751, %r8125, %r8269;
	add.s32 	%r13752, %r8129, %r8273;
	add.s32 	%r13753, %r8133, %r8277;
	// begin inline asm
	lop3.b32 %r8281, %r8234, %r8249, %r8185, 0xCA;
	// end inline asm
	add.s32 	%r13754, %r13750, %r8281;
	// begin inline asm
	lop3.b32 %r8285, %r8238, %r8253, %r8189, 0xCA;
	// end inline asm
	add.s32 	%r13755, %r13751, %r8285;
	// begin inline asm
	lop3.b32 %r8289, %r8242, %r8257, %r8193, 0xCA;
	// end inline asm
	add.s32 	%r13756, %r13752, %r8289;
	// begin inline asm
	lop3.b32 %r8293, %r8246, %r8261, %r8197, 0xCA;
	// end inline asm
	add.s32 	%r13757, %r13753, %r8293;
	// begin inline asm
	shf.l.wrap.b32 %r8297, %r8298, %r8298, %r12152;
	// end inline asm
	add.s32 	%r13758, %r13754, %r8297;
	// begin inline asm
	shf.l.wrap.b32 %r8301, %r8302, %r8302, %r12152;
	// end inline asm
	add.s32 	%r13759, %r13755, %r8301;
	// begin inline asm
	shf.l.wrap.b32 %r8305, %r8306, %r8306, %r12152;
	// end inline asm
	add.s32 	%r13760, %r13756, %r8305;
	// begin inline asm
	shf.l.wrap.b32 %r8309, %r8310, %r8310, %r12152;
	// end inline asm
	add.s32 	%r13761, %r13757, %r8309;
	add.s32 	%r8362, %r13758, 1518500249;
	add.s32 	%r8366, %r13759, 1518500249;
	add.s32 	%r8370, %r13760, 1518500249;
	add.s32 	%r8374, %r13761, 1518500249;
	// begin inline asm
	shf.l.wrap.b32 %r8313, %r8234, %r8234, %r12168;
	// end inline asm
	// begin inline asm
	shf.l.wrap.b32 %r8317, %r8238, %r8238, %r12168;
	// end inline asm
	// begin inline asm
	shf.l.wrap.b32 %r8321, %r8242, %r8242, %r12168;
	// end inline asm
	// begin inline asm
	shf.l.wrap.b32 %r8325, %r8246, %r8246, %r12168;
	// end inline asm
	xor.b32  	%r8331, %r251, %r8137;
	xor.b32  	%r8335, %r252, %r8141;
	xor.b32  	%r8339, %r253, %r8145;
	xor.b32  	%r8343, %r254, %r8149;
	// begin inline asm
	shf.l.wrap.b32 %r8329, %r8331, %r8331, %r12120;
	// end inline asm
	// begin inline asm
	shf.l.wrap.b32 %r8333, %r8335, %r8335, %r12120;
	// end inline asm
	// begin inline asm
	shf.l.wrap.b32 %r8337, %r8339, %r8339, %r12120;
	// end inline asm
	// begin inline asm
	shf.l.wrap.b32 %r8341, %r8343, %r8343, %r12120;
	// end inline asm
	add.s32 	%r13762, %r8185, %r8329;
	add.s32 	%r13763, %r8189, %r8333;
	add.s32 	%r13764, %r8193, %r8337;
	add.s32 	%r13765, %r8197, %r8341;
	// begin inline asm
	lop3.b32 %r8345, %r8298, %r8313, %r8249, 0x96;
	// end inline asm
	add.s32 	%r13766, %r13762, %r8345;
	// begin inline asm
	lop3.b32 %r8349, %r8302, %r8317, %r8253, 0x96;
	// end inline asm
	add.s32 	%r13767, %r13763, %r8349;
	// begin inline asm
	lop3.b32 %r8353, %r8306, %r8321, %r8257, 0x96;
	// end inline asm
	add.s32 	%r13768, %r13764, %r8353;
	// begin inline asm
	lop3.b32 %r8357, %r8310, %r8325, %r8261, 0x96;
	// end inline asm
	add.s32 	%r13769, %r13765, %r8357;
	// begin inline asm
	shf.l.wrap.b32 %r8361, %r8362, %r8362, %r12152;
	// end inline asm
	add.s32 	%r13770, %r13766, %r8361;
	// begin inline asm
	shf.l.wrap.b32 %r8365, %r8366, %r8366, %r12152;
	// end inline asm
	add.s32 	%r13771, %r13767, %r8365;
	// begin inline asm
	shf.l.wrap.b32 %r8369, %r8370, %r8370, %r12152;
	// end inline asm
	add.s32 	%r13772, %r13768, %r8369;
	// begin inline asm
	shf.l.wrap.b32 %r8373, %r8374, %r8374, %r12152;
	// end inline asm
	add.s32 	%r13773, %r13769, %r8373;
	add.s32 	%r8426, %r13770, 1859775393;
	add.s32 	%r8430, %r13771, 1859775393;
	add.s32 	%r8434, %r13772, 1859775393;
	add.s32 	%r8438, %r13773, 1859775393;
	// begin inline asm
	shf.l.wrap.b32 %r8377, %r8298, %r8298, %r12168;
	// end inline asm
	// begin inline asm
	shf.l.wrap.b32 %r8381, %r8302, %r8302, %r12168;
	// end inline asm
	// begin inline asm
	shf.l.wrap.b32 %r8385, %r8306, %r8306, %r12168;
	// end inline asm
	// begin inline asm
	shf.l.wrap.b32 %r8389, %r8310, %r8310, %r12168;
	// end inline asm
	xor.b32  	%r8395, %r255, %r8201;
	xor.b32  	%r8399, %r256, %r8205;
	xor.b32  	%r8403, %r257, %r8209;
	xor.b32  	%r8407, %r258, %r8213;
	// begin inline asm
	shf.l.wrap.b32 %r8393, %r8395, %r8395, %r12120;
	// end inline asm
	// begin inline asm
	shf.l.wrap.b32 %r8397, %r8399, %r8399, %r12120;
	// end inline asm
	// begin inline asm
	shf.l.wrap.b32 %r8401, %r8403, %r8403, %r12120;
	// end inline asm
	// begin inline asm
	shf.l.wrap.b32 %r8405, %r8407, %r8407, %r12120;
	// end inline asm
	add.s32 	%r13774, %r8249, %r8393;
	add.s32 	%r13775, %r8253, %r8397;
	add.s32 	%r13776, %r8257, %r8401;
	add.s32 	%r13777, %r8261, %r8405;
	// begin inline asm
	lop3.b32 %r8409, %r8362, %r8377, %r8313, 0x96;
	// end inline asm
	add.s32 	%r13778, %r13774, %r8409;
	// begin inline asm
	lop3.b32 %r8413, %r8366, %r8381, %r8317, 0x96;
	// end inline asm
	add.s32 	%r13779, %r13775, %r8413;
	// begin inline asm
	lop3.b32 %r8417, %r8370, %r8385, %r8321, 0x96;
	// end inline asm
	add.s32 	%r13780, %r13776, %r8417;
	// begin inline asm
	lop3.b32 %r8421, %r8374, %r8389, %r8325, 0x96;
	// end inline asm
	add.s32 	%r13781, %r13777, %r8421;
	// begin inline asm
	shf.l.wrap.b32 %r8425, %r8426, %r8426, %r12152;
	// end inline asm
	add.s32 	%r13782, %r13778, %r8425;
	// begin inline asm
	shf.l.wrap.b32 %r8429, %r8430, %r8430, %r12152;
	// end inline asm
	add.s32 	%r13783, %r13779, %r8429;
	// begin inline asm
	shf.l.wrap.b32 %r8433, %r8434, %r8434, %r12152;
	// end inline asm
	add.s32 	%r13784, %r13780, %r8433;
	// begin inline asm
	shf.l.wrap.b32 %r8437, %r8438, %r8438, %r12152;
	// end inline asm
	add.s32 	%r13785, %r13781, %r8437;
	add.s32 	%r8490, %r13782, 1859775393;
	add.s32 	%r8494, %r13783, 1859775393;
	add.s32 	%r8498, %r13784, 1859775393;
	add.s32 	%r8502, %r13785, 1859775393;
	// begin inline asm
	shf.l.wrap.b32 %r8441, %r8362, %r8362, %r12168;
	// end inline asm
	// begin inline asm
	shf.l.wrap.b32 %r8445, %r8366, %r8366, %r12168;
	// end inline asm
	// begin inline asm
	shf.l.wrap.b32 %r8449, %r8370, %r8370, %r12168;
	// end inline asm
	// begin inline asm
	shf.l.wrap.b32 %r8453, %r8374, %r8374, %r12168;
	// end inline asm
	xor.b32  	%r8459, %r259, %r8265;
	xor.b32  	%r8463, %r260, %r8269;
	xor.b32  	%r8467, %r261, %r8273;
	xor.b32  	%r8471, %r262, %r8277;
	// begin inline asm
	shf.l.wrap.b32 %r8457, %r8459, %r8459, %r12120;
	// end inline asm
	// begin inline asm
	shf.l.wrap.b32 %r8461, %r8463, %r8463, %r12120;
	// end inline asm
	// begin inline asm
	shf.l.wrap.b32 %r8465, %r8467, %r8467, %r12120;
	// end inline asm
	// begin inline asm
	shf.l.wrap.b32 %r8469, %r8471, %r8471, %r12120;
	// end inline asm
	add.s32 	%r13786, %r8313, %r8457;
	add.s32 	%r13787, %r8317, %r8461;
	add.s32 	%r13788, %r8321, %r8465;
	add.s32 	%r13789, %r8325, %r8469;
	// begin inline asm
	lop3.b32 %r8473, %r8426, %r8441, %r8377, 0x96;
	// end inline asm
	add.s32 	%r13790, %r13786, %r8473;
	// begin inline asm
	lop3.b32 %r8477, %r8430, %r8445, %r8381, 0x96;
	// end inline asm
	add.s32 	%r13791, %r13787, %r8477;
	// begin inline asm
	lop3.b32 %r8481, %r8434, %r8449, %r8385, 0x96;
	// end inline asm
	add.s32 	%r13792, %r13788, %r8481;
	// begin inline asm
	lop3.b32 %r8485, %r8438, %r8453, %r8389, 0x96;
	// end inline asm
	add.s32 	%r13793, %r13789, %r8485;
	// begin inline asm
	shf.l.wrap.b32 %r8489, %r8490, %r8490, %r12152;
	// end inline asm
	add.s32 	%r13794, %r13790, %r8489;
	// begin inline asm
	shf.l.wrap.b32 %r8493, %r8494, %r8494, %r12152;
	// end inline asm
	add.s32 	%r13795, %r13791, %r8493;
	// begin inline asm
	shf.l.wrap.b32 %r8497, %r8498, %r8498, %r12152;
	// end inline asm
	add.s32 	%r13796, %r13792, %r8497;
	// begin inline asm
	shf.l.wrap.b32 %r8501, %r8502, %r8502, %r12152;
	// end inline asm
	add.s32 	%r13797, %r13793, %r8501;
	add.s32 	%r8554, %r13794, 1859775393;
	add.s32 	%r8558, %r13795, 1859775393;
	add.s32 	%r8562, %r13796, 1859775393;
	add.s32 	%r8566, %r13797, 1859775393;
	// begin inline asm
	shf.l.wrap.b32 %r8505, %r8426, %r8426, %r12168;
	// end inline asm
	// begin inline asm
	shf.l.wrap.b32 %r8509, %r8430, %r8430, %r12168;
	// end inline asm
	// begin inline asm
	shf.l.wrap.b32 %r8513, %r8434, %r8434, %r12168;
	// end inline asm
	// begin inline asm
	shf.l.wrap.b32 %r8517, %r8438, %r8438, %r12168;
	// end inline asm
	xor.b32  	%r8523, %r263, %r8329;
	xor.b32  	%r8527, %r264, %r8333;
	xor.b32  	%r8531, %r265, %r8337;
	xor.b32  	%r8535, %r266, %r8341;
	// begin inline asm
	shf.l.wrap.b32 %r8521, %r8523, %r8523, %r12120;
	// end inline asm
	// begin inline asm
	shf.l.wrap.b32 %r8525, %r8527, %r8527, %r12120;
	// end inline asm
	// begin inline asm
	shf.l.wrap.b32 %r8529, %r8531, %r8531, %r12120;
	// end inline asm
	// begin inline asm
	shf.l.wrap.b32 %r8533, %r8535, %r8535, %r12120;
	// end inline asm
	add.s32 	%r13798, %r8377, %r8521;
	add.s32 	%r13799, %r8381, %r8525;
	add.s32 	%r13800, %r8385, %r8529;
	add.s32 	%r13801, %r8389, %r8533;
	// begin inline asm
	lop3.b32 %r8537, %r8490, %r8505, %r8441, 0x96;
	// end inline asm
	add.s32 	%r13802, %r13798, %r8537;
	// begin inline asm
	lop3.b32 %r8541, %r8494, %r8509, %r8445, 0x96;
	// end inline asm
	add.s32 	%r13803, %r13799, %r8541;
	// begin inline asm
	lop3.b32 %r8545, %r8498, %r8513, %r8449, 0x96;
	// end inline asm
	add.s32 	%r13804, %r13800, %r8545;
	// begin inline asm
	lop3.b32 %r8549, %r8502, %r8517, %r8453, 0x96;
	// end inline asm
	add.s32 	%r13805, %r13801, %r8549;
	// begin inline asm
	shf.l.wrap.b32 %r8553, %r8554, %r8554, %r12152;
	// end inline asm
	add.s32 	%r13806, %r13802, %r8553;
	// begin inline asm
	shf.l.wrap.b32 %r8557, %r8558, %r8558, %r12152;
	// end inline asm
	add.s32 	%r13807, %r13803, %r8557;
	// begin inline asm
	shf.l.wrap.b32 %r8561, %r8562, %r8562, %r12152;
	// end inline asm
	add.s32 	%r13808, %r13804, %r8561;
	// begin inline asm
	shf.l.wrap.b32 %r8565, %r8566, %r8566, %r12152;
	// end inline asm
	add.s32 	%r13809, %r13805, %r8565;
	add.s32 	%r8618, %r13806, 1859775393;
	add.s32 	%r8622, %r13807, 1859775393;
	add.s32 	%r8626, %r13808, 1859775393;
	add.s32 	%r8630, %r13809, 1859775393;
	// begin inline asm
	shf.l.wrap.b32 %r8569, %r8490, %r8490, %r12168;
	// end inline asm
	// begin inline asm
	shf.l.wrap.b32 %r8573, %r8494, %r8494, %r12168;
	// end inline asm
	// begin inline asm
	shf.l.wrap.b32 %r8577, %r8498, %r8498, %r12168;
	// end inline asm
	// begin inline asm
	shf.l.wrap.b32 %r8581, %r8502, %r8502, %r12168;
	// end inline asm
	xor.b32  	%r13810, %r267, %r8073;
	xor.b32  	%r8587, %r13810, %r8393;
	xor.b32  	%r13811, %r268, %r8077;
	xor.b32  	%r8591, %r13811, %r8397;
	xor.b32  	%r13812, %r269, %r8081;
	xor.b32  	%r8595, %r13812, %r8401;
	xor.b32  	%r13813, %r270, %r8085;
	xor.b32  	%r8599, %r13813, %r8405;
	// begin inline asm
	shf.l.wrap.b32 %r8585, %r8587, %r8587, %r12120;
	// end inline asm
	// begin inline asm
	shf.l.wrap.b32 %r8589, %r8591, %r8591, %r12120;
	// end inline asm
	// begin inline asm
	shf.l.wrap.b32 %r8593, %r8595, %r8595, %r12120;
	// end inline asm
	// begin inline asm
	shf.l.wrap.b32 %r8597, %r8599, %r8599, %r12120;
	// end inline asm
	add.s32 	%r13814, %r8441, %r8585;
	add.s32 	%r13815, %r8445, %r8589;
	add.s32 	%r13816, %r8449, %r8593;
	add.s32 	%r13817, %r8453, %r8597;
	// begin inline asm
	lop3.b32 %r8601, %r8554, %r8569, %r8505, 0x96;
	// end inline asm
	add.s32 	%r13818, %r13814, %r8601;
	// begin inline asm
	lop3.b32 %r8605, %r8558, %r8573, %r8509, 0x96;
	// end inline asm
	add.s32 	%r13819, %r13815, %r8605;
	// begin inline asm
	lop3.b32 %r8609, %r8562, %r8577, %r8513, 0x96;
	// end inline asm
	add.s32 	%r13820, %r13816, %r8609;
	// begin inline asm
	lop3.b32 %r8613, %r8566, %r8581, %r8517, 0x96;
	// end inline asm
	add.s32 	%r13821, %r13817, %r8613;
	// begin inline asm
	shf.l.wrap.b32 %r8617, %r8618, %r8618, %r12152;
	// end inline asm
	add.s32 	%r13822, %r13818, %r8617;
	// begin inline asm
	shf.l.wrap.b32 %r8621, %r8622, %r8622, %r12152;
	// end inline asm
	add.s32 	%r13823, %r13819, %r8621;
	// begin inline asm
	shf.l.wrap.b32 %r8625, %r8626, %r8626, %r12152;
	// end inline asm
	add.s32 	%r13824, %r13820, %r8625;
	// begin inline asm
	shf.l.wrap.b32 %r8629, %r8630, %r8630, %r12152;
	// end inline asm
	add.s32 	%r13825, %r13821, %r8629;
	add.s32 	%r8682, %r13822, 1859775393;
	add.s32 	%r8686, %r13823, 1859775393;
	add.s32 	%r8690, %r13824, 1859775393;
	add.s32 	%r8694, %r13825, 1859775393;
	// begin inline asm
	shf.l.wrap.b32 %r8633, %r8554, %r8554, %r12168;
	// end inline asm
	// begin inline asm
	shf.l.wrap.b32 %r8637, %r8558, %r8558, %r12168;
	// end inline asm
	// begin inline asm
	shf.l.wrap.b32 %r8641, %r8562, %r8562, %r12168;
	// end inline asm
	// begin inline asm
	shf.l.wrap.b32 %r8645, %r8566, %r8566, %r12168;
	// end inline asm
	xor.b32  	%r13826, %r271, %r8137;
	xor.b32  	%r8651, %r13826, %r8457;
	xor.b32  	%r13827, %r272, %r8141;
	xor.b32  	%r8655, %r13827, %r8461;
	xor.b32  	%r13828, %r273, %r8145;
	xor.b32  	%r8659, %r13828, %r8465;
	xor.b32  	%r13829, %r274, %r8149;
	xor.b32  	%r8663, %r13829, %r8469;
	// begin inline asm
	shf.l.wrap.b32 %r8649, %r8651, %r8651, %r12120;
	// end inline asm
	// begin inline asm
	shf.l.wrap.b32 %r8653, %r8655, %r8655, %r12120;
	// end inline asm
	// begin inline asm
	shf.l.wrap.b32 %r8657, %r8659, %r8659, %r12120;
	// end inline asm
	// begin inline asm
	shf.l.wrap.b32 %r8661, %r8663, %r8663, %r12120;
	// end inline asm
	add.s32 	%r13830, %r8505, %r8649;
	add.s32 	%r13831, %r8509, %r8653;
	add.s32 	%r13832, %r8513, %r8657;
	add.s32 	%r13833, %r8517, %r8661;
	// begin inline asm
	lop3.b32 %r8665, %r8618, %r8633, %r8569, 0x96;
	// end inline asm
	add.s32 	%r13834, %r13830, %r8665;
	// begin inline asm
	lop3.b32 %r8669, %r8622, %r8637, %r8573, 0x96;
	// end inline asm
	add.s32 	%r13835, %r13831, %r8669;
	// begin inline asm
	lop3.b32 %r8673, %r8626, %r8641, %r8577, 0x96;
	// end inline asm
	add.s32 	%r13836, %r13832, %r8673;
	// begin inline asm
	lop3.b32 %r8677, %r8630, %r8645, %r8581, 0x96;
	// end inline asm
	add.s32 	%r13837, %r13833, %r8677;
	// begin inline asm
	shf.l.wrap.b32 %r8681, %r8682, %r8682, %r12152;
	// end inline asm
	add.s32 	%r13838, %r13834, %r8681;
	// begin inline asm
	shf.l.wrap.b32 %r8685, %r8686, %r8686, %r12152;
	// end inline asm
	add.s32 	%r13839, %r13835, %r8685;
	// begin inline asm
	shf.l.wrap.b32 %r8689, %r8690, %r8690, %r12152;
	// end inline asm
	add.s32 	%r13840, %r13836, %r8689;
	// begin inline asm
	shf.l.wrap.b32 %r8693, %r8694, %r8694, %r12152;
	// end inline asm
	add.s32 	%r13841, %r13837, %r8693;
	add.s32 	%r8746, %r13838, 1859775393;
	add.s32 	%r8750, %r13839, 1859775393;
	add.s32 	%r8754, %r13840, 1859775393;
	add.s32 	%r8758, %r13841, 1859775393;
	// begin inline asm
	shf.l.wrap.b32 %r8697, %r8618, %r8618, %r12168;
	// end inline asm
	// begin inline asm
	shf.l.wrap.b32 %r8701, %r8622, %r8622, %r12168;
	// end inline asm
	// begin inline asm
	shf.l.wrap.b32 %r8705, %r8626, %r8626, %r12168;
	// end inline asm
	// begin inline asm
	shf.l.wrap.b32 %r8709, %r8630, %r8630, %r12168;
	// end inline asm
	xor.b32  	%r13842, %r275, %r8201;
	xor.b32  	%r8715, %r13842, %r8521;
	xor.b32  	%r13843, %r276, %r8205;
	xor.b32  	%r8719, %r13843, %r8525;
	xor.b32  	%r13844, %r277, %r8209;
	xor.b32  	%r8723, %r13844, %r8529;
	xor.b32  	%r13845, %r278, %r8213;
	xor.b32  	%r8727, %r13845, %r8533;
	// begin inline asm
	shf.l.wrap.b32 %r8713, %r8715, %r8715, %r12120;
	// end inline asm
	// begin inline asm
	shf.l.wrap.b32 %r8717, %r8719, %r8719, %r12120;
	// end inline asm
	// begin inline asm
	shf.l.wrap.b32 %r8721, %r8723, %r8723, %r12120;
	// end inline asm
	// begin inline asm
	shf.l.wrap.b32 %r8725, %r8727, %r8727, %r12120;
	// end inline asm
	add.s32 	%r13846, %r8569, %r8713;
	add.s32 	%r13847, %r8573, %r8717;
	add.s32 	%r13848, %r8577, %r8721;
	add.s32 	%r13849, %r8581, %r8725;
	// begin inline asm
	lop3.b32 %r8729, %r8682, %r8697, %r8633, 0x96;
	// end inline asm
	add.s32 	%r13850, %r13846, %r8729;
	// begin inline asm
	lop3.b32 %r8733, %r8686, %r8701, %r8637, 0x96;
	// end inline asm
	add.s32 	%r13851, %r13847, %r8733;
	// begin inline asm
	lop3.b32 %r8737, %r8690, %r8705, %r8641, 0x96;
	// end inline asm
	add.s32 	%r13852, %r13848, %r8737;
	// begin inline asm
	lop3.b32 %r8741, %r8694, %r8709, %r8645, 0x96;
	// end inline asm
	add.s32 	%r13853, %r13849, %r8741;
	// begin inline asm
	shf.l.wrap.b32 %r8745, %r8746, %r8746, %r12152;
	// end inline asm
	add.s32 	%r13854, %r13850, %r8745;
	// begin inline asm
	shf.l.wrap.b32 %r8749, %r8750, %r8750, %r12152;
	// end inline asm
	add.s32 	%r13855, %r13851, %r8749;
	// begin inline asm
	shf.l.wrap.b32 %r8753, %r8754, %r8754, %r12152;
	// end inline asm
	add.s32 	%r13856, %r13852, %r8753;
	// begin inline asm
	shf.l.wrap.b32 %r8757, %r8758, %r8758, %r12152;
	// end inline asm
	add.s32 	%r13857, %r13853, %r8757;
	add.s32 	%r8810, %r13854, 1859775393;
	add.s32 	%r8814, %r13855, 1859775393;
	add.s32 	%r8818, %r13856, 1859775393;
	add.s32 	%r8822, %r13857, 1859775393;
	// begin inline asm
	shf.l.wrap.b32 %r8761, %r8682, %r8682, %r12168;
	// end inline asm
	// begin inline asm
	shf.l.wrap.b32 %r8765, %r8686, %r8686, %r12168;
	// end inline asm
	// begin inline asm
	shf.l.wrap.b32 %r8769, %r8690, %r8690, %r12168;
	// end inline asm
	// begin inline asm
	shf.l.wrap.b32 %r8773, %r8694, %r8694, %r12168;
	// end inline asm
	xor.b32  	%r13858, %r279, %r8265;
	xor.b32  	%r8779, %r13858, %r8585;
	xor.b32  	%r13859, %r280, %r8269;
	xor.b32  	%r8783, %r13859, %r8589;
	xor.b32  	%r13860, %r281, %r8273;
	xor.b32  	%r8787, %r13860, %r8593;
	xor.b32  	%r13861, %r282, %r8277;
	xor.b32  	%r8791, %r13861, %r8597;
	// begin inline asm
	shf.l.wrap.b32 %r8777, %r8779, %r8779, %r12120;
	// end inline asm
	// begin inline asm
	shf.l.wrap.b32 %r8781, %r8783, %r8783, %r12120;
	// end inline asm
	// begin inline asm
	shf.l.wrap.b32 %r8785, %r8787, %r8787, %r12120;
	// end inline asm
	// begin inline asm
	shf.l.wrap.b32 %r8789, %r8791, %r8791, %r12120;
	// end inline asm
	add.s32 	%r13862, %r8633, %r8777;
	add.s32 	%r13863, %r8637, %r8781;
	add.s32 	%r13864, %r8641, %r8785;
	add.s32 	%r13865, %r8645, %r8789;
	// begin inline asm
	lop3.b32 %r8793, %r8746, %r8761, %r8697, 0x96;
	// end inline asm
	add.s32 	%r13866, %r13862, %r8793;
	// begin inline asm
	lop3.b32 %r8797, %r8750, %r8765, %r8701, 0x96;
	// end inline asm
	add.s32 	%r13867, %r13863, %r8797;
	// begin inline asm
	lop3.b32 %r8801, %r8754, %r8769, %r8705, 0x96;
	// end inline asm
	add.s32 	%r13868, %r13864, %r8801;
	// begin inline asm
	lop3.b32 %r8805, %r8758, %r8773, %r8709, 0x96;
	// end inline asm
	add.s32 	%r13869, %r13865, %r8805;
	// begin inline asm
	shf.l.wrap.b32 %r8809, %r8810, %r8810, %r12152;
	// end inline asm
	add.s32 	%r13870, %r13866, %r8809;
	// begin inline asm
	shf.l.wrap.b32 %r8813, %r8814, %r8814, %r12152;
	// end inline asm
	add.s32 	%r13871, %r13867, %r8813;
	// begin inline asm
	shf.l.wrap.b32 %r8817, %r8818, %r8818, %r12152;
	// end inline asm
	add.s32 	%r13872, %r13868, %r8817;
	// begin inline asm
	shf.l.wrap.b32 %r8821, %r8822, %r8822, %r12152;
	// end inline asm
	add.s32 	%r13873, %r13869, %r8821;
	add.s32 	%r8874, %r13870, 1859775393;
	add.s32 	%r8878, %r13871, 1859775393;
	add.s32 	%r8882, %r13872, 1859775393;
	add.s32 	%r8886, %r13873, 1859775393;
	// begin inline asm
	shf.l.wrap.b32 %r8825, %r8746, %r8746, %r12168;
	// end inline asm
	// begin inline asm
	shf.l.wrap.b32 %r8829, %r8750, %r8750, %r12168;
	// end inline asm
	// begin inline asm
	shf.l.wrap.b32 %r8833, %r8754, %r8754, %r12168;
	// end inline asm
	// begin inline asm
	shf.l.wrap.b32 %r8837, %r8758, %r8758, %r12168;
	// end inline asm
	xor.b32  	%r13874, %r283, %r8329;
	xor.b32  	%r8843, %r13874, %r8649;
	xor.b32  	%r13875, %r284, %r8333;
	xor.b32  	%r8847, %r13875, %r8653;
	xor.b32  	%r13876, %r285, %r8337;
	xor.b32  	%r8851, %r13876, %r8657;
	xor.b32  	%r13877, %r286, %r8341;
	xor.b32  	%r8855, %r13877, %r8661;
	// begin inline asm
	shf.l.wrap.b32 %r8841, %r8843, %r8843, %r12120;
	// end inline asm
	// begin inline asm
	shf.l.wrap.b32 %r8845, %r8847, %r8847, %r12120;
	// end inline asm
	// begin inline asm
	shf.l.wrap.b32 %r8849, %r8851, %r8851, %r12120;
	// end inline asm
	// begin inline asm
	shf.l.wrap.b32 %r8853, %r8855, %r8855, %r12120;
	// end inline asm
	add.s32 	%r13878, %r8697, %r8841;
	add.s32 	%r13879, %r8701, %r8845;
	add.s32 	%r13880, %r8705, %r8849;
	add.s32 	%r13881, %r8709, %r8853;
	// begin inline asm
	lop3.b32 %r8857, %r8810, %r8825, %r8761, 0x96;
	// end inline asm
	add.s32 	%r13882, %r13878, %r8857;
	// begin inline asm
	lop3.b32 %r8861, %r8814, %r8829, %r8765, 0x96;
	// end inline asm
	add.s32 	%r13883, %r13879, %r8861;
	// begin inline asm
	lop3.b32 %r8865, %r8818, %r8833, %r8769, 0x96;
	// end inline asm
	add.s32 	%r13884, %r13880, %r8865;
	// begin inline asm
	lop3.b32 %r8869, %r8822, %r8837, %r8773, 0x96;
	// end inline asm
	add.s32 	%r13885, %r13881, %r8869;
	// begin inline asm
	shf.l.wrap.b32 %r8873, %r8874, %r8874, %r12152;
	// end inline asm
	add.s32 	%r13886, %r13882, %r8873;
	// begin inline asm
	shf.l.wrap.b32 %r8877, %r8878, %r8878, %r12152;
	// end inline asm
	add.s32 	%r13887, %r13883, %r8877;
	// begin inline asm
	shf.l.wrap.b32 %r8881, %r8882, %r8882, %r12152;
	// end inline asm
	add.s32 	%r13888, %r13884, %r8881;
	// begin inline asm
	shf.l.wrap.b32 %r8885, %r8886, %r8886, %r12152;
	// end inline asm
	add.s32 	%r13889, %r13885, %r8885;
	add.s32 	%r8938, %r13886, 1859775393;
	add.s32 	%r8942, %r13887, 1859775393;
	add.s32 	%r8946, %r13888, 1859775393;
	add.s32 	%r8950, %r13889, 1859775393;
	// begin inline asm
	shf.l.wrap.b32 %r8889, %r8810, %r8810, %r12168;
	// end inline asm
	// begin inline asm
	shf.l.wrap.b32 %r8893, %r8814, %r8814, %r12168;
	// end inline asm
	// begin inline asm
	shf.l.wrap.b32 %r8897, %r8818, %r8818, %r12168;
	// end inline asm
	// begin inline asm
	shf.l.wrap.b32 %r8901, %r8822, %r8822, %r12168;
	// end inline asm
	xor.b32  	%r13890, %r287, %r8393;
	xor.b32  	%r8907, %r13890, %r8713;
	xor.b32  	%r13891, %r288, %r8397;
	xor.b32  	%r8911, %r13891, %r8717;
	xor.b32  	%r13892, %r289, %r8401;
	xor.b32  	%r8915, %r13892, %r8721;
	xor.b32  	%r13893, %r290, %r8405;
	xor.b32  	%r8919, %r13893, %r8725;
	// begin inline asm
	shf.l.wrap.b32 %r8905, %r8907, %r8907, %r12120;
	// end inline asm
	// begin inline asm
	shf.l.wrap.b32 %r8909, %r8911, %r8911, %r12120;
	// end inline asm
	// begin inline asm
	shf.l.wrap.b32 %r8913, %r8915, %r8915, %r12120;
	// end inline asm
	// begin inline asm
	shf.l.wrap.b32 %r8917, %r8919, %r8919, %r12120;
	// end inline asm
	add.s32 	%r13894, %r8761, %r8905;
	add.s32 	%r13895, %r8765, %r8909;
	add.s32 	%r13896, %r8769, %r8913;
	add.s32 	%r13897, %r8773, %r8917;
	// begin inline asm
	lop3.b32 %r8921, %r8874, %r8889, %r8825, 0x96;
	// end inline asm
	add.s32 	%r13898, %r13894, %r8921;
	// begin inline asm
	lop3.b32 %r8925, %r8878, %r8893, %r8829, 0x96;
	// end inline asm
	add.s32 	%r13899, %r13895, %r8925;
	// begin inline asm
	lop3.b32 %r8929, %r8882, %r8897, %r8833, 0x96;
	// end inline asm
	add.s32 	%r13900, %r13896, %r8929;
	// begin inline asm
	lop3.b32 %r8933, %r8886, %r8901, %r8837, 0x96;
	// end inline asm
	add.s32 	%r13901, %r13897, %r8933;
	// begin inline asm
	shf.l.wrap.b32 %r8937, %r8938, %r8938, %r12152;
	// end inline asm
	add.s32 	%r13902, %r13898, %r8937;
	// begin inline asm
	shf.l.wrap.b32 %r8941, %r8942, %r8942, %r12152;
	// end inline asm
	add.s32 	%r13903, %r13899, %r8941;
	// begin inline asm
	shf.l.wrap.b32 %r8945, %r8946, %r8946, %r12152;
	// end inline asm
	add.s32 	%r13904, %r13900, %r8945;
	// begin inline asm
	shf.l.wrap.b32 %r8949, %r8950, %r8950, %r12152;
	// end inline asm
	add.s32 	%r13905, %r13901, %r8949;
	add.s32 	%r9002, %r13902, 1859775393;
	add.s32 	%r9006, %r13903, 1859775393;
	add.s32 	%r9010, %r13904, 1859775393;
	add.s32 	%r9014, %r13905, 1859775393;
	// begin inline asm
	shf.l.wrap.b32 %r8953, %r8874, %r8874, %r12168;
	// end inline asm
	// begin inline asm
	shf.l.wrap.b32 %r8957, %r8878, %r8878, %r12168;
	// end inline asm
	// begin inline asm
	shf.l.wrap.b32 %r8961, %r8882, %r8882, %r12168;
	// end inline asm
	// begin inline asm
	shf.l.wrap.b32 %r8965, %r8886, %r8886, %r12168;
	// end inline asm
	xor.b32  	%r13906, %r8073, %r14966;
	xor.b32  	%r13907, %r13906, %r8457;
	xor.b32  	%r8971, %r13907, %r8777;
	xor.b32  	%r13908, %r8077, %r14965;
	xor.b32  	%r13909, %r13908, %r8461;
	xor.b32  	%r8975, %r13909, %r8781;
	xor.b32  	%r13910, %r8081, %r14964;
	xor.b32  	%r13911, %r13910, %r8465;
	xor.b32  	%r8979, %r13911, %r8785;
	xor.b32  	%r13912, %r8085, %r14963;
	xor.b32  	%r13913, %r13912, %r8469;
	xor.b32  	%r8983, %r13913, %r8789;
	// begin inline asm
	shf.l.wrap.b32 %r8969, %r8971, %r8971, %r12120;
	// end inline asm
	// begin inline asm
	shf.l.wrap.b32 %r8973, %r8975, %r8975, %r12120;
	// end inline asm
	// begin inline asm
	shf.l.wrap.b32 %r8977, %r8979, %r8979, %r12120;
	// end inline asm
	// begin inline asm
	shf.l.wrap.b32 %r8981, %r8983, %r8983, %r12120;
	// end inline asm
	add.s32 	%r13914, %r8825, %r8969;
	add.s32 	%r13915, %r8829, %r8973;
	add.s32 	%r13916, %r8833, %r8977;
	add.s32 	%r13917, %r8837, %r8981;
	// begin inline asm
	lop3.b32 %r8985, %r8938, %r8953, %r8889, 0x96;
	// end inline asm
	add.s32 	%r13918, %r13914, %r8985;
	// begin inline asm
	lop3.b32 %r8989, %r8942, %r8957, %r8893, 0x96;
	// end inline asm
	add.s32 	%r13919, %r13915, %r8989;
	// begin inline asm
	lop3.b32 %r8993, %r8946, %r8961, %r8897, 0x96;
	// end inline asm
	add.s32 	%r13920, %r13916, %r8993;
	// begin inline asm
	lop3.b32 %r8997, %r8950, %r8965, %r8901, 0x96;
	// end inline asm
	add.s32 	%r13921, %r13917, %r8997;
	// begin inline asm
	shf.l.wrap.b32 %r9001, %r9002, %r9002, %r12152;
	// end inline asm
	add.s32 	%r13922, %r13918, %r9001;
	// begin inline asm
	shf.l.wrap.b32 %r9005, %r9006, %r9006, %r12152;
	// end inline asm
	add.s32 	%r13923, %r13919, %r9005;
	// begin inline asm
	shf.l.wrap.b32 %r9009, %r9010, %r9010, %r12152;
	// end inline asm
	add.s32 	%r13924, %r13920, %r9009;
	// begin inline asm
	shf.l.wrap.b32 %r9013, %r9014, %r9014, %r12152;
	// end inline asm
	add.s32 	%r13925, %r13921, %r9013;
	add.s32 	%r9066, %r13922, 1859775393;
	add.s32 	%r9070, %r13923, 1859775393;
	add.s32 	%r9074, %r13924, 1859775393;
	add.s32 	%r9078, %r13925, 1859775393;
	// begin inline asm
	shf.l.wrap.b32 %r9017, %r8938, %r8938, %r12168;
	// end inline asm
	// begin inline asm
	shf.l.wrap.b32 %r9021, %r8942, %r8942, %r12168;
	// end inline asm
	// begin inline asm
	shf.l.wrap.b32 %r9025, %r8946, %r8946, %r12168;
	// end inline asm
	// begin inline asm
	shf.l.wrap.b32 %r9029, %r8950, %r8950, %r12168;
	// end inline asm
	xor.b32  	%r13926, %r8137, %r14962;
	xor.b32  	%r13927, %r13926, %r8521;
	xor.b32  	%r9035, %r13927, %r8841;
	xor.b32  	%r13928, %r8141, %r14961;
	xor.b32  	%r13929, %r13928, %r8525;
	xor.b32  	%r9039, %r13929, %r8845;
	xor.b32  	%r13930, %r8145, %r14960;
	xor.b32  	%r13931, %r13930, %r8529;
	xor.b32  	%r9043, %r13931, %r8849;
	xor.b32  	%r13932, %r8149, %r14959;
	xor.b32  	%r13933, %r13932, %r8533;
	xor.b32  	%r9047, %r13933, %r8853;
	// begin inline asm
	shf.l.wrap.b32 %r9033, %r9035, %r9035, %r12120;
	// end inline asm
	// begin inline asm
	shf.l.wrap.b32 %r9037, %r9039, %r9039, %r12120;
	// end inline asm
	// begin inline asm
	shf.l.wrap.b32 %r9041, %r9043, %r9043, %r12120;
	// end inline asm
	// begin inline asm
	shf.l.wrap.b32 %r9045, %r9047, %r9047, %r12120;
	// end inline asm
	add.s32 	%r13934, %r8889, %r9033;
	add.s32 	%r13935, %r8893, %r9037;
	add.s32 	%r13936, %r8897, %r9041;
	add.s32 	%r13937, %r8901, %r9045;
	// begin inline asm
	lop3.b32 %r9049, %r9002, %r9017, %r8953, 0x96;
	// end inline asm
	add.s32 	%r13938, %r13934, %r9049;
	// begin inline asm
	lop3.b32 %r9053, %r9006, %r9021, %r8957, 0x96;
	// end inline asm
	add.s32 	%r13939, %r13935, %r9053;
	// begin inline asm
	lop3.b32 %r9057, %r9010, %r9025, %r8961, 0x96;
	// end inline asm
	add.s32 	%r13940, %r13936, %r9057;
	// begin inline asm
	lop3.b32 %r9061, %r9014, %r9029, %r8965, 0x96;
	// end inline asm
	add.s32 	%r13941, %r13937, %r9061;
	// begin inline asm
	shf.l.wrap.b32 %r9065, %r9066, %r9066, %r12152;
	// end inline asm
	add.s32 	%r13942, %r13938, %r9065;
	// begin inline asm
	shf.l.wrap.b32 %r9069, %r9070, %r9070, %r12152;
	// end inline asm
	add.s32 	%r13943, %r13939, %r9069;
	// begin inline asm
	shf.l.wrap.b32 %r9073, %r9074, %r9074, %r12152;
	// end inline asm
	add.s32 	%r13944, %r13940, %r9073;
	// begin inline asm
	shf.l.wrap.b32 %r9077, %r9078, %r9078, %r12152;
	// end inline asm
	add.s32 	%r13945, %r13941, %r9077;
	add.s32 	%r9130, %r13942, 1859775393;
	add.s32 	%r9134, %r13943, 1859775393;
	add.s32 	%r9138, %r13944, 1859775393;
	add.s32 	%r9142, %r13945, 1859775393;
	// begin inline asm
	shf.l.wrap.b32 %r9081, %r9002, %r9002, %r12168;
	// end inline asm
	// begin inline asm
	shf.l.wrap.b32 %r9085, %r9006, %r9006, %r12168;
	// end inline asm
	// begin inline asm
	shf.l.wrap.b32 %r9089, %r9010, %r9010, %r12168;
	// end inline asm
	// begin inline asm
	shf.l.wrap.b32 %r9093, %r9014, %r9014, %r12168;
	// end inline asm
	xor.b32  	%r13946, %r8201, %r8073;
	xor.b32  	%r13947, %r13946, %r8585;
	xor.b32  	%r9099, %r13947, %r8905;
	xor.b32  	%r13948, %r8205, %r8077;
	xor.b32  	%r13949, %r13948, %r8589;
	xor.b32  	%r9103, %r13949, %r8909;
	xor.b32  	%r13950, %r8209, %r8081;
	xor.b32  	%r13951, %r13950, %r8593;
	xor.b32  	%r9107, %r13951, %r8913;
	xor.b32  	%r13952, %r8213, %r8085;
	xor.b32  	%r13953, %r13952, %r8597;
	xor.b32  	%r9111, %r13953, %r8917;
	// begin inline asm
	shf.l.wrap.b32 %r9097, %r9099, %r9099, %r12120;
	// end inline asm
	// begin inline asm
	shf.l.wrap.b32 %r9101, %r9103, %r9103, %r12120;
	// end inline asm
	// begin inline asm
	shf.l.wrap.b32 %r9105, %r9107, %r9107, %r12120;
	// end inline asm
	// begin inline asm
	shf.l.wrap.b32 %r9109, %r9111, %r9111, %r12120;
	// end inline asm
	add.s32 	%r13954, %r8953, %r9097;
	add.s32 	%r13955, %r8957, %r9101;
	add.s32 	%r13956, %r8961, %r9105;
	add.s32 	%r13957, %r8965, %r9109;
	// begin inline asm
	lop3.b32 %r9113, %r9066, %r9081, %r9017, 0x96;
	// end inline asm
	add.s32 	%r13958, %r13954, %r9113;
	// begin inline asm
	lop3.b32 %r9117, %r9070, %r9085, %r9021, 0x96;
	// end inline asm
	add.s32 	%r13959, %r13955, %r9117;
	// begin inline asm
	lop3.b32 %r9121, %r9074, %r9089, %r9025, 0x96;
	// end inline asm
	add.s32 	%r13960, %r13956, %r9121;
	// begin inline asm
	lop3.b32 %r9125, %r9078, %r9093, %r9029, 0x96;
	// end inline asm
	add.s32 	%r13961, %r13957, %r9125;
	// begin inline asm
	shf.l.wrap.b32 %r9129, %r9130, %r9130, %r12152;
	// end inline asm
	add.s32 	%r13962, %r13958, %r9129;
	// begin inline asm
	shf.l.wrap.b32 %r9133, %r9134, %r9134, %r12152;
	// end inline asm
	add.s32 	%r13963, %r13959, %r9133;
	// begin inline asm
	shf.l.wrap.b32 %r9137, %r9138, %r9138, %r12152;
	// end inline asm
	add.s32 	%r13964, %r13960, %r9137;
	// begin inline asm
	shf.l.wrap.b32 %r9141, %r9142, %r9142, %r12152;
	// end inline asm
	add.s32 	%r13965, %r13961, %r9141;
	add.s32 	%r9194, %r13962, 1859775393;
	add.s32 	%r9198, %r13963, 1859775393;
	add.s32 	%r9202, %r13964, 1859775393;
	add.s32 	%r9206, %r13965, 1859775393;
	// begin inline asm
	shf.l.wrap.b32 %r9145, %r9066, %r9066, %r12168;
	// end inline asm
	// begin inline asm
	shf.l.wrap.b32 %r9149, %r9070, %r9070, %r12168;
	// end inline asm
	// begin inline asm
	shf.l.wrap.b32 %r9153, %r9074, %r9074, %r12168;
	// end inline asm
	// begin inline asm
	shf.l.wrap.b32 %r9157, %r9078, %r9078, %r12168;
	// end inline asm
	xor.b32  	%r13966, %r8265, %r8137;
	xor.b32  	%r13967, %r13966, %r8649;
	xor.b32  	%r9163, %r13967, %r8969;
	xor.b32  	%r13968, %r8269, %r8141;
	xor.b32  	%r13969, %r13968, %r8653;
	xor.b32  	%r9167, %r13969, %r8973;
	xor.b32  	%r13970, %r8273, %r8145;
	xor.b32  	%r13971, %r13970, %r8657;
	xor.b32  	%r9171, %r13971, %r8977;
	xor.b32  	%r13972, %r8277, %r8149;
	xor.b32  	%r13973, %r13972, %r8661;
	xor.b32  	%r9175, %r13973, %r8981;
	// begin inline asm
	shf.l.wrap.b32 %r9161, %r9163, %r9163, %r12120;
	// end inline asm
	// begin inline asm
	shf.l.wrap.b32 %r9165, %r9167, %r9167, %r12120;
	// end inline asm
	// begin inline asm
	shf.l.wrap.b32 %r9169, %r9171, %r9171, %r12120;
	// end inline asm
	// begin inline asm
	shf.l.wrap.b32 %r9173, %r9175, %r9175, %r12120;
	// end inline asm
	add.s32 	%r13974, %r9017, %r9161;
	add.s32 	%r13975, %r9021, %r9165;
	add.s32 	%r13976, %r9025, %r9169;
	add.s32 	%r13977, %r9029, %r9173;
	// begin inline asm
	lop3.b32 %r9177, %r9130, %r9145, %r9081, 0x96;
	// end inline asm
	add.s32 	%r13978, %r13974, %r9177;
	// begin inline asm
	lop3.b32 %r9181, %r9134, %r9149, %r9085, 0x96;
	// end inline asm
	add.s32 	%r13979, %r13975, %r9181;
	// begin inline asm
	lop3.b32 %r9185, %r9138, %r9153, %r9089, 0x96;
	// end inline asm
	add.s32 	%r13980, %r13976, %r9185;
	// begin inline asm
	lop3.b32 %r9189, %r9142, %r9157, %r9093, 0x96;
	// end inline asm
	add.s32 	%r13981, %r13977, %r9189;
	// begin inline asm
	shf.l.wrap.b32 %r9193, %r9194, %r9194, %r12152;
	// end inline asm
	add.s32 	%r13982, %r13978, %r9193;
	// begin inline asm
	shf.l.wrap.b32 %r9197, %r9198, %r9198, %r12152;
	// end inline asm
	add.s32 	%r13983, %r13979, %r9197;
	// begin inline asm
	shf.l.wrap.b32 %r9201, %r9202, %r9202, %r12152;
	// end inline asm
	add.s32 	%r13984, %r13980, %r9201;
	// begin inline asm
	shf.l.wrap.b32 %r9205, %r9206, %r9206, %r12152;
	// end inline asm
	add.s32 	%r13985, %r13981, %r9205;
	add.s32 	%r9258, %r13982, 1859775393;
	add.s32 	%r9262, %r13983, 1859775393;
	add.s32 	%r9266, %r13984, 1859775393;
	add.s32 	%r9270, %r13985, 1859775393;
	// begin inline asm
	shf.l.wrap.b32 %r9209, %r9130, %r9130, %r12168;
	// end inline asm
	// begin inline asm
	shf.l.wrap.b32 %r9213, %r9134, %r9134, %r12168;
	// end inline asm
	// begin inline asm
	shf.l.wrap.b32 %r9217, %r9138, %r9138, %r12168;
	// end inline asm
	// begin inline asm
	shf.l.wrap.b32 %r9221, %r9142, %r9142, %r12168;
	// end inline asm
	xor.b32  	%r13986, %r8329, %r8201;
	xor.b32  	%r13987, %r13986, %r8713;
	xor.b32  	%r9227, %r13987, %r9033;
	xor.b32  	%r13988, %r8333, %r8205;
	xor.b32  	%r13989, %r13988, %r8717;
	xor.b32  	%r9231, %r13989, %r9037;
	xor.b32  	%r13990, %r8337, %r8209;
	xor.b32  	%r13991, %r13990, %r8721;
	xor.b32  	%r9235, %r13991, %r9041;
	xor.b32  	%r13992, %r8341, %r8213;
	xor.b32  	%r13993, %r13992, %r8725;
	xor.b32  	%r9239, %r13993, %r9045;
	// begin inline asm
	shf.l.wrap.b32 %r9225, %r9227, %r9227, %r12120;
	// end inline asm
	// begin inline asm
	shf.l.wrap.b32 %r9229, %r9231, %r9231, %r12120;
	// end inline asm
	// begin inline asm
	shf.l.wrap.b32 %r9233, %r9235, %r9235, %r12120;
	// end inline asm
	// begin inline asm
	shf.l.wrap.b32 %r9237, %r9239, %r9239, %r12120;
	// end inline asm
	add.s32 	%r13994, %r9081, %r9225;
	add.s32 	%r13995, %r9085, %r9229;
	add.s32 	%r13996, %r9089, %r9233;
	add.s32 	%r13997, %r9093, %r9237;
	// begin inline asm
	lop3.b32 %r9241, %r9194, %r9209, %r9145, 0x96;
	// end inline asm
	add.s32 	%r13998, %r13994, %r9241;
	// begin inline asm
	lop3.b32 %r9245, %r9198, %r9213, %r9149, 0x96;
	// end inline asm
	add.s32 	%r13999, %r13995, %r9245;
	// begin inline asm
	lop3.b32 %r9249, %r9202, %r9217, %r9153, 0x96;
	// end inline asm
	add.s32 	%r14000, %r13996, %r9249;
	// begin inline asm
	lop3.b32 %r9253, %r9206, %r9221, %r9157, 0x96;
	// end inline asm
	add.s32 	%r14001, %r13997, %r9253;
	// begin inline asm
	shf.l.wrap.b32 %r9257, %r9258, %r9258, %r12152;
	// end inline asm
	add.s32 	%r14002, %r13998, %r9257;
	// begin inline asm
	shf.l.wrap.b32 %r9261, %r9262, %r9262, %r12152;
	// end inline asm
	add.s32 	%r14003, %r13999, %r9261;
	// begin inline asm
	shf.l.wrap.b32 %r9265, %r9266, %r9266, %r12152;
	// end inline asm
	add.s32 	%r14004, %r14000, %r9265;
	// begin inline asm
	shf.l.wrap.b32 %r9269, %r9270, %r9270, %r12152;
	// end inline asm
	add.s32 	%r14005, %r14001, %r9269;
	add.s32 	%r9322, %r14002, 1859775393;
	add.s32 	%r9326, %r14003, 1859775393;
	add.s32 	%r9330, %r14004, 1859775393;
	add.s32 	%r9334, %r14005, 1859775393;
	// begin inline asm
	shf.l.wrap.b32 %r9273, %r9194, %r9194, %r12168;
	// end inline asm
	// begin inline asm
	shf.l.wrap.b32 %r9277, %r9198, %r9198, %r12168;
	// end inline asm
	// begin inline asm
	shf.l.wrap.b32 %r9281, %r9202, %r9202, %r12168;
	// end inline asm
	// begin inline asm
	shf.l.wrap.b32 %r9285, %r9206, %r9206, %r12168;
	// end inline asm
	xor.b32  	%r14006, %r8393, %r8265;
	xor.b32  	%r14007, %r14006, %r8777;
	xor.b32  	%r9291, %r14007, %r9097;
	xor.b32  	%r14008, %r8397, %r8269;
	xor.b32  	%r14009, %r14008, %r8781;
	xor.b32  	%r9295, %r14009, %r9101;
	xor.b32  	%r14010, %r8401, %r8273;
	xor.b32  	%r14011, %r14010, %r8785;
	xor.b32  	%r9299, %r14011, %r9105;
	xor.b32  	%r14012, %r8405, %r8277;
	xor.b32  	%r14013, %r14012, %r8789;
	xor.b32  	%r9303, %r14013, %r9109;
	// begin inline asm
	shf.l.wrap.b32 %r9289, %r9291, %r9291, %r12120;
	// end inline asm
	// begin inline asm
	shf.l.wrap.b32 %r9293, %r9295, %r9295, %r12120;
	// end inline asm
	// begin inline asm
	shf.l.wrap.b32 %r9297, %r9299, %r9299, %r12120;
	// end inline asm
	// begin inline asm
	shf.l.wrap.b32 %r9301, %r9303, %r9303, %r12120;
	// end inline asm
	add.s32 	%r14014, %r9145, %r9289;
	add.s32 	%r14015, %r9149, %r9293;
	add.s32 	%r14016, %r9153, %r9297;
	add.s32 	%r14017, %r9157, %r9301;
	// begin inline asm
	lop3.b32 %r9305, %r9258, %r9273, %r9209, 0x96;
	// end inline asm
	add.s32 	%r14018, %r14014, %r9305;
	// begin inline asm
	lop3.b32 %r9309, %r9262, %r9277, %r9213, 0x96;
	// end inline asm
	add.s32 	%r14019, %r14015, %r9309;
	// begin inline asm
	lop3.b32 %r9313, %r9266, %r9281, %r9217, 0x96;
	// end inline asm
	add.s32 	%r14020, %r14016, %r9313;
	// begin inline asm
	lop3.b32 %r9317, %r9270, %r9285, %r9221, 0x96;
	// end inline asm
	add.s32 	%r14021, %r14017, %r9317;
	// begin inline asm
	shf.l.wrap.b32 %r9321, %r9322, %r9322, %r12152;
	// end inline asm
	add.s32 	%r14022, %r14018, %r9321;
	// begin inline asm
	shf.l.wrap.b32 %r9325, %r9326, %r9326, %r12152;
	// end inline asm
	add.s32 	%r14023, %r14019, %r9325;
	// begin inline asm
	shf.l.wrap.b32 %r9329, %r9330, %r9330, %r12152;
	// end inline asm
	add.s32 	%r14024, %r14020, %r9329;
	// begin inline asm
	shf.l.wrap.b32 %r9333, %r9334, %r9334, %r12152;
	// end inline asm
	add.s32 	%r14025, %r14021, %r9333;
	add.s32 	%r9386, %r14022, 1859775393;
	add.s32 	%r9390, %r14023, 1859775393;
	add.s32 	%r9394, %r14024, 1859775393;
	add.s32 	%r9398, %r14025, 1859775393;
	// begin inline asm
	shf.l.wrap.b32 %r9337, %r9258, %r9258, %r12168;
	// end inline asm
	// begin inline asm
	shf.l.wrap.b32 %r9341, %r9262, %r9262, %r12168;
	// end inline asm
	// begin inline asm
	shf.l.wrap.b32 %r9345, %r9266, %r9266, %r12168;
	// end inline asm
	// begin inline asm
	shf.l.wrap.b32 %r9349, %r9270, %r9270, %r12168;
	// end inline asm
	xor.b32  	%r14026, %r8457, %r8329;
	xor.b32  	%r14027, %r14026, %r8841;
	xor.b32  	%r9355, %r14027, %r9161;
	xor.b32  	%r14028, %r8461, %r8333;
	xor.b32  	%r14029, %r14028, %r8845;
	xor.b32  	%r9359, %r14029, %r9165;
	xor.b32  	%r14030, %r8465, %r8337;
	xor.b32  	%r14031, %r14030, %r8849;
	xor.b32  	%r9363, %r14031, %r9169;
	xor.b32  	%r14032, %r8469, %r8341;
	xor.b32  	%r14033, %r14032, %r8853;
	xor.b32  	%r9367, %r14033, %r9173;
	// begin inline asm
	shf.l.wrap.b32 %r9353, %r9355, %r9355, %r12120;
	// end inline asm
	// begin inline asm
	shf.l.wrap.b32 %r9357, %r9359, %r9359, %r12120;
	// end inline asm
	// begin inline asm
	shf.l.wrap.b32 %r9361, %r9363, %r9363, %r12120;
	// end inline asm
	// begin inline asm
	shf.l.wrap.b32 %r9365, %r9367, %r9367, %r12120;
	// end inline asm
	add.s32 	%r14034, %r9209, %r9353;
	add.s32 	%r14035, %r9213, %r9357;
	add.s32 	%r14036, %r9217, %r9361;
	add.s32 	%r14037, %r9221, %r9365;
	// begin inline asm
	lop3.b32 %r9369, %r9322, %r9337, %r9273, 0x96;
	// end inline asm
	add.s32 	%r14038, %r14034, %r9369;
	// begin inline asm
	lop3.b32 %r9373, %r9326, %r9341, %r9277, 0x96;
	// end inline asm
	add.s32 	%r14039, %r14035, %r9373;
	// begin inline asm
	lop3.b32 %r9377, %r9330, %r9345, %r9281, 0x96;
	// end inline asm
	add.s32 	%r14040, %r14036, %r9377;
	// begin inline asm
	lop3.b32 %r9381, %r9334, %r9349, %r9285, 0x96;
	// end inline asm
	add.s32 	%r14041, %r14037, %r9381;
	// begin inline asm
	shf.l.wrap.b32 %r9385, %r9386, %r9386, %r12152;
	// end inline asm
	add.s32 	%r14042, %r14038, %r9385;
	// begin inline asm
	shf.l.wrap.b32 %r9389, %r9390, %r9390, %r12152;
	// end inline asm
	add.s32 	%r14043, %r14039, %r9389;
	// begin inline asm
	shf.l.wrap.b32 %r9393, %r9394, %r9394, %r12152;
	// end inline asm
	add.s32 	%r14044, %r14040, %r9393;
	// begin inline asm
	shf.l.wrap.b32 %r9397, %r9398, %r9398, %r12152;
	// end inline asm
	add.s32 	%r14045, %r14041, %r9397;
	add.s32 	%r9450, %r14042, 1859775393;
	add.s32 	%r9454, %r14043, 1859775393;
	add.s32 	%r9458, %r14044, 1859775393;
	add.s32 	%r9462, %r14045, 1859775393;
	// begin inline asm
	shf.l.wrap.b32 %r9401, %r9322, %r9322, %r12168;
	// end inline asm
	// begin inline asm
	shf.l.wrap.b32 %r9405, %r9326, %r9326, %r12168;
	// end inline asm
	// begin inline asm
	shf.l.wrap.b32 %r9409, %r9330, %r9330, %r12168;
	// end inline asm
	// begin inline asm
	shf.l.wrap.b32 %r9413, %r9334, %r9334, %r12168;
	// end inline asm
	xor.b32  	%r14046, %r8521, %r8393;
	xor.b32  	%r14047, %r14046, %r8905;
	xor.b32  	%r9419, %r14047, %r9225;
	xor.b32  	%r14048, %r8525, %r8397;
	xor.b32  	%r14049, %r14048, %r8909;
	xor.b32  	%r9423, %r14049, %r9229;
	xor.b32  	%r14050, %r8529, %r8401;
	xor.b32  	%r14051, %r14050, %r8913;
	xor.b32  	%r9427, %r14051, %r9233;
	xor.b32  	%r14052, %r8533, %r8405;
	xor.b32  	%r14053, %r14052, %r8917;
	xor.b32  	%r9431, %r14053, %r9237;
	// begin inline asm
	shf.l.wrap.b32 %r9417, %r9419, %r9419, %r12120;
	// end inline asm
	// begin inline asm
	shf.l.wrap.b32 %r9421, %r9423, %r9423, %r12120;
	// end inline asm
	// begin inline asm
	shf.l.wrap.b32 %r9425, %r9427, %r9427, %r12120;
	// end inline asm
	// begin inline asm
	shf.l.wrap.b32 %r9429, %r9431, %r9431, %r12120;
	// end inline asm
	add.s32 	%r14054, %r9273, %r9417;
	add.s32 	%r14055, %r9277, %r9421;
	add.s32 	%r14056, %r9281, %r9425;
	add.s32 	%r14057, %r9285, %r9429;
	// begin inline asm
	lop3.b32 %r9433, %r9386, %r9401, %r9337, 0x96;
	// end inline asm
	add.s32 	%r14058, %r14054, %r9433;
	// begin inline asm
	lop3.b32 %r9437, %r9390, %r9405, %r9341, 0x96;
	// end inline asm
	add.s32 	%r14059, %r14055, %r9437;
	// begin inline asm
	lop3.b32 %r9441, %r9394, %r9409, %r9345, 0x96;
	// end inline asm
	add.s32 	%r14060, %r14056, %r9441;
	// begin inline asm
	lop3.b32 %r9445, %r9398, %r9413, %r9349, 0x96;
	// end inline asm
	add.s32 	%r14061, %r14057, %r9445;
	// begin inline asm
	shf.l.wrap.b32 %r9449, %r9450, %r9450, %r12152;
	// end inline asm
	add.s32 	%r14062, %r14058, %r9449;
	// begin inline asm
	shf.l.wrap.b32 %r9453, %r9454, %r9454, %r12152;
	// end inline asm
	add.s32 	%r14063, %r14059, %r9453;
	// begin inline asm
	shf.l.wrap.b32 %r9457, %r9458, %r9458, %r12152;
	// end inline asm
	add.s32 	%r14064, %r14060, %r9457;
	// begin inline asm
	shf.l.wrap.b32 %r9461, %r9462, %r9462, %r12152;
	// end inline asm
	add.s32 	%r14065, %r14061, %r9461;
	add.s32 	%r9514, %r14062, 1859775393;
	add.s32 	%r9518, %r14063, 1859775393;
	add.s32 	%r9522, %r14064, 1859775393;
	add.s32 	%r9526, %r14065, 1859775393;
	// begin inline asm
	shf.l.wrap.b32 %r9465, %r9386, %r9386, %r12168;
	// end inline asm
	// begin inline asm
	shf.l.wrap.b32 %r9469, %r9390, %r9390, %r12168;
	// end inline asm
	// begin inline asm
	shf.l.wrap.b32 %r9473, %r9394, %r9394, %r12168;
	// end inline asm
	// begin inline asm
	shf.l.wrap.b32 %r9477, %r9398, %r9398, %r12168;
	// end inline asm
	xor.b32  	%r14066, %r8585, %r8457;
	xor.b32  	%r14067, %r14066, %r8969;
	xor.b32  	%r9483, %r14067, %r9289;
	xor.b32  	%r14068, %r8589, %r8461;
	xor.b32  	%r14069, %r14068, %r8973;
	xor.b32  	%r9487, %r14069, %r9293;
	xor.b32  	%r14070, %r8593, %r8465;
	xor.b32  	%r14071, %r14070, %r8977;
	xor.b32  	%r9491, %r14071, %r9297;
	xor.b32  	%r14072, %r8597, %r8469;
	xor.b32  	%r14073, %r14072, %r8981;
	xor.b32  	%r9495, %r14073, %r9301;
	// begin inline asm
	shf.l.wrap.b32 %r9481, %r9483, %r9483, %r12120;
	// end inline asm
	// begin inline asm
	shf.l.wrap.b32 %r9485, %r9487, %r9487, %r12120;
	// end inline asm
	// begin inline asm
	shf.l.wrap.b32 %r9489, %r9491, %r9491, %r12120;
	// end inline asm
	// begin inline asm
	shf.l.wrap.b32 %r9493, %r9495, %r9495, %r12120;
	// end inline asm
	add.s32 	%r14074, %r9337, %r9481;
	add.s32 	%r14075, %r9341, %r9485;
	add.s32 	%r14076, %r9345, %r9489;
	add.s32 	%r14077, %r9349, %r9493;
	// begin inline asm
	lop3.b32 %r9497, %r9450, %r9465, %r9401, 0x96;
	// end inline asm
	add.s32 	%r14078, %r14074, %r9497;
	// begin inline asm
	lop3.b32 %r9501, %r9454, %r9469, %r9405, 0x96;
	// end inline asm
	add.s32 	%r14079, %r14075, %r9501;
	// begin inline asm
	lop3.b32 %r9505, %r9458, %r9473, %r9409, 0x96;
	// end inline asm
	add.s32 	%r14080, %r14076, %r9505;
	// begin inline asm
	lop3.b32 %r9509, %r9462, %r9477, %r9413, 0x96;
	// end inline asm
	add.s32 	%r14081, %r14077, %r9509;
	// begin inline asm
	shf.l.wrap.b32 %r9513, %r9514, %r9514, %r12152;
	// end inline asm
	add.s32 	%r14082, %r14078, %r9513;
	// begin inline asm
	shf.l.wrap.b32 %r9517, %r9518, %r9518, %r12152;
	// end inline asm
	add.s32 	%r14083, %r14079, %r9517;
	// begin inline asm
	shf.l.wrap.b32 %r9521, %r9522, %r9522, %r12152;
	// end inline asm
	add.s32 	%r14084, %r14080, %r9521;
	// begin inline asm
	shf.l.wrap.b32 %r9525, %r9526, %r9526, %r12152;
	// end inline asm
	add.s32 	%r14085, %r14081, %r9525;
	add.s32 	%r9578, %r14082, 1859775393;
	add.s32 	%r9582, %r14083, 1859775393;
	add.s32 	%r9586, %r14084, 1859775393;
	add.s32 	%r9590, %r14085, 1859775393;
	// begin inline asm
	shf.l.wrap.b32 %r9529, %r9450, %r9450, %r12168;
	// end inline asm
	// begin inline asm
	shf.l.wrap.b32 %r9533, %r9454, %r9454, %r12168;
	// end inline asm
	// begin inline asm
	shf.l.wrap.b32 %r9537, %r9458, %r9458, %r12168;
	// end inline asm
	// begin inline asm
	shf.l.wrap.b32 %r9541, %r9462, %r9462, %r12168;
	// end inline asm
	xor.b32  	%r14086, %r8649, %r8521;
	xor.b32  	%r14087, %r14086, %r9033;
	xor.b32  	%r9547, %r14087, %r9353;
	xor.b32  	%r14088, %r8653, %r8525;
	xor.b32  	%r14089, %r14088, %r9037;
	xor.b32  	%r9551, %r14089, %r9357;
	xor.b32  	%r14090, %r8657, %r8529;
	xor.b32  	%r14091, %r14090, %r9041;
	xor.b32  	%r9555, %r14091, %r9361;
	xor.b32  	%r14092, %r8661, %r8533;
	xor.b32  	%r14093, %r14092, %r9045;
	xor.b32  	%r9559, %r14093, %r9365;
	// begin inline asm
	shf.l.wrap.b32 %r9545, %r9547, %r9547, %r12120;
	// end inline asm
	// begin inline asm
	shf.l.wrap.b32 %r9549, %r9551, %r9551, %r12120;
	// end inline asm
	// begin inline asm
	shf.l.wrap.b32 %r9553, %r9555, %r9555, %r12120;
	// end inline asm
	// begin inline asm
	shf.l.wrap.b32 %r9557, %r9559, %r9559, %r12120;
	// end inline asm
	add.s32 	%r14094, %r9401, %r9545;
	add.s32 	%r14095, %r9405, %r9549;
	add.s32 	%r14096, %r9409, %r9553;
	add.s32 	%r14097, %r9413, %r9557;
	// begin inline asm
	lop3.b32 %r9561, %r9514, %r9529, %r9465, 0x96;
	// end inline asm
	add.s32 	%r14098, %r14094, %r9561;
	// begin inline asm
	lop3.b32 %r9565, %r9518, %r9533, %r9469, 0x96;
	// end inline asm
	add.s32 	%r14099, %r14095, %r9565;
	// begin inline asm
	lop3.b32 %r9569, %r9522, %r9537, %r9473, 0x96;
	// end inline asm
	add.s32 	%r14100, %r14096, %r9569;
	// begin inline asm
	lop3.b32 %r9573, %r9526, %r9541, %r9477, 0x96;
	// end inline asm
	add.s32 	%r14101, %r14097, %r9573;
	// begin inline asm
	shf.l.wrap.b32 %r9577, %r9578, %r9578, %r12152;
	// end inline asm
	add.s32 	%r14102, %r14098, %r9577;
	// begin inline asm
	shf.l.wrap.b32 %r9581, %r9582, %r9582, %r12152;
	// end inline asm
	add.s32 	%r14103, %r14099, %r9581;
	// begin inline asm
	shf.l.wrap.b32 %r9585, %r9586, %r9586, %r12152;
	// end inline asm
	add.s32 	%r14104, %r14100, %r9585;
	// begin inline asm
	shf.l.wrap.b32 %r9589, %r9590, %r9590, %r12152;
	// end inline asm
	add.s32 	%r14105, %r14101, %r9589;
	add.s32 	%r9642, %r14102, 1859775393;
	add.s32 	%r9646, %r14103, 1859775393;
	add.s32 	%r9650, %r14104, 1859775393;
	add.s32 	%r9654, %r14105, 1859775393;
	// begin inline asm
	shf.l.wrap.b32 %r9593, %r9514, %r9514, %r12168;
	// end inline asm
	// begin inline asm
	shf.l.wrap.b32 %r9597, %r9518, %r9518, %r12168;
	// end inline asm
	// begin inline asm
	shf.l.wrap.b32 %r9601, %r9522, %r9522, %r12168;
	// end inline asm
	// begin inline asm
	shf.l.wrap.b32 %r9605, %r9526, %r9526, %r12168;
	// end inline asm
	xor.b32  	%r14106, %r8713, %r8585;
	xor.b32  	%r14107, %r14106, %r9097;
	xor.b32  	%r9611, %r14107, %r9417;
	xor.b32  	%r14108, %r8717, %r8589;
	xor.b32  	%r14109, %r14108, %r9101;
	xor.b32  	%r9615, %r14109, %r9421;
	xor.b32  	%r14110, %r8721, %r8593;
	xor.b32  	%r14111, %r14110, %r9105;
	xor.b32  	%r9619, %r14111, %r9425;
	xor.b32  	%r14112, %r8725, %r8597;
	xor.b32  	%r14113, %r14112, %r9109;
	xor.b32  	%r9623, %r14113, %r9429;
	// begin inline asm
	shf.l.wrap.b32 %r9609, %r9611, %r9611, %r12120;
	// end inline asm
	// begin inline asm
	shf.l.wrap.b32 %r9613, %r9615, %r9615, %r12120;
	// end inline asm
	// begin inline asm
	shf.l.wrap.b32 %r9617, %r9619, %r9619, %r12120;
	// end inline asm
	// begin inline asm
	shf.l.wrap.b32 %r9621, %r9623, %r9623, %r12120;
	// end inline asm
	add.s32 	%r14114, %r9465, %r9609;
	add.s32 	%r14115, %r9469, %r9613;
	add.s32 	%r14116, %r9473, %r9617;
	add.s32 	%r14117, %r9477, %r9621;
	// begin inline asm
	lop3.b32 %r9625, %r9578, %r9593, %r9529, 0xE8;
	// end inline asm
	add.s32 	%r14118, %r14114, %r9625;
	// begin inline asm
	lop3.b32 %r9629, %r9582, %r9597, %r9533, 0xE8;
	// end inline asm
	add.s32 	%r14119, %r14115, %r9629;
	// begin inline asm
	lop3.b32 %r9633, %r9586, %r9601, %r9537, 0xE8;
	// end inline asm
	add.s32 	%r14120, %r14116, %r9633;
	// begin inline asm
	lop3.b32 %r9637, %r9590, %r9605, %r9541, 0xE8;
	// end inline asm
	add.s32 	%r14121, %r14117, %r9637;
	// begin inline asm
	shf.l.wrap.b32 %r9641, %r9642, %r9642, %r12152;
	// end inline asm
	add.s32 	%r14122, %r14118, %r9641;
	// begin inline asm
	shf.l.wrap.b32 %r9645, %r9646, %r9646, %r12152;
	// end inline asm
	add.s32 	%r14123, %r14119, %r9645;
	// begin inline asm
	shf.l.wrap.b32 %r9649, %r9650, %r9650, %r12152;
	// end inline asm
	add.s32 	%r14124, %r14120, %r9649;
	// begin inline asm
	shf.l.wrap.b32 %r9653, %r9654, %r9654, %r12152;
	// end inline asm
	add.s32 	%r14125, %r14121, %r9653;
	add.s32 	%r9706, %r14122, -1894007588;
	add.s32 	%r9710, %r14123, -1894007588;
	add.s32 	%r9714, %r14124, -1894007588;
	add.s32 	%r9718, %r14125, -1894007588;
	// begin inline asm
	shf.l.wrap.b32 %r9657, %r9578, %r9578, %r12168;
	// end inline asm
	// begin inline asm
	shf.l.wrap.b32 %r9661, %r9582, %r9582, %r12168;
	// end inline asm
	// begin inline asm
	shf.l.wrap.b32 %r9665, %r9586, %r9586, %r12168;
	// end inline asm
	// begin inline asm
	shf.l.wrap.b32 %r9669, %r9590, %r9590, %r12168;
	// end inline asm
	xor.b32  	%r14126, %r8777, %r8649;
	xor.b32  	%r14127, %r14126, %r9161;
	xor.b32  	%r9675, %r14127, %r9481;
	xor.b32  	%r14128, %r8781, %r8653;
	xor.b32  	%r14129, %r14128, %r9165;
	xor.b32  	%r9679, %r14129, %r9485;
	xor.b32  	%r14130, %r8785, %r8657;
	xor.b32  	%r14131, %r14130, %r9169;
	xor.b32  	%r9683, %r14131, %r9489;
	xor.b32  	%r14132, %r8789, %r8661;
	xor.b32  	%r14133, %r14132, %r9173;
	xor.b32  	%r9687, %r14133, %r9493;
	// begin inline asm
	shf.l.wrap.b32 %r9673, %r9675, %r9675, %r12120;
	// end inline asm
	// begin inline asm
	shf.l.wrap.b32 %r9677, %r9679, %r9679, %r12120;
	// end inline asm
	// begin inline asm
	shf.l.wrap.b32 %r9681, %r9683, %r9683, %r12120;
	// end inline asm
	// begin inline asm
	shf.l.wrap.b32 %r9685, %r9687, %r9687, %r12120;
	// end inline asm
	add.s32 	%r14134, %r9529, %r9673;
	add.s32 	%r14135, %r9533, %r9677;
	add.s32 	%r14136, %r9537, %r9681;
	add.s32 	%r14137, %r9541, %r9685;
	// begin inline asm
	lop3.b32 %r9689, %r9642, %r9657, %r9593, 0xE8;
	// end inline asm
	add.s32 	%r14138, %r14134, %r9689;
	// begin inline asm
	lop3.b32 %r9693, %r9646, %r9661, %r9597, 0xE8;
	// end inline asm
	add.s32 	%r14139, %r14135, %r9693;
	// begin inline asm
	lop3.b32 %r9697, %r9650, %r9665, %r9601, 0xE8;
	// end inline asm
	add.s32 	%r14140, %r14136, %r9697;
	// begin inline asm
	lop3.b32 %r9701, %r9654, %r9669, %r9605, 0xE8;
	// end inline asm
	add.s32 	%r14141, %r14137, %r9701;
	// begin inline asm
	shf.l.wrap.b32 %r9705, %r9706, %r9706, %r12152;
	// end inline asm
	add.s32 	%r14142, %r14138, %r9705;
	// begin inline asm
	shf.l.wrap.b32 %r9709, %r9710, %r9710, %r12152;
	// end inline asm
	add.s32 	%r14143, %r14139, %r9709;
	// begin inline asm
	shf.l.wrap.b32 %r9713, %r9714, %r9714, %r12152;
	// end inline asm
	add.s32 	%r14144, %r14140, %r9713;
	// begin inline asm
	shf.l.wrap.b32 %r9717, %r9718, %r9718, %r12152;
	// end inline asm
	add.s32 	%r14145, %r14141, %r9717;
	add.s32 	%r9770, %r14142, -1894007588;
	add.s32 	%r9774, %r14143, -1894007588;
	add.s32 	%r9778, %r14144, -1894007588;
	add.s32 	%r9782, %r14145, -1894007588;
	// begin inline asm
	shf.l.wrap.b32 %r9721, %r9642, %r9642, %r12168;
	// end inline asm
	// begin inline asm
	shf.l.wrap.b32 %r9725, %r9646, %r9646, %r12168;
	// end inline asm
	// begin inline asm
	shf.l.wrap.b32 %r9729, %r9650, %r9650, %r12168;
	// end inline asm
	// begin inline asm
	shf.l.wrap.b32 %r9733, %r9654, %r9654, %r12168;
	// end inline asm
	xor.b32  	%r14146, %r8841, %r8713;
	xor.b32  	%r14147, %r14146, %r9225;
	xor.b32  	%r9739, %r14147, %r9545;
	xor.b32  	%r14148, %r8845, %r8717;
	xor.b32  	%r14149, %r14148, %r9229;
	xor.b32  	%r9743, %r14149, %r9549;
	xor.b32  	%r14150, %r8849, %r8721;
	xor.b32  	%r14151, %r14150, %r9233;
	xor.b32  	%r9747, %r14151, %r9553;
	xor.b32  	%r14152, %r8853, %r8725;
	xor.b32  	%r14153, %r14152, %r9237;
	xor.b32  	%r9751, %r14153, %r9557;
	// begin inline asm
	shf.l.wrap.b32 %r9737, %r9739, %r9739, %r12120;
	// end inline asm
	// begin inline asm
	shf.l.wrap.b32 %r9741, %r9743, %r9743, %r12120;
	// end inline asm
	// begin inline asm
	shf.l.wrap.b32 %r9745, %r9747, %r9747, %r12120;
	// end inline asm
	// begin inline asm
	shf.l.wrap.b32 %r9749, %r9751, %r9751, %r12120;
	// end inline asm
	add.s32 	%r14154, %r9593, %r9737;
	add.s32 	%r14155, %r9597, %r9741;
	add.s32 	%r14156, %r9601, %r9745;
	add.s32 	%r14157, %r9605, %r9749;
	// begin inline asm
	lop3.b32 %r9753, %r9706, %r9721, %r9657, 0xE8;
	// end inline asm
	add.s32 	%r14158, %r14154, %r9753;
	// begin inline asm
	lop3.b32 %r9757, %r9710, %r9725, %r9661, 0xE8;
	// end inline asm
	add.s32 	%r14159, %r14155, %r9757;
	// begin inline asm
	lop3.b32 %r9761, %r9714, %r9729, %r9665, 0xE8;
	// end inline asm
	add.s32 	%r14160, %r14156, %r9761;
	// begin inline asm
	lop3.b32 %r9765, %r9718, %r9733, %r9669, 0xE8;
	// end inline asm
	add.s32 	%r14161, %r14157, %r9765;
	// begin inline asm
	shf.l.wrap.b32 %r9769, %r9770, %r9770, %r12152;
	// end inline asm
	add.s32 	%r14162, %r14158, %r9769;
	// begin inline asm
	shf.l.wrap.b32 %r9773, %r9774, %r9774, %r12152;
	// end inline asm
	add.s32 	%r14163, %r14159, %r9773;
	// begin inline asm
	shf.l.wrap.b32 %r9777, %r9778, %r9778, %r12152;
	// end inline asm
	add.s32 	%r14164, %r14160, %r9777;
	// begin inline asm
	shf.l.wrap.b32 %r9781, %r9782, %r9782, %r12152;
	// end inline asm
	add.s32 	%r14165, %r14161, %r9781;
	add.s32 	%r9834, %r14162, -1894007588;
	add.s32 	%r9838, %r14163, -1894007588;
	add.s32 	%r9842, %r14164, -1894007588;
	add.s32 	%r9846, %r14165, -1894007588;
	// begin inline asm
	shf.l.wrap.b32 %r9785, %r9706, %r9706, %r12168;
	// end inline asm
	// begin inline asm
	shf.l.wrap.b32 %r9789, %r9710, %r9710, %r12168;
	// end inline asm
	// begin inline asm
	shf.l.wrap.b32 %r9793, %r9714, %r9714, %r12168;
	// end inline asm
	// begin inline asm
	shf.l.wrap.b32 %r9797, %r9718, %r9718, %r12168;
	// end inline asm
	xor.b32  	%r14166, %r8905, %r8777;
	xor.b32  	%r14167, %r14166, %r9289;
	xor.b32  	%r9803, %r14167, %r9609;
	xor.b32  	%r14168, %r8909, %r8781;
	xor.b32  	%r14169, %r14168, %r9293;
	xor.b32  	%r9807, %r14169, %r9613;
	xor.b32  	%r14170, %r8913, %r8785;
	xor.b32  	%r14171, %r14170, %r9297;
	xor.b32  	%r9811, %r14171, %r9617;
	xor.b32  	%r14172, %r8917, %r8789;
	xor.b32  	%r14173, %r14172, %r9301;
	xor.b32  	%r9815, %r14173, %r9621;
	// begin inline asm
	shf.l.wrap.b32 %r9801, %r9803, %r9803, %r12120;
	// end inline asm
	// begin inline asm
	shf.l.wrap.b32 %r9805, %r9807, %r9807, %r12120;
	// end inline asm
	// begin inline asm
	shf.l.wrap.b32 %r9809, %r9811, %r9811, %r12120;
	// end inline asm
	// begin inline asm
	shf.l.wrap.b32 %r9813, %r9815, %r9815, %r12120;
	// end inline asm
	add.s32 	%r14174, %r9657, %r9801;
	add.s32 	%r14175, %r9661, %r9805;
	add.s32 	%r14176, %r9665, %r9809;
	add.s32 	%r14177, %r9669, %r9813;
	// begin inline asm
	lop3.b32 %r9817, %r9770, %r9785, %r9721, 0xE8;
	// end inline asm
	add.s32 	%r14178, %r14174, %r9817;
	// begin inline asm
	lop3.b32 %r9821, %r9774, %r9789, %r9725, 0xE8;
	// end inline asm
	add.s32 	%r14179, %r14175, %r9821;
	// begin inline asm
	lop3.b32 %r9825, %r9778, %r9793, %r9729, 0xE8;
	// end inline asm
	add.s32 	%r14180, %r14176, %r9825;
	// begin inline asm
	lop3.b32 %r9829, %r9782, %r9797, %r9733, 0xE8;
	// end inline asm
	add.s32 	%r14181, %r14177, %r9829;
	// begin inline asm
	shf.l.wrap.b32 %r9833, %r9834, %r9834, %r12152;
	// end inline asm
	add.s32 	%r14182, %r14178, %r9833;
	// begin inline asm
	shf.l.wrap.b32 %r9837, %r9838, %r9838, %r12152;
	// end inline asm
	add.s32 	%r14183, %r14179, %r9837;
	// begin inline asm
	shf.l.wrap.b32 %r9841, %r9842, %r9842, %r12152;
	// end inline asm
	add.s32 	%r14184, %r14180, %r9841;
	// begin inline asm
	shf.l.wrap.b32 %r9845, %r9846, %r9846, %r12152;
	// end inline asm
	add.s32 	%r14185, %r14181, %r9845;
	add.s32 	%r9898, %r14182, -1894007588;
	add.s32 	%r9902, %r14183, -1894007588;
	add.s32 	%r9906, %r14184, -1894007588;
	add.s32 	%r9910, %r14185, -1894007588;
	// begin inline asm
	shf.l.wrap.b32 %r9849, %r9770, %r9770, %r12168;
	// end inline asm
	// begin inline asm
	shf.l.wrap.b32 %r9853, %r9774, %r9774, %r12168;
	// end inline asm
	// begin inline asm
	shf.l.wrap.b32 %r9857, %r9778, %r9778, %r12168;
	// end inline asm
	// begin inline asm
	shf.l.wrap.b32 %r9861, %r9782, %r9782, %r12168;
	// end inline asm
	xor.b32  	%r14186, %r8969, %r8841;
	xor.b32  	%r14187, %r14186, %r9353;
	xor.b32  	%r9867, %r14187, %r9673;
	xor.b32  	%r14188, %r8973, %r8845;
	xor.b32  	%r14189, %r14188, %r9357;
	xor.b32  	%r9871, %r14189, %r9677;
	xor.b32  	%r14190, %r8977, %r8849;
	xor.b32  	%r14191, %r14190, %r9361;
	xor.b32  	%r9875, %r14191, %r9681;
	xor.b32  	%r14192, %r8981, %r8853;
	xor.b32  	%r14193, %r14192, %r9365;
	xor.b32  	%r9879, %r14193, %r9685;
	// begin inline asm
	shf.l.wrap.b32 %r9865, %r9867, %r9867, %r12120;
	// end inline asm
	// begin inline asm
	shf.l.wrap.b32 %r9869, %r9871, %r9871, %r12120;
	// end inline asm
	// begin inline asm
	shf.l.wrap.b32 %r9873, %r9875, %r9875, %r12120;
	// end inline asm
	// begin inline asm
	shf.l.wrap.b32 %r9877, %r9879, %r9879, %r12120;
	// end inline asm
	add.s32 	%r14194, %r9721, %r9865;
	add.s32 	%r14195, %r9725, %r9869;
	add.s32 	%r14196, %r9729, %r9873;
	add.s32 	%r14197, %r9733, %r9877;
	// begin inline asm
	lop3.b32 %r9881, %r9834, %r9849, %r9785, 0xE8;
	// end inline asm
	add.s32 	%r14198, %r14194, %r9881;
	// begin inline asm
	lop3.b32 %r9885, %r9838, %r9853, %r9789, 0xE8;
	// end inline asm
	add.s32 	%r14199, %r14195, %r9885;
	// begin inline asm
	lop3.b32 %r9889, %r9842, %r9857, %r9793, 0xE8;
	// end inline asm
	add.s32 	%r14200, %r14196, %r9889;
	// begin inline asm
	lop3.b32 %r9893, %r9846, %r9861, %r9797, 0xE8;
	// end inline asm
	add.s32 	%r14201, %r14197, %r9893;
	// begin inline asm
	shf.l.wrap.b32 %r9897, %r9898, %r9898, %r12152;
	// end inline asm
	add.s32 	%r14202, %r14198, %r9897;
	// begin inline asm
	shf.l.wrap.b32 %r9901, %r9902, %r9902, %r12152;
	// end inline asm
	add.s32 	%r14203, %r14199, %r9901;
	// begin inline asm
	shf.l.wrap.b32 %r9905, %r9906, %r9906, %r12152;
	// end inline asm
	add.s32 	%r14204, %r14200, %r9905;
	// begin inline asm
	shf.l.wrap.b32 %r9909, %r9910, %r9910, %r12152;
	// end inline asm
	add.s32 	%r14205, %r14201, %r9909;
	add.s32 	%r9962, %r14202, -1894007588;
	add.s32 	%r9966, %r14203, -1894007588;
	add.s32 	%r9970, %r14204, -1894007588;
	add.s32 	%r9974, %r14205, -1894007588;
	// begin inline asm
	shf.l.wrap.b32 %r9913, %r9834, %r9834, %r12168;
	// end inline asm
	// begin inline asm
	shf.l.wrap.b32 %r9917, %r9838, %r9838, %r12168;
	// end inline asm
	// begin inline asm
	shf.l.wrap.b32 %r9921, %r9842, %r9842, %r12168;
	// end inline asm
	// begin inline asm
	shf.l.wrap.b32 %r9925, %r9846, %r9846, %r12168;
	// end inline asm
	xor.b32  	%r14206, %r9033, %r8905;
	xor.b32  	%r14207, %r14206, %r9417;
	xor.b32  	%r9931, %r14207, %r9737;
	xor.b32  	%r14208, %r9037, %r8909;
	xor.b32  	%r14209, %r14208, %r9421;
	xor.b32  	%r9935, %r14209, %r9741;
	xor.b32  	%r14210, %r9041, %r8913;
	xor.b32  	%r14211, %r14210, %r9425;
	xor.b32  	%r9939, %r14211, %r9745;
	xor.b32  	%r14212, %r9045, %r8917;
	xor.b32  	%r14213, %r14212, %r9429;
	xor.b32  	%r9943, %r14213, %r9749;
	// begin inline asm
	shf.l.wrap.b32 %r9929, %r9931, %r9931, %r12120;
	// end inline asm
	// begin inline asm
	shf.l.wrap.b32 %r9933, %r9935, %r9935, %r12120;
	// end inline asm
	// begin inline asm
	shf.l.wrap.b32 %r9937, %r9939, %r9939, %r12120;
	// end inline asm
	// begin inline asm
	shf.l.wrap.b32 %r9941, %r9943, %r9943, %r12120;
	// end inline asm
	add.s32 	%r14214, %r9785, %r9929;
	add.s32 	%r14215, %r9789, %r9933;
	add.s32 	%r14216, %r9793, %r9937;
	add.s32 	%r14217, %r9797, %r9941;
	// begin inline asm
	lop3.b32 %r9945, %r9898, %r9913, %r9849, 0xE8;
	// end inline asm
	add.s32 	%r14218, %r14214, %r9945;
	// begin inline asm
	lop3.b32 %r9949, %r9902, %r9917, %r9853, 0xE8;
	// end inline asm
	add.s32 	%r14219, %r14215, %r9949;
	// begin inline asm
	lop3.b32 %r9953, %r9906, %r9921, %r9857, 0xE8;
	// end inline asm
	add.s32 	%r14220, %r14216, %r9953;
	// begin inline asm
	lop3.b32 %r9957, %r9910, %r9925, %r9861, 0xE8;
	// end inline asm
	add.s32 	%r14221, %r14217, %r9957;
	// begin inline asm
	shf.l.wrap.b32 %r9961, %r9962, %r9962, %r12152;
	// end inline asm
	add.s32 	%r14222, %r14218, %r9961;
	// begin inline asm
	shf.l.wrap.b32 %r9965, %r9966, %r9966, %r12152;
	// end inline asm
	add.s32 	%r14223, %r14219, %r9965;
	// begin inline asm
	shf.l.wrap.b32 %r9969, %r9970, %r9970, %r12152;
	// end inline asm
	add.s32 	%r14224, %r14220, %r9969;
	// begin inline asm
	shf.l.wrap.b32 %r9973, %r9974, %r9974, %r12152;
	// end inline asm
	add.s32 	%r14225, %r14221, %r9973;
	add.s32 	%r10026, %r14222, -1894007588;
	add.s32 	%r10030, %r14223, -1894007588;
	add.s32 	%r10034, %r14224, -1894007588;
	add.s32 	%r10038, %r14225, -1894007588;
	// begin inline asm
	shf.l.wrap.b32 %r9977, %r9898, %r9898, %r12168;
	// end inline asm
	// begin inline asm
	shf.l.wrap.b32 %r9981, %r9902, %r9902, %r12168;
	// end inline asm
	// begin inline asm
	shf.l.wrap.b32 %r9985, %r9906, %r9906, %r12168;
	// end inline asm
	// begin inline asm
	shf.l.wrap.b32 %r9989, %r9910, %r9910, %r12168;
	// end inline asm
	xor.b32  	%r14226, %r9097, %r8969;
	xor.b32  	%r14227, %r14226, %r9481;
	xor.b32  	%r9995, %r14227, %r9801;
	xor.b32  	%r14228, %r9101, %r8973;
	xor.b32  	%r14229, %r14228, %r9485;
	xor.b32  	%r9999, %r14229, %r9805;
	xor.b32  	%r14230, %r9105, %r8977;
	xor.b32  	%r14231, %r14230, %r9489;
	xor.b32  	%r10003, %r14231, %r9809;
	xor.b32  	%r14232, %r9109, %r8981;
	xor.b32  	%r14233, %r14232, %r9493;
	xor.b32  	%r10007, %r14233, %r9813;
	// begin inline asm
	shf.l.wrap.b32 %r9993, %r9995, %r9995, %r12120;
	// end inline asm
	// begin inline asm
	shf.l.wrap.b32 %r9997, %r9999, %r9999, %r12120;
	// end inline asm
	// begin inline asm
	shf.l.wrap.b32 %r10001, %r10003, %r10003, %r12120;
	// end inline asm
	// begin inline asm
	shf.l.wrap.b32 %r10005, %r10007, %r10007, %r12120;
	// end inline asm
	add.s32 	%r14234, %r9849, %r9993;
	add.s32 	%r14235, %r9853, %r9997;
	add.s32 	%r14236, %r9857, %r10001;
	add.s32 	%r14237, %r9861, %r10005;
	// begin inline asm
	lop3.b32 %r10009, %r9962, %r9977, %r9913, 0xE8;
	// end inline asm
	add.s32 	%r14238, %r14234, %r10009;
	// begin inline asm
	lop3.b32 %r10013, %r9966, %r9981, %r9917, 0xE8;
	// end inline asm
	add.s32 	%r14239, %r14235, %r10013;
	// begin inline asm
	lop3.b32 %r10017, %r9970, %r9985, %r9921, 0xE8;
	// end inline asm
	add.s32 	%r14240, %r14236, %r10017;
	// begin inline asm
	lop3.b32 %r10021, %r9974, %r9989, %r9925, 0xE8;
	// end inline asm
	add.s32 	%r14241, %r14237, %r10021;
	// begin inline asm
	shf.l.wrap.b32 %r10025, %r10026, %r10026, %r12152;
	// end inline asm
	add.s32 	%r14242, %r14238, %r10025;
	// begin inline asm
	shf.l.wrap.b32 %r10029, %r10030, %r10030, %r12152;
	// end inline asm
	add.s32 	%r14243, %r14239, %r10029;
	// begin inline asm
	shf.l.wrap.b32 %r10033, %r10034, %r10034, %r12152;
	// end inline asm
	add.s32 	%r14244, %r14240, %r10033;
	// begin inline asm
	shf.l.wrap.b32 %r10037, %r10038, %r10038, %r12152;
	// end inline asm
	add.s32 	%r14245, %r14241, %r10037;
	add.s32 	%r10090, %r14242, -1894007588;
	add.s32 	%r10094, %r14243, -1894007588;
	add.s32 	%r10098, %r14244, -1894007588;
	add.s32 	%r10102, %r14245, -1894007588;
	// begin inline asm
	shf.l.wrap.b32 %r10041, %r9962, %r9962, %r12168;
	// end inline asm
	// begin inline asm
	shf.l.wrap.b32 %r10045, %r9966, %r9966, %r12168;
	// end inline asm
	// begin inline asm
	shf.l.wrap.b32 %r10049, %r9970, %r9970, %r12168;
	// end inline asm
	// begin inline asm
	shf.l.wrap.b32 %r10053, %r9974, %r9974, %r12168;
	// end inline asm
	xor.b32  	%r14246, %r9161, %r9033;
	xor.b32  	%r14247, %r14246, %r9545;
	xor.b32  	%r10059, %r14247, %r9865;
	xor.b32  	%r14248, %r9165, %r9037;
	xor.b32  	%r14249, %r14248, %r9549;
	xor.b32  	%r10063, %r14249, %r9869;
	xor.b32  	%r14250, %r9169, %r9041;
	xor.b32  	%r14251, %r14250, %r9553;
	xor.b32  	%r10067, %r14251, %r9873;
	xor.b32  	%r14252, %r9173, %r9045;
	xor.b32  	%r14253, %r14252, %r9557;
	xor.b32  	%r10071, %r14253, %r9877;
	// begin inline asm
	shf.l.wrap.b32 %r10057, %r10059, %r10059, %r12120;
	// end inline asm
	// begin inline asm
	shf.l.wrap.b32 %r10061, %r10063, %r10063, %r12120;
	// end inline asm
	// begin inline asm
	shf.l.wrap.b32 %r10065, %r10067, %r10067, %r12120;
	// end inline asm
	// begin inline asm
	shf.l.wrap.b32 %r10069, %r10071, %r10071, %r12120;
	// end inline asm
	add.s32 	%r14254, %r9913, %r10057;
	add.s32 	%r14255, %r9917, %r10061;
	add.s32 	%r14256, %r9921, %r10065;
	add.s32 	%r14257, %r9925, %r10069;
	// begin inline asm
	lop3.b32 %r10073, %r10026, %r10041, %r9977, 0xE8;
	// end inline asm
	add.s32 	%r14258, %r14254, %r10073;
	// begin inline asm
	lop3.b32 %r10077, %r10030, %r10045, %r9981, 0xE8;
	// end inline asm
	add.s32 	%r14259, %r14255, %r10077;
	// begin inline asm
	lop3.b32 %r10081, %r10034, %r10049, %r9985, 0xE8;
	// end inline asm
	add.s32 	%r14260, %r14256, %r10081;
	// begin inline asm
	lop3.b32 %r10085, %r10038, %r10053, %r9989, 0xE8;
	// end inline asm
	add.s32 	%r14261, %r14257, %r10085;
	// begin inline asm
	shf.l.wrap.b32 %r10089, %r10090, %r10090, %r12152;
	// end inline asm
	add.s32 	%r14262, %r14258, %r10089;
	// begin inline asm
	shf.l.wrap.b32 %r10093, %r10094, %r10094, %r12152;
	// end inline asm
	add.s32 	%r14263, %r14259, %r10093;
	// begin inline asm
	shf.l.wrap.b32 %r10097, %r10098, %r10098, %r12152;
	// end inline asm
	add.s32 	%r14264, %r14260, %r10097;
	// begin inline asm
	shf.l.wrap.b32 %r10101, %r10102, %r10102, %r12152;
	// end inline asm
	add.s32 	%r14265, %r14261, %r10101;
	add.s32 	%r10154, %r14262, -1894007588;
	add.s32 	%r10158, %r14263, -1894007588;
	add.s32 	%r10162, %r14264, -1894007588;
	add.s32 	%r10166, %r14265, -1894007588;
	// begin inline asm
	shf.l.wrap.b32 %r10105, %r10026, %r10026, %r12168;
	// end inline asm
	// begin inline asm
	shf.l.wrap.b32 %r10109, %r10030, %r10030, %r12168;
	// end inline asm
	// begin inline asm
	shf.l.wrap.b32 %r10113, %r10034, %r10034, %r12168;
	// end inline asm
	// begin inline asm
	shf.l.wrap.b32 %r10117, %r10038, %r10038, %r12168;
	// end inline asm
	xor.b32  	%r14266, %r9225, %r9097;
	xor.b32  	%r14267, %r14266, %r9609;
	xor.b32  	%r10123, %r14267, %r9929;
	xor.b32  	%r14268, %r9229, %r9101;
	xor.b32  	%r14269, %r14268, %r9613;
	xor.b32  	%r10127, %r14269, %r9933;
	xor.b32  	%r14270, %r9233, %r9105;
	xor.b32  	%r14271, %r14270, %r9617;
	xor.b32  	%r10131, %r14271, %r9937;
	xor.b32  	%r14272, %r9237, %r9109;
	xor.b32  	%r14273, %r14272, %r9621;
	xor.b32  	%r10135, %r14273, %r9941;
	// begin inline asm
	shf.l.wrap.b32 %r10121, %r10123, %r10123, %r12120;
	// end inline asm
	// begin inline asm
	shf.l.wrap.b32 %r10125, %r10127, %r10127, %r12120;
	// end inline asm
	// begin inline asm
	shf.l.wrap.b32 %r10129, %r10131, %r10131, %r12120;
	// end inline asm
	// begin inline asm
	shf.l.wrap.b32 %r10133, %r10135, %r10135, %r12120;
	// end inline asm
	add.s32 	%r14274, %r9977, %r10121;
	add.s32 	%r14275, %r9981, %r10125;
	add.s32 	%r14276, %r9985, %r10129;
	add.s32 	%r14277, %r9989, %r10133;
	// begin inline asm
	lop3.b32 %r10137, %r10090, %r10105, %r10041, 0xE8;
	// end inline asm
	add.s32 	%r14278, %r14274, %r10137;
	// begin inline asm
	lop3.b32 %r10141, %r10094, %r10109, %r10045, 0xE8;
	// end inline asm
	add.s32 	%r14279, %r14275, %r10141;
	// begin inline asm
	lop3.b32 %r10145, %r10098, %r10113, %r10049, 0xE8;
	// end inline asm
	add.s32 	%r14280, %r14276, %r10145;
	// begin inline asm
	lop3.b32 %r10149, %r10102, %r10117, %r10053, 0xE8;
	// end inline asm
	add.s32 	%r14281, %r14277, %r10149;
	// begin inline asm
	shf.l.wrap.b32 %r10153, %r10154, %r10154, %r12152;
	// end inline asm
	add.s32 	%r14282, %r14278, %r10153;
	// begin inline asm
	shf.l.wrap.b32 %r10157, %r10158, %r10158, %r12152;
	// end inline asm
	add.s32 	%r14283, %r14279, %r10157;
	// begin inline asm
	shf.l.wrap.b32 %r10161, %r10162, %r10162, %r12152;
	// end inline asm
	add.s32 	%r14284, %r14280, %r10161;
	// begin inline asm
	shf.l.wrap.b32 %r10165, %r10166, %r10166, %r12152;
	// end inline asm
	add.s32 	%r14285, %r14281, %r10165;
	add.s32 	%r10218, %r14282, -1894007588;
	add.s32 	%r10222, %r14283, -1894007588;
	add.s32 	%r10226, %r14284, -1894007588;
	add.s32 	%r10230, %r14285, -1894007588;
	// begin inline asm
	shf.l.wrap.b32 %r10169, %r10090, %r10090, %r12168;
	// end inline asm
	// begin inline asm
	shf.l.wrap.b32 %r10173, %r10094, %r10094, %r12168;
	// end inline asm
	// begin inline asm
	shf.l.wrap.b32 %r10177, %r10098, %r10098, %r12168;
	// end inline asm
	// begin inline asm
	shf.l.wrap.b32 %r10181, %r10102, %r10102, %r12168;
	// end inline asm
	xor.b32  	%r14286, %r9289, %r9161;
	xor.b32  	%r14287, %r14286, %r9673;
	xor.b32  	%r10187, %r14287, %r9993;
	xor.b32  	%r14288, %r9293, %r9165;
	xor.b32  	%r14289, %r14288, %r9677;
	xor.b32  	%r10191, %r14289, %r9997;
	xor.b32  	%r14290, %r9297, %r9169;
	xor.b32  	%r14291, %r14290, %r9681;
	xor.b32  	%r10195, %r14291, %r10001;
	xor.b32  	%r14292, %r9301, %r9173;
	xor.b32  	%r14293, %r14292, %r9685;
	xor.b32  	%r10199, %r14293, %r10005;
	// begin inline asm
	shf.l.wrap.b32 %r10185, %r10187, %r10187, %r12120;
	// end inline asm
	// begin inline asm
	shf.l.wrap.b32 %r10189, %r10191, %r10191, %r12120;
	// end inline asm
	// begin inline asm
	shf.l.wrap.b32 %r10193, %r10195, %r10195, %r12120;
	// end inline asm
	// begin inline asm
	shf.l.wrap.b32 %r10197, %r10199, %r10199, %r12120;
	// end inline asm
	add.s32 	%r14294, %r10041, %r10185;
	add.s32 	%r14295, %r10045, %r10189;
	add.s32 	%r14296, %r10049, %r10193;
	add.s32 	%r14297, %r10053, %r10197;
	// begin inline asm
	lop3.b32 %r10201, %r10154, %r10169, %r10105, 0xE8;
	// end inline asm
	add.s32 	%r14298, %r14294, %r10201;
	// begin inline asm
	lop3.b32 %r10205, %r10158, %r10173, %r10109, 0xE8;
	// end inline asm
	add.s32 	%r14299, %r14295, %r10205;
	// begin inline asm
	lop3.b32 %r10209, %r10162, %r10177, %r10113, 0xE8;
	// end inline asm
	add.s32 	%r14300, %r14296, %r10209;
	// begin inline asm
	lop3.b32 %r10213, %r10166, %r10181, %r10117, 0xE8;
	// end inline asm
	add.s32 	%r14301, %r14297, %r10213;
	// begin inline asm
	shf.l.wrap.b32 %r10217, %r10218, %r10218, %r12152;
	// end inline asm
	add.s32 	%r14302, %r14298, %r10217;
	// begin inline asm
	shf.l.wrap.b32 %r10221, %r10222, %r10222, %r12152;
	// end inline asm
	add.s32 	%r14303, %r14299, %r10221;
	// begin inline asm
	shf.l.wrap.b32 %r10225, %r10226, %r10226, %r12152;
	// end inline asm
	add.s32 	%r14304, %r14300, %r10225;
	// begin inline asm
	shf.l.wrap.b32 %r10229, %r10230, %r10230, %r12152;
	// end inline asm
	add.s32 	%r14305, %r14301, %r10229;
	add.s32 	%r10282, %r14302, -1894007588;
	add.s32 	%r10286, %r14303, -1894007588;
	add.s32 	%r10290, %r14304, -1894007588;
	add.s32 	%r10294, %r14305, -1894007588;
	// begin inline asm
	shf.l.wrap.b32 %r10233, %r10154, %r10154, %r12168;
	// end inline asm
	// begin inline asm
	shf.l.wrap.b32 %r10237, %r10158, %r10158, %r12168;
	// end inline asm
	// begin inline asm
	shf.l.wrap.b32 %r10241, %r10162, %r10162, %r12168;
	// end inline asm
	// begin inline asm
	shf.l.wrap.b32 %r10245, %r10166, %r10166, %r12168;
	// end inline asm
	xor.b32  	%r14306, %r9353, %r9225;
	xor.b32  	%r14307, %r14306, %r9737;
	xor.b32  	%r10251, %r14307, %r10057;
	xor.b32  	%r14308, %r9357, %r9229;
	xor.b32  	%r14309, %r14308, %r9741;
	xor.b32  	%r10255, %r14309, %r10061;
	xor.b32  	%r14310, %r9361, %r9233;
	xor.b32  	%r14311, %r14310, %r9745;
	xor.b32  	%r10259, %r14311, %r10065;
	xor.b32  	%r14312, %r9365, %r9237;
	xor.b32  	%r14313, %r14312, %r9749;
	xor.b32  	%r10263, %r14313, %r10069;
	// begin inline asm
	shf.l.wrap.b32 %r10249, %r10251, %r10251, %r12120;
	// end inline asm
	// begin inline asm
	shf.l.wrap.b32 %r10253, %r10255, %r10255, %r12120;
	// end inline asm
	// begin inline asm
	shf.l.wrap.b32 %r10257, %r10259, %r10259, %r12120;
	// end inline asm
	// begin inline asm
	shf.l.wrap.b32 %r10261, %r10263, %r10263, %r12120;
	// end inline asm
	add.s32 	%r14314, %r10105, %r10249;
	add.s32 	%r14315, %r10109, %r10253;
	add.s32 	%r14316, %r10113, %r10257;
	add.s32 	%r14317, %r10117, %r10261;
	// begin inline asm
	lop3.b32 %r10265, %r10218, %r10233, %r10169, 0xE8;
	// end inline asm
	add.s32 	%r14318, %r14314, %r10265;
	// begin inline asm
	lop3.b32 %r10269, %r10222, %r10237, %r10173, 0xE8;
	// end inline asm
	add.s32 	%r14319, %r14315, %r10269;
	// begin inline asm
	lop3.b32 %r10273, %r10226, %r10241, %r10177, 0xE8;
	// end inline asm
	add.s32 	%r14320, %r14316, %r10273;
	// begin inline asm
	lop3.b32 %r10277, %r10230, %r10245, %r10181, 0xE8;
	// end inline asm
	add.s32 	%r14321, %r14317, %r10277;
	// begin inline asm
	shf.l.wrap.b32 %r10281, %r10282, %r10282, %r12152;
	// end inline asm
	add.s32 	%r14322, %r14318, %r10281;
	// begin inline asm
	shf.l.wrap.b32 %r10285, %r10286, %r10286, %r12152;
	// end inline asm
	add.s32 	%r14323, %r14319, %r10285;
	// begin inline asm
	shf.l.wrap.b32 %r10289, %r10290, %r10290, %r12152;
	// end inline asm
	add.s32 	%r14324, %r14320, %r10289;
	// begin inline asm
	shf.l.wrap.b32 %r10293, %r10294, %r10294, %r12152;
	// end inline asm
	add.s32 	%r14325, %r14321, %r10293;
	add.s32 	%r10346, %r14322, -1894007588;
	add.s32 	%r10350, %r14323, -1894007588;
	add.s32 	%r10354, %r14324, -1894007588;
	add.s32 	%r10358, %r14325, -1894007588;
	// begin inline asm
	shf.l.wrap.b32 %r10297, %r10218, %r10218, %r12168;
	// end inline asm
	// begin inline asm
	shf.l.wrap.b32 %r10301, %r10222, %r10222, %r12168;
	// end inline asm
	// begin inline asm
	shf.l.wrap.b32 %r10305, %r10226, %r10226, %r12168;
	// end inline asm
	// begin inline asm
	shf.l.wrap.b32 %r10309, %r10230, %r10230, %r12168;
	// end inline asm
	xor.b32  	%r14326, %r9417, %r9289;
	xor.b32  	%r14327, %r14326, %r9801;
	xor.b32  	%r10315, %r14327, %r10121;
	xor.b32  	%r14328, %r9421, %r9293;
	xor.b32  	%r14329, %r14328, %r9805;
	xor.b32  	%r10319, %r14329, %r10125;
	xor.b32  	%r14330, %r9425, %r9297;
	xor.b32  	%r14331, %r14330, %r9809;
	xor.b32  	%r10323, %r14331, %r10129;
	xor.b32  	%r14332, %r9429, %r9301;
	xor.b32  	%r14333, %r14332, %r9813;
	xor.b32  	%r10327, %r14333, %r10133;
	// begin inline asm
	shf.l.wrap.b32 %r10313, %r10315, %r10315, %r12120;
	// end inline asm
	// begin inline asm
	shf.l.wrap.b32 %r10317, %r10319, %r10319, %r12120;
	// end inline asm
	// begin inline asm
	shf.l.wrap.b32 %r10321, %r10323, %r10323, %r12120;
	// end inline asm
	// begin inline asm
	shf.l.wrap.b32 %r10325, %r10327, %r10327, %r12120;
	// end inline asm
	add.s32 	%r14334, %r10169, %r10313;
	add.s32 	%r14335, %r10173, %r10317;
	add.s32 	%r14336, %r10177, %r10321;
	add.s32 	%r14337, %r10181, %r10325;
	// begin inline asm
	lop3.b32 %r10329, %r10282, %r10297, %r10233, 0xE8;
	// end inline asm
	add.s32 	%r14338, %r14334, %r10329;
	// begin inline asm
	lop3.b32 %r10333, %r10286, %r10301, %r10237, 0xE8;
	// end inline asm
	add.s32 	%r14339, %r14335, %r10333;
	// begin inline asm
	lop3.b32 %r10337, %r10290, %r10305, %r10241, 0xE8;
	// end inline asm
	add.s32 	%r14340, %r14336, %r10337;
	// begin inline asm
	lop3.b32 %r10341, %r10294, %r10309, %r10245, 0xE8;
	// end inline asm
	add.s32 	%r14341, %r14337, %r10341;
	// begin inline asm
	shf.l.wrap.b32 %r10345, %r10346, %r10346, %r12152;
	// end inline asm
	add.s32 	%r14342, %r14338, %r10345;
	// begin inline asm
	shf.l.wrap.b32 %r10349, %r10350, %r10350, %r12152;
	// end inline asm
	add.s32 	%r14343, %r14339, %r10349;
	// begin inline asm
	shf.l.wrap.b32 %r10353, %r10354, %r10354, %r12152;
	// end inline asm
	add.s32 	%r14344, %r14340, %r10353;
	// begin inline asm
	shf.l.wrap.b32 %r10357, %r10358, %r10358, %r12152;
	// end inline asm
	add.s32 	%r14345, %r14341, %r10357;
	add.s32 	%r10410, %r14342, -1894007588;
	add.s32 	%r10414, %r14343, -1894007588;
	add.s32 	%r10418, %r14344, -1894007588;
	add.s32 	%r10422, %r14345, -1894007588;
	// begin inline asm
	shf.l.wrap.b32 %r10361, %r10282, %r10282, %r12168;
	// end inline asm
	// begin inline asm
	shf.l.wrap.b32 %r10365, %r10286, %r10286, %r12168;
	// end inline asm
	// begin inline asm
	shf.l.wrap.b32 %r10369, %r10290, %r10290, %r12168;
	// end inline asm
	// begin inline asm
	shf.l.wrap.b32 %r10373, %r10294, %r10294, %r12168;
	// end inline asm
	xor.b32  	%r14346, %r9481, %r9353;
	xor.b32  	%r14347, %r14346, %r9865;
	xor.b32  	%r10379, %r14347, %r10185;
	xor.b32  	%r14348, %r9485, %r9357;
	xor.b32  	%r14349, %r14348, %r9869;
	xor.b32  	%r10383, %r14349, %r10189;
	xor.b32  	%r14350, %r9489, %r9361;
	xor.b32  	%r14351, %r14350, %r9873;
	xor.b32  	%r10387, %r14351, %r10193;
	xor.b32  	%r14352, %r9493, %r9365;
	xor.b32  	%r14353, %r14352, %r9877;
	xor.b32  	%r10391, %r14353, %r10197;
	// begin inline asm
	shf.l.wrap.b32 %r10377, %r10379, %r10379, %r12120;
	// end inline asm
	// begin inline asm
	shf.l.wrap.b32 %r10381, %r10383, %r10383, %r12120;
	// end inline asm
	// begin inline asm
	shf.l.wrap.b32 %r10385, %r10387, %r10387, %r12120;
	// end inline asm
	// begin inline asm
	shf.l.wrap.b32 %r10389, %r10391, %r10391, %r12120;
	// end inline asm
	add.s32 	%r14354, %r10233, %r10377;
	add.s32 	%r14355, %r10237, %r10381;
	add.s32 	%r14356, %r10241, %r10385;
	add.s32 	%r14357, %r10245, %r10389;
	// begin inline asm
	lop3.b32 %r10393, %r10346, %r10361, %r10297, 0xE8;
	// end inline asm
	add.s32 	%r14358, %r14354, %r10393;
	// begin inline asm
	lop3.b32 %r10397, %r10350, %r10365, %r10301, 0xE8;
	// end inline asm
	add.s32 	%r14359, %r14355, %r10397;
	// begin inline asm
	lop3.b32 %r10401, %r10354, %r10369, %r10305, 0xE8;
	// end inline asm
	add.s32 	%r14360, %r14356, %r10401;
	// begin inline asm
	lop3.b32 %r10405, %r10358, %r10373, %r10309, 0xE8;
	// end inline asm
	add.s32 	%r14361, %r14357, %r10405;
	// begin inline asm
	shf.l.wrap.b32 %r10409, %r10410, %r10410, %r12152;
	// end inline asm
	add.s32 	%r14362, %r14358, %r10409;
	// begin inline asm
	shf.l.wrap.b32 %r10413, %r10414, %r10414, %r12152;
	// end inline asm
	add.s32 	%r14363, %r14359, %r10413;
	// begin inline asm
	shf.l.wrap.b32 %r10417, %r10418, %r10418, %r12152;
	// end inline asm
	add.s32 	%r14364, %r14360, %r10417;
	// begin inline asm
	shf.l.wrap.b32 %r10421, %r10422, %r10422, %r12152;
	// end inline asm
	add.s32 	%r14365, %r14361, %r10421;
	add.s32 	%r10474, %r14362, -1894007588;
	add.s32 	%r10478, %r14363, -1894007588;
	add.s32 	%r10482, %r14364, -1894007588;
	add.s32 	%r10486, %r14365, -1894007588;
	// begin inline asm
	shf.l.wrap.b32 %r10425, %r10346, %r10346, %r12168;
	// end inline asm
	// begin inline asm
	shf.l.wrap.b32 %r10429, %r10350, %r10350, %r12168;
	// end inline asm
	// begin inline asm
	shf.l.wrap.b32 %r10433, %r10354, %r10354, %r12168;
	// end inline asm
	// begin inline asm
	shf.l.wrap.b32 %r10437, %r10358, %r10358, %r12168;
	// end inline asm
	xor.b32  	%r14366, %r9545, %r9417;
	xor.b32  	%r14367, %r14366, %r9929;
	xor.b32  	%r10443, %r14367, %r10249;
	xor.b32  	%r14368, %r9549, %r9421;
	xor.b32  	%r14369, %r14368, %r9933;
	xor.b32  	%r10447, %r14369, %r10253;
	xor.b32  	%r14370, %r9553, %r9425;
	xor.b32  	%r14371, %r14370, %r9937;
	xor.b32  	%r10451, %r14371, %r10257;
	xor.b32  	%r14372, %r9557, %r9429;
	xor.b32  	%r14373, %r14372, %r9941;
	xor.b32  	%r10455, %r14373, %r10261;
	// begin inline asm
	shf.l.wrap.b32 %r10441, %r10443, %r10443, %r12120;
	// end inline asm
	// begin inline asm
	shf.l.wrap.b32 %r10445, %r10447, %r10447, %r12120;
	// end inline asm
	// begin inline asm
	shf.l.wrap.b32 %r10449, %r10451, %r10451, %r12120;
	// end inline asm
	// begin inline asm
	shf.l.wrap.b32 %r10453, %r10455, %r10455, %r12120;
	// end inline asm
	add.s32 	%r14374, %r10297, %r10441;
	add.s32 	%r14375, %r10301, %r10445;
	add.s32 	%r14376, %r10305, %r10449;
	add.s32 	%r14377, %r10309, %r10453;
	// begin inline asm
	lop3.b32 %r10457, %r10410, %r10425, %r10361, 0xE8;
	// end inline asm
	add.s32 	%r14378, %r14374, %r10457;
	// begin inline asm
	lop3.b32 %r10461, %r10414, %r10429, %r10365, 0xE8;
	// end inline asm
	add.s32 	%r14379, %r14375, %r10461;
	// begin inline asm
	lop3.b32 %r10465, %r10418, %r10433, %r10369, 0xE8;
	// end inline asm
	add.s32 	%r14380, %r14376, %r10465;
	// begin inline asm
	lop3.b32 %r10469, %r10422, %r10437, %r10373, 0xE8;
	// end inline asm
	add.s32 	%r14381, %r14377, %r10469;
	// begin inline asm
	shf.l.wrap.b32 %r10473, %r10474, %r10474, %r12152;
	// end inline asm
	add.s32 	%r14382, %r14378, %r10473;
	// begin inline asm
	shf.l.wrap.b32 %r10477, %r10478, %r10478, %r12152;
	// end inline asm
	add.s32 	%r14383, %r14379, %r10477;
	// begin inline asm
	shf.l.wrap.b32 %r10481, %r10482, %r10482, %r12152;
	// end inline asm
	add.s32 	%r14384, %r14380, %r10481;
	// begin inline asm
	shf.l.wrap.b32 %r10485, %r10486, %r10486, %r12152;
	// end inline asm
	add.s32 	%r14385, %r14381, %r10485;
	add.s32 	%r10538, %r14382, -1894007588;
	add.s32 	%r10542, %r14383, -1894007588;
	add.s32 	%r10546, %r14384, -1894007588;
	add.s32 	%r10550, %r14385, -1894007588;
	// begin inline asm
	shf.l.wrap.b32 %r10489, %r10410, %r10410, %r12168;
	// end inline asm
	// begin inline asm
	shf.l.wrap.b32 %r10493, %r10414, %r10414, %r12168;
	// end inline asm
	// begin inline asm
	shf.l.wrap.b32 %r10497, %r10418, %r10418, %r12168;
	// end inline asm
	// begin inline asm
	shf.l.wrap.b32 %r10501, %r10422, %r10422, %r12168;
	// end inline asm
	xor.b32  	%r14386, %r9609, %r9481;
	xor.b32  	%r14387, %r14386, %r9993;
	xor.b32  	%r10507, %r14387, %r10313;
	xor.b32  	%r14388, %r9613, %r9485;
	xor.b32  	%r14389, %r14388, %r9997;
	xor.b32  	%r10511, %r14389, %r10317;
	xor.b32  	%r14390, %r9617, %r9489;
	xor.b32  	%r14391, %r14390, %r10001;
	xor.b32  	%r10515, %r14391, %r10321;
	xor.b32  	%r14392, %r9621, %r9493;
	xor.b32  	%r14393, %r14392, %r10005;
	xor.b32  	%r10519, %r14393, %r10325;
	// begin inline asm
	shf.l.wrap.b32 %r10505, %r10507, %r10507, %r12120;
	// end inline asm
	// begin inline asm
	shf.l.wrap.b32 %r10509, %r10511, %r10511, %r12120;
	// end inline asm
	// begin inline asm
	shf.l.wrap.b32 %r10513, %r10515, %r10515, %r12120;
	// end inline asm
	// begin inline asm
	shf.l.wrap.b32 %r10517, %r10519, %r10519, %r12120;
	// end inline asm
	add.s32 	%r14394, %r10361, %r10505;
	add.s32 	%r14395, %r10365, %r10509;
	add.s32 	%r14396, %r10369, %r10513;
	add.s32 	%r14397, %r10373, %r10517;
	// begin inline asm
	lop3.b32 %r10521, %r10474, %r10489, %r10425, 0xE8;
	// end inline asm
	add.s32 	%r14398, %r14394, %r10521;
	// begin inline asm
	lop3.b32 %r10525, %r10478, %r10493, %r10429, 0xE8;
	// end inline asm
	add.s32 	%r14399, %r14395, %r10525;
	// begin inline asm
	lop3.b32 %r10529, %r10482, %r10497, %r10433, 0xE8;
	// end inline asm
	add.s32 	%r14400, %r14396, %r10529;
	// begin inline asm
	lop3.b32 %r10533, %r10486, %r10501, %r10437, 0xE8;
	// end inline asm
	add.s32 	%r14401, %r14397, %r10533;
	// begin inline asm
	shf.l.wrap.b32 %r10537, %r10538, %r10538, %r12152;
	// end inline asm
	add.s32 	%r14402, %r14398, %r10537;
	// begin inline asm
	shf.l.wrap.b32 %r10541, %r10542, %r10542, %r12152;
	// end inline asm
	add.s32 	%r14403, %r14399, %r10541;
	// begin inline asm
	shf.l.wrap.b32 %r10545, %r10546, %r10546, %r12152;
	// end inline asm
	add.s32 	%r14404, %r14400, %r10545;
	// begin inline asm
	shf.l.wrap.b32 %r10549, %r10550, %r10550, %r12152;
	// end inline asm
	add.s32 	%r14405, %r14401, %r10549;
	add.s32 	%r10602, %r14402, -1894007588;
	add.s32 	%r10606, %r14403, -1894007588;
	add.s32 	%r10610, %r14404, -1894007588;
	add.s32 	%r10614, %r14405, -1894007588;
	// begin inline asm
	shf.l.wrap.b32 %r10553, %r10474, %r10474, %r12168;
	// end inline asm
	// begin inline asm
	shf.l.wrap.b32 %r10557, %r10478, %r10478, %r12168;
	// end inline asm
	// begin inline asm
	shf.l.wrap.b32 %r10561, %r10482, %r10482, %r12168;
	// end inline asm
	// begin inline asm
	shf.l.wrap.b32 %r10565, %r10486, %r10486, %r12168;
	// end inline asm
	xor.b32  	%r14406, %r9673, %r9545;
	xor.b32  	%r14407, %r14406, %r10057;
	xor.b32  	%r10571, %r14407, %r10377;
	xor.b32  	%r14408, %r9677, %r9549;
	xor.b32  	%r14409, %r14408, %r10061;
	xor.b32  	%r10575, %r14409, %r10381;
	xor.b32  	%r14410, %r9681, %r9553;
	xor.b32  	%r14411, %r14410, %r10065;
	xor.b32  	%r10579, %r14411, %r10385;
	xor.b32  	%r14412, %r9685, %r9557;
	xor.b32  	%r14413, %r14412, %r10069;
	xor.b32  	%r10583, %r14413, %r10389;
	// begin inline asm
	shf.l.wrap.b32 %r10569, %r10571, %r10571, %r12120;
	// end inline asm
	// begin inline asm
	shf.l.wrap.b32 %r10573, %r10575, %r10575, %r12120;
	// end inline asm
	// begin inline asm
	shf.l.wrap.b32 %r10577, %r10579, %r10579, %r12120;
	// end inline asm
	// begin inline asm
	shf.l.wrap.b32 %r10581, %r10583, %r10583, %r12120;
	// end inline asm
	add.s32 	%r14414, %r10425, %r10569;
	add.s32 	%r14415, %r10429, %r10573;
	add.s32 	%r14416, %r10433, %r10577;
	add.s32 	%r14417, %r10437, %r10581;
	// begin inline asm
	lop3.b32 %r10585, %r10538, %r10553, %r10489, 0xE8;
	// end inline asm
	add.s32 	%r14418, %r14414, %r10585;
	// begin inline asm
	lop3.b32 %r10589, %r10542, %r10557, %r10493, 0xE8;
	// end inline asm
	add.s32 	%r14419, %r14415, %r10589;
	// begin inline asm
	lop3.b32 %r10593, %r10546, %r10561, %r10497, 0xE8;
	// end inline asm
	add.s32 	%r14420, %r14416, %r10593;
	// begin inline asm
	lop3.b32 %r10597, %r10550, %r10565, %r10501, 0xE8;
	// end inline asm
	add.s32 	%r14421, %r14417, %r10597;
	// begin inline asm
	shf.l.wrap.b32 %r10601, %r10602, %r10602, %r12152;
	// end inline asm
	add.s32 	%r14422, %r14418, %r10601;
	// begin inline asm
	shf.l.wrap.b32 %r10605, %r10606, %r10606, %r12152;
	// end inline asm
	add.s32 	%r14423, %r14419, %r10605;
	// begin inline asm
	shf.l.wrap.b32 %r10609, %r10610, %r10610, %r12152;
	// end inline asm
	add.s32 	%r14424, %r14420, %r10609;
	// begin inline asm
	shf.l.wrap.b32 %r10613, %r10614, %r10614, %r12152;
	// end inline asm
	add.s32 	%r14425, %r14421, %r10613;
	add.s32 	%r10666, %r14422, -1894007588;
	add.s32 	%r10670, %r14423, -1894007588;
	add.s32 	%r10674, %r14424, -1894007588;
	add.s32 	%r10678, %r14425, -1894007588;
	// begin inline asm
	shf.l.wrap.b32 %r10617, %r10538, %r10538, %r12168;
	// end inline asm
	// begin inline asm
	shf.l.wrap.b32 %r10621, %r10542, %r10542, %r12168;
	// end inline asm
	// begin inline asm
	shf.l.wrap.b32 %r10625, %r10546, %r10546, %r12168;
	// end inline asm
	// begin inline asm
	shf.l.wrap.b32 %r10629, %r10550, %r10550, %r12168;
	// end inline asm
	xor.b32  	%r14426, %r9737, %r9609;
	xor.b32  	%r14427, %r14426, %r10121;
	xor.b32  	%r10635, %r14427, %r10441;
	xor.b32  	%r14428, %r9741, %r9613;
	xor.b32  	%r14429, %r14428, %r10125;
	xor.b32  	%r10639, %r14429, %r10445;
	xor.b32  	%r14430, %r9745, %r9617;
	xor.b32  	%r14431, %r14430, %r10129;
	xor.b32  	%r10643, %r14431, %r10449;
	xor.b32  	%r14432, %r9749, %r9621;
	xor.b32  	%r14433, %r14432, %r10133;
	xor.b32  	%r10647, %r14433, %r10453;
	// begin inline asm
	shf.l.wrap.b32 %r10633, %r10635, %r10635, %r12120;
	// end inline asm
	// begin inline asm
	shf.l.wrap.b32 %r10637, %r10639, %r10639, %r12120;
	// end inline asm
	// begin inline asm
	shf.l.wrap.b32 %r10641, %r10643, %r10643, %r12120;
	// end inline asm
	// begin inline asm
	shf.l.wrap.b32 %r10645, %r10647, %r10647, %r12120;
	// end inline asm
	add.s32 	%r14434, %r10489, %r10633;
	add.s32 	%r14435, %r10493, %r10637;
	add.s32 	%r14436, %r10497, %r10641;
	add.s32 	%r14437, %r10501, %r10645;
	// begin inline asm
	lop3.b32 %r10649, %r10602, %r10617, %r10553, 0xE8;
	// end inline asm
	add.s32 	%r14438, %r14434, %r10649;
	// begin inline asm
	lop3.b32 %r10653, %r10606, %r10621, %r10557, 0xE8;
	// end inline asm
	add.s32 	%r14439, %r14435, %r10653;
	// begin inline asm
	lop3.b32 %r10657, %r10610, %r10625, %r10561, 0xE8;
	// end inline asm
	add.s32 	%r14440, %r14436, %r10657;
	// begin inline asm
	lop3.b32 %r10661, %r10614, %r10629, %r10565, 0xE8;
	// end inline asm
	add.s32 	%r14441, %r14437, %r10661;
	// begin inline asm
	shf.l.wrap.b32 %r10665, %r10666, %r10666, %r12152;
	// end inline asm
	add.s32 	%r14442, %r14438, %r10665;
	// begin inline asm
	shf.l.wrap.b32 %r10669, %r10670, %r10670, %r12152;
	// end inline asm
	add.s32 	%r14443, %r14439, %r10669;
	// begin inline asm
	shf.l.wrap.b32 %r10673, %r10674, %r10674, %r12152;
	// end inline asm
	add.s32 	%r14444, %r14440, %r10673;
	// begin inline asm
	shf.l.wrap.b32 %r10677, %r10678, %r10678, %r12152;
	// end inline asm
	add.s32 	%r14445, %r14441, %r10677;
	add.s32 	%r10730, %r14442, -1894007588;
	add.s32 	%r10734, %r14443, -1894007588;
	add.s32 	%r10738, %r14444, -1894007588;
	add.s32 	%r10742, %r14445, -1894007588;
	// begin inline asm
	shf.l.wrap.b32 %r10681, %r10602, %r10602, %r12168;
	// end inline asm
	// begin inline asm
	shf.l.wrap.b32 %r10685, %r10606, %r10606, %r12168;
	// end inline asm
	// begin inline asm
	shf.l.wrap.b32 %r10689, %r10610, %r10610, %r12168;
	// end inline asm
	// begin inline asm
	shf.l.wrap.b32 %r10693, %r10614, %r10614, %r12168;
	// end inline asm
	xor.b32  	%r14446, %r9801, %r9673;
	xor.b32  	%r14447, %r14446, %r10185;
	xor.b32  	%r10699, %r14447, %r10505;
	xor.b32  	%r14448, %r9805, %r9677;
	xor.b32  	%r14449, %r14448, %r10189;
	xor.b32  	%r10703, %r14449, %r10509;
	xor.b32  	%r14450, %r9809, %r9681;
	xor.b32  	%r14451, %r14450, %r10193;
	xor.b32  	%r10707, %r14451, %r10513;
	xor.b32  	%r14452, %r9813, %r9685;
	xor.b32  	%r14453, %r14452, %r10197;
	xor.b32  	%r10711, %r14453, %r10517;
	// begin inline asm
	shf.l.wrap.b32 %r10697, %r10699, %r10699, %r12120;
	// end inline asm
	// begin inline asm
	shf.l.wrap.b32 %r10701, %r10703, %r10703, %r12120;
	// end inline asm
	// begin inline asm
	shf.l.wrap.b32 %r10705, %r10707, %r10707, %r12120;
	// end inline asm
	// begin inline asm
	shf.l.wrap.b32 %r10709, %r10711, %r10711, %r12120;
	// end inline asm
	add.s32 	%r14454, %r10553, %r10697;
	add.s32 	%r14455, %r10557, %r10701;
	add.s32 	%r14456, %r10561, %r10705;
	add.s32 	%r14457, %r10565, %r10709;
	// begin inline asm
	lop3.b32 %r10713, %r10666, %r10681, %r10617, 0xE8;
	// end inline asm
	add.s32 	%r14458, %r14454, %r10713;
	// begin inline asm
	lop3.b32 %r10717, %r10670, %r10685, %r10621, 0xE8;
	// end inline asm
	add.s32 	%r14459, %r14455, %r10717;
	// begin inline asm
	lop3.b32 %r10721, %r10674, %r10689, %r10625, 0xE8;
	// end inline asm
	add.s32 	%r14460, %r14456, %r10721;
	// begin inline asm
	lop3.b32 %r10725, %r10678, %r10693, %r10629, 0xE8;
	// end inline asm
	add.s32 	%r14461, %r14457, %r10725;
	// begin inline asm
	shf.l.wrap.b32 %r10729, %r10730, %r10730, %r12152;
	// end inline asm
	add.s32 	%r14462, %r14458, %r10729;
	// begin inline asm
	shf.l.wrap.b32 %r10733, %r10734, %r10734, %r12152;
	// end inline asm
	add.s32 	%r14463, %r14459, %r10733;
	// begin inline asm
	shf.l.wrap.b32 %r10737, %r10738, %r10738, %r12152;
	// end inline asm
	add.s32 	%r14464, %r14460, %r10737;
	// begin inline asm
	shf.l.wrap.b32 %r10741, %r10742, %r10742, %r12152;
	// end inline asm
	add.s32 	%r14465, %r14461, %r10741;
	add.s32 	%r10794, %r14462, -1894007588;
	add.s32 	%r10798, %r14463, -1894007588;
	add.s32 	%r10802, %r14464, -1894007588;
	add.s32 	%r10806, %r14465, -1894007588;
	// begin inline asm
	shf.l.wrap.b32 %r10745, %r10666, %r10666, %r12168;
	// end inline asm
	// begin inline asm
	shf.l.wrap.b32 %r10749, %r10670, %r10670, %r12168;
	// end inline asm
	// begin inline asm
	shf.l.wrap.b32 %r10753, %r10674, %r10674, %r12168;
	// end inline asm
	// begin inline asm
	shf.l.wrap.b32 %r10757, %r10678, %r10678, %r12168;
	// end inline asm
	xor.b32  	%r14466, %r9865, %r9737;
	xor.b32  	%r14467, %r14466, %r10249;
	xor.b32  	%r10763, %r14467, %r10569;
	xor.b32  	%r14468, %r9869, %r9741;
	xor.b32  	%r14469, %r14468, %r10253;
	xor.b32  	%r10767, %r14469, %r10573;
	xor.b32  	%r14470, %r9873, %r9745;
	xor.b32  	%r14471, %r14470, %r10257;
	xor.b32  	%r10771, %r14471, %r10577;
	xor.b32  	%r14472, %r9877, %r9749;
	xor.b32  	%r14473, %r14472, %r10261;
	xor.b32  	%r10775, %r14473, %r10581;
	// begin inline asm
	shf.l.wrap.b32 %r10761, %r10763, %r10763, %r12120;
	// end inline asm
	// begin inline asm
	shf.l.wrap.b32 %r10765, %r10767, %r10767, %r12120;
	// end inline asm
	// begin inline asm
	shf.l.wrap.b32 %r10769, %r10771, %r10771, %r12120;
	// end inline asm
	// begin inline asm
	shf.l.wrap.b32 %r10773, %r10775, %r10775, %r12120;
	// end inline asm
	add.s32 	%r14474, %r10617, %r10761;
	add.s32 	%r14475, %r10621, %r10765;
	add.s32 	%r14476, %r10625, %r10769;
	add.s32 	%r14477, %r10629, %r10773;
	// begin inline asm
	lop3.b32 %r10777, %r10730, %r10745, %r10681, 0xE8;
	// end inline asm
	add.s32 	%r14478, %r14474, %r10777;
	// begin inline asm
	lop3.b32 %r10781, %r10734, %r10749, %r10685, 0xE8;
	// end inline asm
	add.s32 	%r14479, %r14475, %r10781;
	// begin inline asm
	lop3.b32 %r10785, %r10738, %r10753, %r10689, 0xE8;
	// end inline asm
	add.s32 	%r14480, %r14476, %r10785;
	// begin inline asm
	lop3.b32 %r10789, %r10742, %r10757, %r10693, 0xE8;
	// end inline asm
	add.s32 	%r14481, %r14477, %r10789;
	// begin inline asm
	shf.l.wrap.b32 %r10793, %r10794, %r10794, %r12152;
	// end inline asm
	add.s32 	%r14482, %r14478, %r10793;
	// begin inline asm
	shf.l.wrap.b32 %r10797, %r10798, %r10798, %r12152;
	// end inline asm
	add.s32 	%r14483, %r14479, %r10797;
	// begin inline asm
	shf.l.wrap.b32 %r10801, %r10802, %r10802, %r12152;
	// end inline asm
	add.s32 	%r14484, %r14480, %r10801;
	// begin inline asm
	shf.l.wrap.b32 %r10805, %r10806, %r10806, %r12152;
	// end inline asm
	add.s32 	%r14485, %r14481, %r10805;
	add.s32 	%r10858, %r14482, -1894007588;
	add.s32 	%r10862, %r14483, -1894007588;
	add.s32 	%r10866, %r14484, -1894007588;
	add.s32 	%r10870, %r14485, -1894007588;
	// begin inline asm
	shf.l.wrap.b32 %r10809, %r10730, %r10730, %r12168;
	// end inline asm
	// begin inline asm
	shf.l.wrap.b32 %r10813, %r10734, %r10734, %r12168;
	// end inline asm
	// begin inline asm
	shf.l.wrap.b32 %r10817, %r10738, %r10738, %r12168;
	// end inline asm
	// begin inline asm
	shf.l.wrap.b32 %r10821, %r10742, %r10742, %r12168;
	// end inline asm
	xor.b32  	%r14486, %r9929, %r9801;
	xor.b32  	%r14487, %r14486, %r10313;
	xor.b32  	%r10827, %r14487, %r10633;
	xor.b32  	%r14488, %r9933, %r9805;
	xor.b32  	%r14489, %r14488, %r10317;
	xor.b32  	%r10831, %r14489, %r10637;
	xor.b32  	%r14490, %r9937, %r9809;
	xor.b32  	%r14491, %r14490, %r10321;
	xor.b32  	%r10835, %r14491, %r10641;
	xor.b32  	%r14492, %r9941, %r9813;
	xor.b32  	%r14493, %r14492, %r10325;
	xor.b32  	%r10839, %r14493, %r10645;
	// begin inline asm
	shf.l.wrap.b32 %r10825, %r10827, %r10827, %r12120;
	// end inline asm
	// begin inline asm
	shf.l.wrap.b32 %r10829, %r10831, %r10831, %r12120;
	// end inline asm
	// begin inline asm
	shf.l.wrap.b32 %r10833, %r10835, %r10835, %r12120;
	// end inline asm
	// begin inline asm
	shf.l.wrap.b32 %r10837, %r10839, %r10839, %r12120;
	// end inline asm
	add.s32 	%r14494, %r10681, %r10825;
	add.s32 	%r14495, %r10685, %r10829;
	add.s32 	%r14496, %r10689, %r10833;
	add.s32 	%r14497, %r10693, %r10837;
	// begin inline asm
	lop3.b32 %r10841, %r10794, %r10809, %r10745, 0xE8;
	// end inline asm
	add.s32 	%r14498, %r14494, %r10841;
	// begin inline asm
	lop3.b32 %r10845, %r10798, %r10813, %r10749, 0xE8;
	// end inline asm
	add.s32 	%r14499, %r14495, %r10845;
	// begin inline asm
	lop3.b32 %r10849, %r10802, %r10817, %r10753, 0xE8;
	// end inline asm
	add.s32 	%r14500, %r14496, %r10849;
	// begin inline asm
	lop3.b32 %r10853, %r10806, %r10821, %r10757, 0xE8;
	// end inline asm
	add.s32 	%r14501, %r14497, %r10853;
	// begin inline asm
	shf.l.wrap.b32 %r10857, %r10858, %r10858, %r12152;
	// end inline asm
	add.s32 	%r14502, %r14498, %r10857;
	// begin inline asm
	shf.l.wrap.b32 %r10861, %r10862, %r10862, %r12152;
	// end inline asm
	add.s32 	%r14503, %r14499, %r10861;
	// begin inline asm
	shf.l.wrap.b32 %r10865, %r10866, %r10866, %r12152;
	// end inline asm
	add.s32 	%r14504, %r14500, %r10865;
	// begin inline asm
	shf.l.wrap.b32 %r10869, %r10870, %r10870, %r12152;
	// end inline asm
	add.s32 	%r14505, %r14501, %r10869;
	add.s32 	%r10922, %r14502, -1894007588;
	add.s32 	%r10926, %r14503, -1894007588;
	add.s32 	%r10930, %r14504, -1894007588;
	add.s32 	%r10934, %r14505, -1894007588;
	// begin inline asm
	shf.l.wrap.b32 %r10873, %r10794, %r10794, %r12168;
	// end inline asm
	// begin inline asm
	shf.l.wrap.b32 %r10877, %r10798, %r10798, %r12168;
	// end inline asm
	// begin inline asm
	shf.l.wrap.b32 %r10881, %r10802, %r10802, %r12168;
	// end inline asm
	// begin inline asm
	shf.l.wrap.b32 %r10885, %r10806, %r10806, %r12168;
	// end inline asm
	xor.b32  	%r14506, %r9993, %r9865;
	xor.b32  	%r14507, %r14506, %r10377;
	xor.b32  	%r10891, %r14507, %r10697;
	xor.b32  	%r14508, %r9997, %r9869;
	xor.b32  	%r14509, %r14508, %r10381;
	xor.b32  	%r10895, %r14509, %r10701;
	xor.b32  	%r14510, %r10001, %r9873;
	xor.b32  	%r14511, %r14510, %r10385;
	xor.b32  	%r10899, %r14511, %r10705;
	xor.b32  	%r14512, %r10005, %r9877;
	xor.b32  	%r14513, %r14512, %r10389;
	xor.b32  	%r10903, %r14513, %r10709;
	// begin inline asm
	shf.l.wrap.b32 %r10889, %r10891, %r10891, %r12120;
	// end inline asm
	// begin inline asm
	shf.l.wrap.b32 %r10893, %r10895, %r10895, %r12120;
	// end inline asm
	// begin inline asm
	shf.l.wrap.b32 %r10897, %r10899, %r10899, %r12120;
	// end inline asm
	// begin inline asm
	shf.l.wrap.b32 %r10901, %r10903, %r10903, %r12120;
	// end inline asm
	add.s32 	%r14514, %r10745, %r10889;
	add.s32 	%r14515, %r10749, %r10893;
	add.s32 	%r14516, %r10753, %r10897;
	add.s32 	%r14517, %r10757, %r10901;
	// begin inline asm
	lop3.b32 %r10905, %r10858, %r10873, %r10809, 0x96;
	// end inline asm
	add.s32 	%r14518, %r14514, %r10905;
	// begin inline asm
	lop3.b32 %r10909, %r10862, %r10877, %r10813, 0x96;
	// end inline asm
	add.s32 	%r14519, %r14515, %r10909;
	// begin inline asm
	lop3.b32 %r10913, %r10866, %r10881, %r10817, 0x96;
	// end inline asm
	add.s32 	%r14520, %r14516, %r10913;
	// begin inline asm
	lop3.b32 %r10917, %r10870, %r10885, %r10821, 0x96;
	// end inline asm
	add.s32 	%r14521, %r14517, %r10917;
	// begin inline asm
	shf.l.wrap.b32 %r10921, %r10922, %r10922, %r12152;
	// end inline asm
	add.s32 	%r14522, %r14518, %r10921;
	// begin inline asm
	shf.l.wrap.b32 %r10925, %r10926, %r10926, %r12152;
	// end inline asm
	add.s32 	%r14523, %r14519, %r10925;
	// begin inline asm
	shf.l.wrap.b32 %r10929, %r10930, %r10930, %r12152;
	// end inline asm
	add.s32 	%r14524, %r14520, %r10929;
	// begin inline asm
	shf.l.wrap.b32 %r10933, %r10934, %r10934, %r12152;
	// end inline asm
	add.s32 	%r14525, %r14521, %r10933;
	add.s32 	%r10986, %r14522, -899497514;
	add.s32 	%r10990, %r14523, -899497514;
	add.s32 	%r10994, %r14524, -899497514;
	add.s32 	%r10998, %r14525, -899497514;
	// begin inline asm
	shf.l.wrap.b32 %r10937, %r10858, %r10858, %r12168;
	// end inline asm
	// begin inline asm
	shf.l.wrap.b32 %r10941, %r10862, %r10862, %r12168;
	// end inline asm
	// begin inline asm
	shf.l.wrap.b32 %r10945, %r10866, %r10866, %r12168;
	// end inline asm
	// begin inline asm
	shf.l.wrap.b32 %r10949, %r10870, %r10870, %r12168;
	// end inline asm
	xor.b32  	%r14526, %r10057, %r9929;
	xor.b32  	%r14527, %r14526, %r10441;
	xor.b32  	%r10955, %r14527, %r10761;
	xor.b32  	%r14528, %r10061, %r9933;
	xor.b32  	%r14529, %r14528, %r10445;
	xor.b32  	%r10959, %r14529, %r10765;
	xor.b32  	%r14530, %r10065, %r9937;
	xor.b32  	%r14531, %r14530, %r10449;
	xor.b32  	%r10963, %r14531, %r10769;
	xor.b32  	%r14532, %r10069, %r9941;
	xor.b32  	%r14533, %r14532, %r10453;
	xor.b32  	%r10967, %r14533, %r10773;
	// begin inline asm
	shf.l.wrap.b32 %r10953, %r10955, %r10955, %r12120;
	// end inline asm
	// begin inline asm
	shf.l.wrap.b32 %r10957, %r10959, %r10959, %r12120;
	// end inline asm
	// begin inline asm
	shf.l.wrap.b32 %r10961, %r10963, %r10963, %r12120;
	// end inline asm
	// begin inline asm
	shf.l.wrap.b32 %r10965, %r10967, %r10967, %r12120;
	// end inline asm
	add.s32 	%r14534, %r10809, %r10953;
	add.s32 	%r14535, %r10813, %r10957;
	add.s32 	%r14536, %r10817, %r10961;
	add.s32 	%r14537, %r10821, %r10965;
	// begin inline asm
	lop3.b32 %r10969, %r10922, %r10937, %r10873, 0x96;
	// end inline asm
	add.s32 	%r14538, %r14534, %r10969;
	// begin inline asm
	lop3.b32 %r10973, %r10926, %r10941, %r10877, 0x96;
	// end inline asm
	add.s32 	%r14539, %r14535, %r10973;
	// begin inline asm
	lop3.b32 %r10977, %r10930, %r10945, %r10881, 0x96;
	// end inline asm
	add.s32 	%r14540, %r14536, %r10977;
	// begin inline asm
	lop3.b32 %r10981, %r10934, %r10949, %r10885, 0x96;
	// end inline asm
	add.s32 	%r14541, %r14537, %r10981;
	// begin inline asm
	shf.l.wrap.b32 %r10985, %r10986, %r10986, %r12152;
	// end inline asm
	add.s32 	%r14542, %r14538, %r10985;
	// begin inline asm
	shf.l.wrap.b32 %r10989, %r10990, %r10990, %r12152;
	// end inline asm
	add.s32 	%r14543, %r14539, %r10989;
	// begin inline asm
	shf.l.wrap.b32 %r10993, %r10994, %r10994, %r12152;
	// end inline asm
	add.s32 	%r14544, %r14540, %r10993;
	// begin inline asm
	shf.l.wrap.b32 %r10997, %r10998, %r10998, %r12152;
	// end inline asm
	add.s32 	%r14545, %r14541, %r10997;
	add.s32 	%r11050, %r14542, -899497514;
	add.s32 	%r11054, %r14543, -899497514;
	add.s32 	%r11058, %r14544, -899497514;
	add.s32 	%r11062, %r14545, -899497514;
	// begin inline asm
	shf.l.wrap.b32 %r11001, %r10922, %r10922, %r12168;
	// end inline asm
	// begin inline asm
	shf.l.wrap.b32 %r11005, %r10926, %r10926, %r12168;
	// end inline asm
	// begin inline asm
	shf.l.wrap.b32 %r11009, %r10930, %r10930, %r12168;
	// end inline asm
	// begin inline asm
	shf.l.wrap.b32 %r11013, %r10934, %r10934, %r12168;
	// end inline asm
	xor.b32  	%r14546, %r10121, %r9993;
	xor.b32  	%r14547, %r14546, %r10505;
	xor.b32  	%r11019, %r14547, %r10825;
	xor.b32  	%r14548, %r10125, %r9997;
	xor.b32  	%r14549, %r14548, %r10509;
	xor.b32  	%r11023, %r14549, %r10829;
	xor.b32  	%r14550, %r10129, %r10001;
	xor.b32  	%r14551, %r14550, %r10513;
	xor.b32  	%r11027, %r14551, %r10833;
	xor.b32  	%r14552, %r10133, %r10005;
	xor.b32  	%r14553, %r14552, %r10517;
	xor.b32  	%r11031, %r14553, %r10837;
	// begin inline asm
	shf.l.wrap.b32 %r11017, %r11019, %r11019, %r12120;
	// end inline asm
	// begin inline asm
	shf.l.wrap.b32 %r11021, %r11023, %r11023, %r12120;
	// end inline asm
	// begin inline asm
	shf.l.wrap.b32 %r11025, %r11027, %r11027, %r12120;
	// end inline asm
	// begin inline asm
	shf.l.wrap.b32 %r11029, %r11031, %r11031, %r12120;
	// end inline asm
	add.s32 	%r14554, %r10873, %r11017;
	add.s32 	%r14555, %r10877, %r11021;
	add.s32 	%r14556, %r10881, %r11025;
	add.s32 	%r14557, %r10885, %r11029;
	// begin inline asm
	lop3.b32 %r11033, %r10986, %r11001, %r10937, 0x96;
	// end inline asm
	add.s32 	%r14558, %r14554, %r11033;
	// begin inline asm
	lop3.b32 %r11037, %r10990, %r11005, %r10941, 0x96;
	// end inline asm
	add.s32 	%r14559, %r14555, %r11037;
	// begin inline asm
	lop3.b32 %r11041, %r10994, %r11009, %r10945, 0x96;
	// end inline asm
	add.s32 	%r14560, %r14556, %r11041;
	// begin inline asm
	lop3.b32 %r11045, %r10998, %r11013, %r10949, 0x96;
	// end inline asm
	add.s32 	%r14561, %r14557, %r11045;
	// begin inline asm
	shf.l.wrap.b32 %r11049, %r11050, %r11050, %r12152;
	// end inline asm
	add.s32 	%r14562, %r14558, %r11049;
	// begin inline asm
	shf.l.wrap.b32 %r11053, %r11054, %r11054, %r12152;
	// end inline asm
	add.s32 	%r14563, %r14559, %r11053;
	// begin inline asm
	shf.l.wrap.b32 %r11057, %r11058, %r11058, %r12152;
	// end inline asm
	add.s32 	%r14564, %r14560, %r11057;
	// begin inline asm
	shf.l.wrap.b32 %r11061, %r11062, %r11062, %r12152;
	// end inline asm
	add.s32 	%r14565, %r14561, %r11061;
	add.s32 	%r11114, %r14562, -899497514;
	add.s32 	%r11118, %r14563, -899497514;
	add.s32 	%r11122, %r14564, -899497514;
	add.s32 	%r11126, %r14565, -899497514;
	// begin inline asm
	shf.l.wrap.b32 %r11065, %r10986, %r10986, %r12168;
	// end inline asm
	// begin inline asm
	shf.l.wrap.b32 %r11069, %r10990, %r10990, %r12168;
	// end inline asm
	// begin inline asm
	shf.l.wrap.b32 %r11073, %r10994, %r10994, %r12168;
	// end inline asm
	// begin inline asm
	shf.l.wrap.b32 %r11077, %r10998, %r10998, %r12168;
	// end inline asm
	xor.b32  	%r14566, %r10185, %r10057;
	xor.b32  	%r14567, %r14566, %r10569;
	xor.b32  	%r11083, %r14567, %r10889;
	xor.b32  	%r14568, %r10189, %r10061;
	xor.b32  	%r14569, %r14568, %r10573;
	xor.b32  	%r11087, %r14569, %r10893;
	xor.b32  	%r14570, %r10193, %r10065;
	xor.b32  	%r14571, %r14570, %r10577;
	xor.b32  	%r11091, %r14571, %r10897;
	xor.b32  	%r14572, %r10197, %r10069;
	xor.b32  	%r14573, %r14572, %r10581;
	xor.b32  	%r11095, %r14573, %r10901;
	// begin inline asm
	shf.l.wrap.b32 %r11081, %r11083, %r11083, %r12120;
	// end inline asm
	// begin inline asm
	shf.l.wrap.b32 %r11085, %r11087, %r11087, %r12120;
	// end inline asm
	// begin inline asm
	shf.l.wrap.b32 %r11089, %r11091, %r11091, %r12120;
	// end inline asm
	// begin inline asm
	shf.l.wrap.b32 %r11093, %r11095, %r11095, %r12120;
	// end inline asm
	add.s32 	%r14574, %r10937, %r11081;
	add.s32 	%r14575, %r10941, %r11085;
	add.s32 	%r14576, %r10945, %r11089;
	add.s32 	%r14577, %r10949, %r11093;
	// begin inline asm
	lop3.b32 %r11097, %r11050, %r11065, %r11001, 0x96;
	// end inline asm
	add.s32 	%r14578, %r14574, %r11097;
	// begin inline asm
	lop3.b32 %r11101, %r11054, %r11069, %r11005, 0x96;
	// end inline asm
	add.s32 	%r14579, %r14575, %r11101;
	// begin inline asm
	lop3.b32 %r11105, %r11058, %r11073, %r11009, 0x96;
	// end inline asm
	add.s32 	%r14580, %r14576, %r11105;
	// begin inline asm
	lop3.b32 %r11109, %r11062, %r11077, %r11013, 0x96;
	// end inline asm
	add.s32 	%r14581, %r14577, %r11109;
	// begin inline asm
	shf.l.wrap.b32 %r11113, %r11114, %r11114, %r12152;
	// end inline asm
	add.s32 	%r14582, %r14578, %r11113;
	// begin inline asm
	shf.l.wrap.b32 %r11117, %r11118, %r11118, %r12152;
	// end inline asm
	add.s32 	%r14583, %r14579, %r11117;
	// begin inline asm
	shf.l.wrap.b32 %r11121, %r11122, %r11122, %r12152;
	// end inline asm
	add.s32 	%r14584, %r14580, %r11121;
	// begin inline asm
	shf.l.wrap.b32 %r11125, %r11126, %r11126, %r12152;
	// end inline asm
	add.s32 	%r14585, %r14581, %r11125;
	add.s32 	%r11178, %r14582, -899497514;
	add.s32 	%r11182, %r14583, -899497514;
	add.s32 	%r11186, %r14584, -899497514;
	add.s32 	%r11190, %r14585, -899497514;
	// begin inline asm
	shf.l.wrap.b32 %r11129, %r11050, %r11050, %r12168;
	// end inline asm
	// begin inline asm
	shf.l.wrap.b32 %r11133, %r11054, %r11054, %r12168;
	// end inline asm
	// begin inline asm
	shf.l.wrap.b32 %r11137, %r11058, %r11058, %r12168;
	// end inline asm
	// begin inline asm
	shf.l.wrap.b32 %r11141, %r11062, %r11062, %r12168;
	// end inline asm
	xor.b32  	%r14586, %r10249, %r10121;
	xor.b32  	%r14587, %r14586, %r10633;
	xor.b32  	%r11147, %r14587, %r10953;
	xor.b32  	%r14588, %r10253, %r10125;
	xor.b32  	%r14589, %r14588, %r10637;
	xor.b32  	%r11151, %r14589, %r10957;
	xor.b32  	%r14590, %r10257, %r10129;
	xor.b32  	%r14591, %r14590, %r10641;
	xor.b32  	%r11155, %r14591, %r10961;
	xor.b32  	%r14592, %r10261, %r10133;
	xor.b32  	%r14593, %r14592, %r10645;
	xor.b32  	%r11159, %r14593, %r10965;
	// begin inline asm
	shf.l.wrap.b32 %r11145, %r11147, %r11147, %r12120;
	// end inline asm
	// begin inline asm
	shf.l.wrap.b32 %r11149, %r11151, %r11151, %r12120;
	// end inline asm
	// begin inline asm
	shf.l.wrap.b32 %r11153, %r11155, %r11155, %r12120;
	// end inline asm
	// begin inline asm
	shf.l.wrap.b32 %r11157, %r11159, %r11159, %r12120;
	// end inline asm
	add.s32 	%r14594, %r11001, %r11145;
	add.s32 	%r14595, %r11005, %r11149;
	add.s32 	%r14596, %r11009, %r11153;
	add.s32 	%r14597, %r11013, %r11157;
	// begin inline asm
	lop3.b32 %r11161, %r11114, %r11129, %r11065, 0x96;
	// end inline asm
	add.s32 	%r14598, %r14594, %r11161;
	// begin inline asm
	lop3.b32 %r11165, %r11118, %r11133, %r11069, 0x96;
	// end inline asm
	add.s32 	%r14599, %r14595, %r11165;
	// begin inline asm
	lop3.b32 %r11169, %r11122, %r11137, %r11073, 0x96;
	// end inline asm
	add.s32 	%r14600, %r14596, %r11169;
	// begin inline asm
	lop3.b32 %r11173, %r11126, %r11141, %r11077, 0x96;
	// end inline asm
	add.s32 	%r14601, %r14597, %r11173;
	// begin inline asm
	shf.l.wrap.b32 %r11177, %r11178, %r11178, %r12152;
	// end inline asm
	add.s32 	%r14602, %r14598, %r11177;
	// begin inline asm
	shf.l.wrap.b32 %r11181, %r11182, %r11182, %r12152;
	// end inline asm
	add.s32 	%r14603, %r14599, %r11181;
	// begin inline asm
	shf.l.wrap.b32 %r11185, %r11186, %r11186, %r12152;
	// end inline asm
	add.s32 	%r14604, %r14600, %r11185;
	// begin inline asm
	shf.l.wrap.b32 %r11189, %r11190, %r11190, %r12152;
	// end inline asm
	add.s32 	%r14605, %r14601, %r11189;
	add.s32 	%r11242, %r14602, -899497514;
	add.s32 	%r11246, %r14603, -899497514;
	add.s32 	%r11250, %r14604, -899497514;
	add.s32 	%r11254, %r14605, -899497514;
	// begin inline asm
	shf.l.wrap.b32 %r11193, %r11114, %r11114, %r12168;
	// end inline asm
	// begin inline asm
	shf.l.wrap.b32 %r11197, %r11118, %r11118, %r12168;
	// end inline asm
	// begin inline asm
	shf.l.wrap.b32 %r11201, %r11122, %r11122, %r12168;
	// end inline asm
	// begin inline asm
	shf.l.wrap.b32 %r11205, %r11126, %r11126, %r12168;
	// end inline asm
	xor.b32  	%r14606, %r10313, %r10185;
	xor.b32  	%r14607, %r14606, %r10697;
	xor.b32  	%r11211, %r14607, %r11017;
	xor.b32  	%r14608, %r10317, %r10189;
	xor.b32  	%r14609, %r14608, %r10701;
	xor.b32  	%r11215, %r14609, %r11021;
	xor.b32  	%r14610, %r10321, %r10193;
	xor.b32  	%r14611, %r14610, %r10705;
	xor.b32  	%r11219, %r14611, %r11025;
	xor.b32  	%r14612, %r10325, %r10197;
	xor.b32  	%r14613, %r14612, %r10709;
	xor.b32  	%r11223, %r14613, %r11029;
	// begin inline asm
	shf.l.wrap.b32 %r11209, %r11211, %r11211, %r12120;
	// end inline asm
	// begin inline asm
	shf.l.wrap.b32 %r11213, %r11215, %r11215, %r12120;
	// end inline asm
	// begin inline asm
	shf.l.wrap.b32 %r11217, %r11219, %r11219, %r12120;
	// end inline asm
	// begin inline asm
	shf.l.wrap.b32 %r11221, %r11223, %r11223, %r12120;
	// end inline asm
	add.s32 	%r14614, %r11065, %r11209;
	add.s32 	%r14615, %r11069, %r11213;
	add.s32 	%r14616, %r11073, %r11217;
	add.s32 	%r14617, %r11077, %r11221;
	// begin inline asm
	lop3.b32 %r11225, %r11178, %r11193, %r11129, 0x96;
	// end inline asm
	add.s32 	%r14618, %r14614, %r11225;
	// begin inline asm
	lop3.b32 %r11229, %r11182, %r11197, %r11133, 0x96;
	// end inline asm
	add.s32 	%r14619, %r14615, %r11229;
	// begin inline asm
	lop3.b32 %r11233, %r11186, %r11201, %r11137, 0x96;
	// end inline asm
	add.s32 	%r14620, %r14616, %r11233;
	// begin inline asm
	lop3.b32 %r11237, %r11190, %r11205, %r11141, 0x96;
	// end inline asm
	add.s32 	%r14621, %r14617, %r11237;
	// begin inline asm
	shf.l.wrap.b32 %r11241, %r11242, %r11242, %r12152;
	// end inline asm
	add.s32 	%r14622, %r14618, %r11241;
	// begin inline asm
	shf.l.wrap.b32 %r11245, %r11246, %r11246, %r12152;
	// end inline asm
	add.s32 	%r14623, %r14619, %r11245;
	// begin inline asm
	shf.l.wrap.b32 %r11249, %r11250, %r11250, %r12152;
	// end inline asm
	add.s32 	%r14624, %r14620, %r11249;
	// begin inline asm
	shf.l.wrap.b32 %r11253, %r11254, %r11254, %r12152;
	// end inline asm
	add.s32 	%r14625, %r14621, %r11253;
	add.s32 	%r11306, %r14622, -899497514;
	add.s32 	%r11310, %r14623, -899497514;
	add.s32 	%r11314, %r14624, -899497514;
	add.s32 	%r11318, %r14625, -899497514;
	// begin inline asm
	shf.l.wrap.b32 %r11257, %r11178, %r11178, %r12168;
	// end inline asm
	// begin inline asm
	shf.l.wrap.b32 %r11261, %r11182, %r11182, %r12168;
	// end inline asm
	// begin inline asm
	shf.l.wrap.b32 %r11265, %r11186, %r11186, %r12168;
	// end inline asm
	// begin inline asm
	shf.l.wrap.b32 %r11269, %r11190, %r11190, %r12168;
	// end inline asm
	xor.b32  	%r14626, %r10377, %r10249;
	xor.b32  	%r14627, %r14626, %r10761;
	xor.b32  	%r11275, %r14627, %r11081;
	xor.b32  	%r14628, %r10381, %r10253;
	xor.b32  	%r14629, %r14628, %r10765;
	xor.b32  	%r11279, %r14629, %r11085;
	xor.b32  	%r14630, %r10385, %r10257;
	xor.b32  	%r14631, %r14630, %r10769;
	xor.b32  	%r11283, %r14631, %r11089;
	xor.b32  	%r14632, %r10389, %r10261;
	xor.b32  	%r14633, %r14632, %r10773;
	xor.b32  	%r11287, %r14633, %r11093;
	// begin inline asm
	shf.l.wrap.b32 %r11273, %r11275, %r11275, %r12120;
	// end inline asm
	// begin inline asm
	shf.l.wrap.b32 %r11277, %r11279, %r11279, %r12120;
	// end inline asm
	// begin inline asm
	shf.l.wrap.b32 %r11281, %r11283, %r11283, %r12120;
	// end inline asm
	// begin inline asm
	shf.l.wrap.b32 %r11285, %r11287, %r11287, %r12120;
	// end inline asm
	add.s32 	%r14634, %r11129, %r11273;
	add.s32 	%r14635, %r11133, %r11277;
	add.s32 	%r14636, %r11137, %r11281;
	add.s32 	%r14637, %r11141, %r11285;
	// begin inline asm
	lop3.b32 %r11289, %r11242, %r11257, %r11193, 0x96;
	// end inline asm
	add.s32 	%r14638, %r14634, %r11289;
	// begin inline asm
	lop3.b32 %r11293, %r11246, %r11261, %r11197, 0x96;
	// end inline asm
	add.s32 	%r14639, %r14635, %r11293;
	// begin inline asm
	lop3.b32 %r11297, %r11250, %r11265, %r11201, 0x96;
	// end inline asm
	add.s32 	%r14640, %r14636, %r11297;
	// begin inline asm
	lop3.b32 %r11301, %r11254, %r11269, %r11205, 0x96;
	// end inline asm
	add.s32 	%r14641, %r14637, %r11301;
	// begin inline asm
	shf.l.wrap.b32 %r11305, %r11306, %r11306, %r12152;
	// end inline asm
	add.s32 	%r14642, %r14638, %r11305;
	// begin inline asm
	shf.l.wrap.b32 %r11309, %r11310, %r11310, %r12152;
	// end inline asm
	add.s32 	%r14643, %r14639, %r11309;
	// begin inline asm
	shf.l.wrap.b32 %r11313, %r11314, %r11314, %r12152;
	// end inline asm
	add.s32 	%r14644, %r14640, %r11313;
	// begin inline asm
	shf.l.wrap.b32 %r11317, %r11318, %r11318, %r12152;
	// end inline asm
	add.s32 	%r14645, %r14641, %r11317;
	add.s32 	%r11370, %r14642, -899497514;
	add.s32 	%r11374, %r14643, -899497514;
	add.s32 	%r11378, %r14644, -899497514;
	add.s32 	%r11382, %r14645, -899497514;
	// begin inline asm
	shf.l.wrap.b32 %r11321, %r11242, %r11242, %r12168;
	// end inline asm
	// begin inline asm
	shf.l.wrap.b32 %r11325, %r11246, %r11246, %r12168;
	// end inline asm
	// begin inline asm
	shf.l.wrap.b32 %r11329, %r11250, %r11250, %r12168;
	// end inline asm
	// begin inline asm
	shf.l.wrap.b32 %r11333, %r11254, %r11254, %r12168;
	// end inline asm
	xor.b32  	%r14646, %r10441, %r10313;
	xor.b32  	%r14647, %r14646, %r10825;
	xor.b32  	%r11339, %r14647, %r11145;
	xor.b32  	%r14648, %r10445, %r10317;
	xor.b32  	%r14649, %r14648, %r10829;
	xor.b32  	%r11343, %r14649, %r11149;
	xor.b32  	%r14650, %r10449, %r10321;
	xor.b32  	%r14651, %r14650, %r10833;
	xor.b32  	%r11347, %r14651, %r11153;
	xor.b32  	%r14652, %r10453, %r10325;
	xor.b32  	%r14653, %r14652, %r10837;
	xor.b32  	%r11351, %r14653, %r11157;
	// begin inline asm
	shf.l.wrap.b32 %r11337, %r11339, %r11339, %r12120;
	// end inline asm
	// begin inline asm
	shf.l.wrap.b32 %r11341, %r11343, %r11343, %r12120;
	// end inline asm
	// begin inline asm
	shf.l.wrap.b32 %r11345, %r11347, %r11347, %r12120;
	// end inline asm
	// begin inline asm
	shf.l.wrap.b32 %r11349, %r11351, %r11351, %r12120;
	// end inline asm
	add.s32 	%r14654, %r11193, %r11337;
	add.s32 	%r14655, %r11197, %r11341;
	add.s32 	%r14656, %r11201, %r11345;
	add.s32 	%r14657, %r11205, %r11349;
	// begin inline asm
	lop3.b32 %r11353, %r11306, %r11321, %r11257, 0x96;
	// end inline asm
	add.s32 	%r14658, %r14654, %r11353;
	// begin inline asm
	lop3.b32 %r11357, %r11310, %r11325, %r11261, 0x96;
	// end inline asm
	add.s32 	%r14659, %r14655, %r11357;
	// begin inline asm
	lop3.b32 %r11361, %r11314, %r11329, %r11265, 0x96;
	// end inline asm
	add.s32 	%r14660, %r14656, %r11361;
	// begin inline asm
	lop3.b32 %r11365, %r11318, %r11333, %r11269, 0x96;
	// end inline asm
	add.s32 	%r14661, %r14657, %r11365;
	// begin inline asm
	shf.l.wrap.b32 %r11369, %r11370, %r11370, %r12152;
	// end inline asm
	add.s32 	%r14662, %r14658, %r11369;
	// begin inline asm
	shf.l.wrap.b32 %r11373, %r11374, %r11374, %r12152;
	// end inline asm
	add.s32 	%r14663, %r14659, %r11373;
	// begin inline asm
	shf.l.wrap.b32 %r11377, %r11378, %r11378, %r12152;
	// end inline asm
	add.s32 	%r14664, %r14660, %r11377;
	// begin inline asm
	shf.l.wrap.b32 %r11381, %r11382, %r11382, %r12152;
	// end inline asm
	add.s32 	%r14665, %r14661, %r11381;
	add.s32 	%r11434, %r14662, -899497514;
	add.s32 	%r11438, %r14663, -899497514;
	add.s32 	%r11442, %r14664, -899497514;
	add.s32 	%r11446, %r14665, -899497514;
	// begin inline asm
	shf.l.wrap.b32 %r11385, %r11306, %r11306, %r12168;
	// end inline asm
	// begin inline asm
	shf.l.wrap.b32 %r11389, %r11310, %r11310, %r12168;
	// end inline asm
	// begin inline asm
	shf.l.wrap.b32 %r11393, %r11314, %r11314, %r12168;
	// end inline asm
	// begin inline asm
	shf.l.wrap.b32 %r11397, %r11318, %r11318, %r12168;
	// end inline asm
	xor.b32  	%r14666, %r10505, %r10377;
	xor.b32  	%r14667, %r14666, %r10889;
	xor.b32  	%r11403, %r14667, %r11209;
	xor.b32  	%r14668, %r10509, %r10381;
	xor.b32  	%r14669, %r14668, %r10893;
	xor.b32  	%r11407, %r14669, %r11213;
	xor.b32  	%r14670, %r10513, %r10385;
	xor.b32  	%r14671, %r14670, %r10897;
	xor.b32  	%r11411, %r14671, %r11217;
	xor.b32  	%r14672, %r10517, %r10389;
	xor.b32  	%r14673, %r14672, %r10901;
	xor.b32  	%r11415, %r14673, %r11221;
	// begin inline asm
	shf.l.wrap.b32 %r11401, %r11403, %r11403, %r12120;
	// end inline asm
	// begin inline asm
	shf.l.wrap.b32 %r11405, %r11407, %r11407, %r12120;
	// end inline asm
	// begin inline asm
	shf.l.wrap.b32 %r11409, %r11411, %r11411, %r12120;
	// end inline asm
	// begin inline asm
	shf.l.wrap.b32 %r11413, %r11415, %r11415, %r12120;
	// end inline asm
	add.s32 	%r14674, %r11257, %r11401;
	add.s32 	%r14675, %r11261, %r11405;
	add.s32 	%r14676, %r11265, %r11409;
	add.s32 	%r14677, %r11269, %r11413;
	// begin inline asm
	lop3.b32 %r11417, %r11370, %r11385, %r11321, 0x96;
	// end inline asm
	add.s32 	%r14678, %r14674, %r11417;
	// begin inline asm
	lop3.b32 %r11421, %r11374, %r11389, %r11325, 0x96;
	// end inline asm
	add.s32 	%r14679, %r14675, %r11421;
	// begin inline asm
	lop3.b32 %r11425, %r11378, %r11393, %r11329, 0x96;
	// end inline asm
	add.s32 	%r14680, %r14676, %r11425;
	// begin inline asm
	lop3.b32 %r11429, %r11382, %r11397, %r11333, 0x96;
	// end inline asm
	add.s32 	%r14681, %r14677, %r11429;
	// begin inline asm
	shf.l.wrap.b32 %r11433, %r11434, %r11434, %r12152;
	// end inline asm
	add.s32 	%r14682, %r14678, %r11433;
	// begin inline asm
	shf.l.wrap.b32 %r11437, %r11438, %r11438, %r12152;
	// end inline asm
	add.s32 	%r14683, %r14679, %r11437;
	// begin inline asm
	shf.l.wrap.b32 %r11441, %r11442, %r11442, %r12152;
	// end inline asm
	add.s32 	%r14684, %r14680, %r11441;
	// begin inline asm
	shf.l.wrap.b32 %r11445, %r11446, %r11446, %r12152;
	// end inline asm
	add.s32 	%r14685, %r14681, %r11445;
	add.s32 	%r11498, %r14682, -899497514;
	add.s32 	%r11502, %r14683, -899497514;
	add.s32 	%r11506, %r14684, -899497514;
	add.s32 	%r11510, %r14685, -899497514;
	// begin inline asm
	shf.l.wrap.b32 %r11449, %r11370, %r11370, %r12168;
	// end inline asm
	// begin inline asm
	shf.l.wrap.b32 %r11453, %r11374, %r11374, %r12168;
	// end inline asm
	// begin inline asm
	shf.l.wrap.b32 %r11457, %r11378, %r11378, %r12168;
	// end inline asm
	// begin inline asm
	shf.l.wrap.b32 %r11461, %r11382, %r11382, %r12168;
	// end inline asm
	xor.b32  	%r14686, %r10569, %r10441;
	xor.b32  	%r14687, %r14686, %r10953;
	xor.b32  	%r11467, %r14687, %r11273;
	xor.b32  	%r14688, %r10573, %r10445;
	xor.b32  	%r14689, %r14688, %r10957;
	xor.b32  	%r11471, %r14689, %r11277;
	xor.b32  	%r14690, %r10577, %r10449;
	xor.b32  	%r14691, %r14690, %r10961;
	xor.b32  	%r11475, %r14691, %r11281;
	xor.b32  	%r14692, %r10581, %r10453;
	xor.b32  	%r14693, %r14692, %r10965;
	xor.b32  	%r11479, %r14693, %r11285;
	// begin inline asm
	shf.l.wrap.b32 %r11465, %r11467, %r11467, %r12120;
	// end inline asm
	// begin inline asm
	shf.l.wrap.b32 %r11469, %r11471, %r11471, %r12120;
	// end inline asm
	// begin inline asm
	shf.l.wrap.b32 %r11473, %r11475, %r11475, %r12120;
	// end inline asm
	// begin inline asm
	shf.l.wrap.b32 %r11477, %r11479, %r11479, %r12120;
	// end inline asm
	add.s32 	%r14694, %r11321, %r11465;
	add.s32 	%r14695, %r11325, %r11469;
	add.s32 	%r14696, %r11329, %r11473;
	add.s32 	%r14697, %r11333, %r11477;
	// begin inline asm
	lop3.b32 %r11481, %r11434, %r11449, %r11385, 0x96;
	// end inline asm
	add.s32 	%r14698, %r14694, %r11481;
	// begin inline asm
	lop3.b32 %r11485, %r11438, %r11453, %r11389, 0x96;
	// end inline asm
	add.s32 	%r14699, %r14695, %r11485;
	// begin inline asm
	lop3.b32 %r11489, %r11442, %r11457, %r11393, 0x96;
	// end inline asm
	add.s32 	%r14700, %r14696, %r11489;
	// begin inline asm
	lop3.b32 %r11493, %r11446, %r11461, %r11397, 0x96;
	// end inline asm
	add.s32 	%r14701, %r14697, %r11493;
	// begin inline asm
	shf.l.wrap.b32 %r11497, %r11498, %r11498, %r12152;
	// end inline asm
	add.s32 	%r14702, %r14698, %r11497;
	// begin inline asm
	shf.l.wrap.b32 %r11501, %r11502, %r11502, %r12152;
	// end inline asm
	add.s32 	%r14703, %r14699, %r11501;
	// begin inline asm
	shf.l.wrap.b32 %r11505, %r11506, %r11506, %r12152;
	// end inline asm
	add.s32 	%r14704, %r14700, %r11505;
	// begin inline asm
	shf.l.wrap.b32 %r11509, %r11510, %r11510, %r12152;
	// end inline asm
	add.s32 	%r14705, %r14701, %r11509;
	add.s32 	%r11562, %r14702, -899497514;
	add.s32 	%r11566, %r14703, -899497514;
	add.s32 	%r11570, %r14704, -899497514;
	add.s32 	%r11574, %r14705, -899497514;
	// begin inline asm
	shf.l.wrap.b32 %r11513, %r11434, %r11434, %r12168;
	// end inline asm
	// begin inline asm
	shf.l.wrap.b32 %r11517, %r11438, %r11438, %r12168;
	// end inline asm
	// begin inline asm
	shf.l.wrap.b32 %r11521, %r11442, %r11442, %r12168;
	// end inline asm
	// begin inline asm
	shf.l.wrap.b32 %r11525, %r11446, %r11446, %r12168;
	// end inline asm
	xor.b32  	%r14706, %r10633, %r10505;
	xor.b32  	%r14707, %r14706, %r11017;
	xor.b32  	%r11531, %r14707, %r11337;
	xor.b32  	%r14708, %r10637, %r10509;
	xor.b32  	%r14709, %r14708, %r11021;
	xor.b32  	%r11535, %r14709, %r11341;
	xor.b32  	%r14710, %r10641, %r10513;
	xor.b32  	%r14711, %r14710, %r11025;
	xor.b32  	%r11539, %r14711, %r11345;
	xor.b32  	%r14712, %r10645, %r10517;
	xor.b32  	%r14713, %r14712, %r11029;
	xor.b32  	%r11543, %r14713, %r11349;
	// begin inline asm
	shf.l.wrap.b32 %r11529, %r11531, %r11531, %r12120;
	// end inline asm
	// begin inline asm
	shf.l.wrap.b32 %r11533, %r11535, %r11535, %r12120;
	// end inline asm
	// begin inline asm
	shf.l.wrap.b32 %r11537, %r11539, %r11539, %r12120;
	// end inline asm
	// begin inline asm
	shf.l.wrap.b32 %r11541, %r11543, %r11543, %r12120;
	// end inline asm
	add.s32 	%r14714, %r11385, %r11529;
	add.s32 	%r14715, %r11389, %r11533;
	add.s32 	%r14716, %r11393, %r11537;
	add.s32 	%r14717, %r11397, %r11541;
	// begin inline asm
	lop3.b32 %r11545, %r11498, %r11513, %r11449, 0x96;
	// end inline asm
	add.s32 	%r14718, %r14714, %r11545;
	// begin inline asm
	lop3.b32 %r11549, %r11502, %r11517, %r11453, 0x96;
	// end inline asm
	add.s32 	%r14719, %r14715, %r11549;
	// begin inline asm
	lop3.b32 %r11553, %r11506, %r11521, %r11457, 0x96;
	// end inline asm
	add.s32 	%r14720, %r14716, %r11553;
	// begin inline asm
	lop3.b32 %r11557, %r11510, %r11525, %r11461, 0x96;
	// end inline asm
	add.s32 	%r14721, %r14717, %r11557;
	// begin inline asm
	shf.l.wrap.b32 %r11561, %r11562, %r11562, %r12152;
	// end inline asm
	add.s32 	%r14722, %r14718, %r11561;
	// begin inline asm
	shf.l.wrap.b32 %r11565, %r11566, %r11566, %r12152;
	// end inline asm
	add.s32 	%r14723, %r14719, %r11565;
	// begin inline asm
	shf.l.wrap.b32 %r11569, %r11570, %r11570, %r12152;
	// end inline asm
	add.s32 	%r14724, %r14720, %r11569;
	// begin inline asm
	shf.l.wrap.b32 %r11573, %r11574, %r11574, %r12152;
	// end inline asm
	add.s32 	%r14725, %r14721, %r11573;
	add.s32 	%r11626, %r14722, -899497514;
	add.s32 	%r11630, %r14723, -899497514;
	add.s32 	%r11634, %r14724, -899497514;
	add.s32 	%r11638, %r14725, -899497514;
	// begin inline asm
	shf.l.wrap.b32 %r11577, %r11498, %r11498, %r12168;
	// end inline asm
	// begin inline asm
	shf.l.wrap.b32 %r11581, %r11502, %r11502, %r12168;
	// end inline asm
	// begin inline asm
	shf.l.wrap.b32 %r11585, %r11506, %r11506, %r12168;
	// end inline asm
	// begin inline asm
	shf.l.wrap.b32 %r11589, %r11510, %r11510, %r12168;
	// end inline asm
	xor.b32  	%r14726, %r10697, %r10569;
	xor.b32  	%r14727, %r14726, %r11081;
	xor.b32  	%r11595, %r14727, %r11401;
	xor.b32  	%r14728, %r10701, %r10573;
	xor.b32  	%r14729, %r14728, %r11085;
	xor.b32  	%r11599, %r14729, %r11405;
	xor.b32  	%r14730, %r10705, %r10577;
	xor.b32  	%r14731, %r14730, %r11089;
	xor.b32  	%r11603, %r14731, %r11409;
	xor.b32  	%r14732, %r10709, %r10581;
	xor.b32  	%r14733, %r14732, %r11093;
	xor.b32  	%r11607, %r14733, %r11413;
	// begin inline asm
	shf.l.wrap.b32 %r11593, %r11595, %r11595, %r12120;
	// end inline asm
	// begin inline asm
	shf.l.wrap.b32 %r11597, %r11599, %r11599, %r12120;
	// end inline asm
	// begin inline asm
	shf.l.wrap.b32 %r11601, %r11603, %r11603, %r12120;
	// end inline asm
	// begin inline asm
	shf.l.wrap.b32 %r11605, %r11607, %r11607, %r12120;
	// end inline asm
	add.s32 	%r14734, %r11449, %r11593;
	add.s32 	%r14735, %r11453, %r11597;
	add.s32 	%r14736, %r11457, %r11601;
	add.s32 	%r14737, %r11461, %r11605;
	// begin inline asm
	lop3.b32 %r11609, %r11562, %r11577, %r11513, 0x96;
	// end inline asm
	add.s32 	%r14738, %r14734, %r11609;
	// begin inline asm
	lop3.b32 %r11613, %r11566, %r11581, %r11517, 0x96;
	// end inline asm
	add.s32 	%r14739, %r14735, %r11613;
	// begin inline asm
	lop3.b32 %r11617, %r11570, %r11585, %r11521, 0x96;
	// end inline asm
	add.s32 	%r14740, %r14736, %r11617;
	// begin inline asm
	lop3.b32 %r11621, %r11574, %r11589, %r11525, 0x96;
	// end inline asm
	add.s32 	%r14741, %r14737, %r11621;
	// begin inline asm
	shf.l.wrap.b32 %r11625, %r11626, %r11626, %r12152;
	// end inline asm
	add.s32 	%r14742, %r14738, %r11625;
	// begin inline asm
	shf.l.wrap.b32 %r11629, %r11630, %r11630, %r12152;
	// end inline asm
	add.s32 	%r14743, %r14739, %r11629;
	// begin inline asm
	shf.l.wrap.b32 %r11633, %r11634, %r11634, %r12152;
	// end inline asm
	add.s32 	%r14744, %r14740, %r11633;
	// begin inline asm
	shf.l.wrap.b32 %r11637, %r11638, %r11638, %r12152;
	// end inline asm
	add.s32 	%r14745, %r14741, %r11637;
	add.s32 	%r11690, %r14742, -899497514;
	add.s32 	%r11694, %r14743, -899497514;
	add.s32 	%r11698, %r14744, -899497514;
	add.s32 	%r11702, %r14745, -899497514;
	// begin inline asm
	shf.l.wrap.b32 %r11641, %r11562, %r11562, %r12168;
	// end inline asm
	// begin inline asm
	shf.l.wrap.b32 %r11645, %r11566, %r11566, %r12168;
	// end inline asm
	// begin inline asm
	shf.l.wrap.b32 %r11649, %r11570, %r11570, %r12168;
	// end inline asm
	// begin inline asm
	shf.l.wrap.b32 %r11653, %r11574, %r11574, %r12168;
	// end inline asm
	xor.b32  	%r14746, %r10761, %r10633;
	xor.b32  	%r14747, %r14746, %r11145;
	xor.b32  	%r11659, %r14747, %r11465;
	xor.b32  	%r14748, %r10765, %r10637;
	xor.b32  	%r14749, %r14748, %r11149;
	xor.b32  	%r11663, %r14749, %r11469;
	xor.b32  	%r14750, %r10769, %r10641;
	xor.b32  	%r14751, %r14750, %r11153;
	xor.b32  	%r11667, %r14751, %r11473;
	xor.b32  	%r14752, %r10773, %r10645;
	xor.b32  	%r14753, %r14752, %r11157;
	xor.b32  	%r11671, %r14753, %r11477;
	// begin inline asm
	shf.l.wrap.b32 %r11657, %r11659, %r11659, %r12120;
	// end inline asm
	// begin inline asm
	shf.l.wrap.b32 %r11661, %r11663, %r11663, %r12120;
	// end inline asm
	// begin inline asm
	shf.l.wrap.b32 %r11665, %r11667, %r11667, %r12120;
	// end inline asm
	// begin inline asm
	shf.l.wrap.b32 %r11669, %r11671, %r11671, %r12120;
	// end inline asm
	add.s32 	%r14754, %r11513, %r11657;
	add.s32 	%r14755, %r11517, %r11661;
	add.s32 	%r14756, %r11521, %r11665;
	add.s32 	%r14757, %r11525, %r11669;
	// begin inline asm
	lop3.b32 %r11673, %r11626, %r11641, %r11577, 0x96;
	// end inline asm
	add.s32 	%r14758, %r14754, %r11673;
	// begin inline asm
	lop3.b32 %r11677, %r11630, %r11645, %r11581, 0x96;
	// end inline asm
	add.s32 	%r14759, %r14755, %r11677;
	// begin inline asm
	lop3.b32 %r11681, %r11634, %r11649, %r11585, 0x96;
	// end inline asm
	add.s32 	%r14760, %r14756, %r11681;
	// begin inline asm
	lop3.b32 %r11685, %r11638, %r11653, %r11589, 0x96;
	// end inline asm
	add.s32 	%r14761, %r14757, %r11685;
	// begin inline asm
	shf.l.wrap.b32 %r11689, %r11690, %r11690, %r12152;
	// end inline asm
	add.s32 	%r14762, %r14758, %r11689;
	// begin inline asm
	shf.l.wrap.b32 %r11693, %r11694, %r11694, %r12152;
	// end inline asm
	add.s32 	%r14763, %r14759, %r11693;
	// begin inline asm
	shf.l.wrap.b32 %r11697, %r11698, %r11698, %r12152;
	// end inline asm
	add.s32 	%r14764, %r14760, %r11697;
	// begin inline asm
	shf.l.wrap.b32 %r11701, %r11702, %r11702, %r12152;
	// end inline asm
	add.s32 	%r14765, %r14761, %r11701;
	add.s32 	%r11754, %r14762, -899497514;
	add.s32 	%r11758, %r14763, -899497514;
	add.s32 	%r11762, %r14764, -899497514;
	add.s32 	%r11766, %r14765, -899497514;
	// begin inline asm
	shf.l.wrap.b32 %r11705, %r11626, %r11626, %r12168;
	// end inline asm
	// begin inline asm
	shf.l.wrap.b32 %r11709, %r11630, %r11630, %r12168;
	// end inline asm
	// begin inline asm
	shf.l.wrap.b32 %r11713, %r11634, %r11634, %r12168;
	// end inline asm
	// begin inline asm
	shf.l.wrap.b32 %r11717, %r11638, %r11638, %r12168;
	// end inline asm
	xor.b32  	%r14766, %r10825, %r10697;
	xor.b32  	%r14767, %r14766, %r11209;
	xor.b32  	%r11723, %r14767, %r11529;
	xor.b32  	%r14768, %r10829, %r10701;
	xor.b32  	%r14769, %r14768, %r11213;
	xor.b32  	%r11727, %r14769, %r11533;
	xor.b32  	%r14770, %r10833, %r10705;
	xor.b32  	%r14771, %r14770, %r11217;
	xor.b32  	%r11731, %r14771, %r11537;
	xor.b32  	%r14772, %r10837, %r10709;
	xor.b32  	%r14773, %r14772, %r11221;
	xor.b32  	%r11735, %r14773, %r11541;
	// begin inline asm
	shf.l.wrap.b32 %r11721, %r11723, %r11723, %r12120;
	// end inline asm
	// begin inline asm
	shf.l.wrap.b32 %r11725, %r11727, %r11727, %r12120;
	// end inline asm
	// begin inline asm
	shf.l.wrap.b32 %r11729, %r11731, %r11731, %r12120;
	// end inline asm
	// begin inline asm
	shf.l.wrap.b32 %r11733, %r11735, %r11735, %r12120;
	// end inline asm
	add.s32 	%r14774, %r11577, %r11721;
	add.s32 	%r14775, %r11581, %r11725;
	add.s32 	%r14776, %r11585, %r11729;
	add.s32 	%r14777, %r11589, %r11733;
	// begin inline asm
	lop3.b32 %r11737, %r11690, %r11705, %r11641, 0x96;
	// end inline asm
	add.s32 	%r14778, %r14774, %r11737;
	// begin inline asm
	lop3.b32 %r11741, %r11694, %r11709, %r11645, 0x96;
	// end inline asm
	add.s32 	%r14779, %r14775, %r11741;
	// begin inline asm
	lop3.b32 %r11745, %r11698, %r11713, %r11649, 0x96;
	// end inline asm
	add.s32 	%r14780, %r14776, %r11745;
	// begin inline asm
	lop3.b32 %r11749, %r11702, %r11717, %r11653, 0x96;
	// end inline asm
	add.s32 	%r14781, %r14777, %r11749;
	// begin inline asm
	shf.l.wrap.b32 %r11753, %r11754, %r11754, %r12152;
	// end inline asm
	add.s32 	%r14782, %r14778, %r11753;
	// begin inline asm
	shf.l.wrap.b32 %r11757, %r11758, %r11758, %r12152;
	// end inline asm
	add.s32 	%r14783, %r14779, %r11757;
	// begin inline asm
	shf.l.wrap.b32 %r11761, %r11762, %r11762, %r12152;
	// end inline asm
	add.s32 	%r14784, %r14780, %r11761;
	// begin inline asm
	shf.l.wrap.b32 %r11765, %r11766, %r11766, %r12152;
	// end inline asm
	add.s32 	%r14785, %r14781, %r11765;
	add.s32 	%r11818, %r14782, -899497514;
	add.s32 	%r11822, %r14783, -899497514;
	add.s32 	%r11826, %r14784, -899497514;
	add.s32 	%r11830, %r14785, -899497514;
	// begin inline asm
	shf.l.wrap.b32 %r11769, %r11690, %r11690, %r12168;
	// end inline asm
	// begin inline asm
	shf.l.wrap.b32 %r11773, %r11694, %r11694, %r12168;
	// end inline asm
	// begin inline asm
	shf.l.wrap.b32 %r11777, %r11698, %r11698, %r12168;
	// end inline asm
	// begin inline asm
	shf.l.wrap.b32 %r11781, %r11702, %r11702, %r12168;
	// end inline asm
	xor.b32  	%r14786, %r10889, %r10761;
	xor.b32  	%r14787, %r14786, %r11273;
	xor.b32  	%r11787, %r14787, %r11593;
	xor.b32  	%r14788, %r10893, %r10765;
	xor.b32  	%r14789, %r14788, %r11277;
	xor.b32  	%r11791, %r14789, %r11597;
	xor.b32  	%r14790, %r10897, %r10769;
	xor.b32  	%r14791, %r14790, %r11281;
	xor.b32  	%r11795, %r14791, %r11601;
	xor.b32  	%r14792, %r10901, %r10773;
	xor.b32  	%r14793, %r14792, %r11285;
	xor.b32  	%r11799, %r14793, %r11605;
	// begin inline asm
	shf.l.wrap.b32 %r11785, %r11787, %r11787, %r12120;
	// end inline asm
	// begin inline asm
	shf.l.wrap.b32 %r11789, %r11791, %r11791, %r12120;
	// end inline asm
	// begin inline asm
	shf.l.wrap.b32 %r11793, %r11795, %r11795, %r12120;
	// end inline asm
	// begin inline asm
	shf.l.wrap.b32 %r11797, %r11799, %r11799, %r12120;
	// end inline asm
	add.s32 	%r14794, %r11641, %r11785;
	add.s32 	%r14795, %r11645, %r11789;
	add.s32 	%r14796, %r11649, %r11793;
	add.s32 	%r14797, %r11653, %r11797;
	// begin inline asm
	lop3.b32 %r11801, %r11754, %r11769, %r11705, 0x96;
	// end inline asm
	add.s32 	%r14798, %r14794, %r11801;
	// begin inline asm
	lop3.b32 %r11805, %r11758, %r11773, %r11709, 0x96;
	// end inline asm
	add.s32 	%r14799, %r14795, %r11805;
	// begin inline asm
	lop3.b32 %r11809, %r11762, %r11777, %r11713, 0x96;
	// end inline asm
	add.s32 	%r14800, %r14796, %r11809;
	// begin inline asm
	lop3.b32 %r11813, %r11766, %r11781, %r11717, 0x96;
	// end inline asm
	add.s32 	%r14801, %r14797, %r11813;
	// begin inline asm
	shf.l.wrap.b32 %r11817, %r11818, %r11818, %r12152;
	// end inline asm
	add.s32 	%r14802, %r14798, %r11817;
	// begin inline asm
	shf.l.wrap.b32 %r11821, %r11822, %r11822, %r12152;
	// end inline asm
	add.s32 	%r14803, %r14799, %r11821;
	// begin inline asm
	shf.l.wrap.b32 %r11825, %r11826, %r11826, %r12152;
	// end inline asm
	add.s32 	%r14804, %r14800, %r11825;
	// begin inline asm
	shf.l.wrap.b32 %r11829, %r11830, %r11830, %r12152;
	// end inline asm
	add.s32 	%r14805, %r14801, %r11829;
	add.s32 	%r11882, %r14802, -899497514;
	add.s32 	%r11886, %r14803, -899497514;
	add.s32 	%r11890, %r14804, -899497514;
	add.s32 	%r11894, %r14805, -899497514;
	// begin inline asm
	shf.l.wrap.b32 %r11833, %r11754, %r11754, %r12168;
	// end inline asm
	// begin inline asm
	shf.l.wrap.b32 %r11837, %r11758, %r11758, %r12168;
	// end inline asm
	// begin inline asm
	shf.l.wrap.b32 %r11841, %r11762, %r11762, %r12168;
	// end inline asm
	// begin inline asm
	shf.l.wrap.b32 %r11845, %r11766, %r11766, %r12168;
	// end inline asm
	xor.b32  	%r14806, %r10953, %r10825;
	xor.b32  	%r14807, %r14806, %r11337;
	xor.b32  	%r11851, %r14807, %r11657;
	xor.b32  	%r14808, %r10957, %r10829;
	xor.b32  	%r14809, %r14808, %r11341;
	xor.b32  	%r11855, %r14809, %r11661;
	xor.b32  	%r14810, %r10961, %r10833;
	xor.b32  	%r14811, %r14810, %r11345;
	xor.b32  	%r11859, %r14811, %r11665;
	xor.b32  	%r14812, %r10965, %r10837;
	xor.b32  	%r14813, %r14812, %r11349;
	xor.b32  	%r11863, %r14813, %r11669;
	// begin inline asm
	shf.l.wrap.b32 %r11849, %r11851, %r11851, %r12120;
	// end inline asm
	// begin inline asm
	shf.l.wrap.b32 %r11853, %r11855, %r11855, %r12120;
	// end inline asm
	// begin inline asm
	shf.l.wrap.b32 %r11857, %r11859, %r11859, %r12120;
	// end inline asm
	// begin inline asm
	shf.l.wrap.b32 %r11861, %r11863, %r11863, %r12120;
	// end inline asm
	add.s32 	%r14814, %r11705, %r11849;
	add.s32 	%r14815, %r11709, %r11853;
	add.s32 	%r14816, %r11713, %r11857;
	add.s32 	%r14817, %r11717, %r11861;
	// begin inline asm
	lop3.b32 %r11865, %r11818, %r11833, %r11769, 0x96;
	// end inline asm
	add.s32 	%r14818, %r14814, %r11865;
	// begin inline asm
	lop3.b32 %r11869, %r11822, %r11837, %r11773, 0x96;
	// end inline asm
	add.s32 	%r14819, %r14815, %r11869;
	// begin inline asm
	lop3.b32 %r11873, %r11826, %r11841, %r11777, 0x96;
	// end inline asm
	add.s32 	%r14820, %r14816, %r11873;
	// begin inline asm
	lop3.b32 %r11877, %r11830, %r11845, %r11781, 0x96;
	// end inline asm
	add.s32 	%r14821, %r14817, %r11877;
	// begin inline asm
	shf.l.wrap.b32 %r11881, %r11882, %r11882, %r12152;
	// end inline asm
	add.s32 	%r14822, %r14818, %r11881;
	// begin inline asm
	shf.l.wrap.b32 %r11885, %r11886, %r11886, %r12152;
	// end inline asm
	add.s32 	%r14823, %r14819, %r11885;
	// begin inline asm
	shf.l.wrap.b32 %r11889, %r11890, %r11890, %r12152;
	// end inline asm
	add.s32 	%r14824, %r14820, %r11889;
	// begin inline asm
	shf.l.wrap.b32 %r11893, %r11894, %r11894, %r12152;
	// end inline asm
	add.s32 	%r14825, %r14821, %r11893;
	add.s32 	%r11946, %r14822, -899497514;
	add.s32 	%r11950, %r14823, -899497514;
	add.s32 	%r11954, %r14824, -899497514;
	add.s32 	%r11958, %r14825, -899497514;
	// begin inline asm
	shf.l.wrap.b32 %r11897, %r11818, %r11818, %r12168;
	// end inline asm
	// begin inline asm
	shf.l.wrap.b32 %r11901, %r11822, %r11822, %r12168;
	// end inline asm
	// begin inline asm
	shf.l.wrap.b32 %r11905, %r11826, %r11826, %r12168;
	// end inline asm
	// begin inline asm
	shf.l.wrap.b32 %r11909, %r11830, %r11830, %r12168;
	// end inline asm
	xor.b32  	%r14826, %r11017, %r10889;
	xor.b32  	%r14827, %r14826, %r11401;
	xor.b32  	%r11915, %r14827, %r11721;
	xor.b32  	%r14828, %r11021, %r10893;
	xor.b32  	%r14829, %r14828, %r11405;
	xor.b32  	%r11919, %r14829, %r11725;
	xor.b32  	%r14830, %r11025, %r10897;
	xor.b32  	%r14831, %r14830, %r11409;
	xor.b32  	%r11923, %r14831, %r11729;
	xor.b32  	%r14832, %r11029, %r10901;
	xor.b32  	%r14833, %r14832, %r11413;
	xor.b32  	%r11927, %r14833, %r11733;
	// begin inline asm
	shf.l.wrap.b32 %r11913, %r11915, %r11915, %r12120;
	// end inline asm
	// begin inline asm
	shf.l.wrap.b32 %r11917, %r11919, %r11919, %r12120;
	// end inline asm
	// begin inline asm
	shf.l.wrap.b32 %r11921, %r11923, %r11923, %r12120;
	// end inline asm
	// begin inline asm
	shf.l.wrap.b32 %r11925, %r11927, %r11927, %r12120;
	// end inline asm
	add.s32 	%r14834, %r11769, %r11913;
	add.s32 	%r14835, %r11773, %r11917;
	add.s32 	%r14836, %r11777, %r11921;
	add.s32 	%r14837, %r11781, %r11925;
	// begin inline asm
	lop3.b32 %r11929, %r11882, %r11897, %r11833, 0x96;
	// end inline asm
	add.s32 	%r14838, %r14834, %r11929;
	// begin inline asm
	lop3.b32 %r11933, %r11886, %r11901, %r11837, 0x96;
	// end inline asm
	add.s32 	%r14839, %r14835, %r11933;
	// begin inline asm
	lop3.b32 %r11937, %r11890, %r11905, %r11841, 0x96;
	// end inline asm
	add.s32 	%r14840, %r14836, %r11937;
	// begin inline asm
	lop3.b32 %r11941, %r11894, %r11909, %r11845, 0x96;
	// end inline asm
	add.s32 	%r14841, %r14837, %r11941;
	// begin inline asm
	shf.l.wrap.b32 %r11945, %r11946, %r11946, %r12152;
	// end inline asm
	add.s32 	%r14842, %r14838, %r11945;
	// begin inline asm
	shf.l.wrap.b32 %r11949, %r11950, %r11950, %r12152;
	// end inline asm
	add.s32 	%r14843, %r14839, %r11949;
	// begin inline asm
	shf.l.wrap.b32 %r11953, %r11954, %r11954, %r12152;
	// end inline asm
	add.s32 	%r14844, %r14840, %r11953;
	// begin inline asm
	shf.l.wrap.b32 %r11957, %r11958, %r11958, %r12152;
	// end inline asm
	add.s32 	%r14845, %r14841, %r11957;
	add.s32 	%r12010, %r14842, -899497514;
	add.s32 	%r12014, %r14843, -899497514;
	add.s32 	%r12018, %r14844, -899497514;
	add.s32 	%r12022, %r14845, -899497514;
	// begin inline asm
	shf.l.wrap.b32 %r11961, %r11882, %r11882, %r12168;
	// end inline asm
	// begin inline asm
	shf.l.wrap.b32 %r11965, %r11886, %r11886, %r12168;
	// end inline asm
	// begin inline asm
	shf.l.wrap.b32 %r11969, %r11890, %r11890, %r12168;
	// end inline asm
	// begin inline asm
	shf.l.wrap.b32 %r11973, %r11894, %r11894, %r12168;
	// end inline asm
	xor.b32  	%r14846, %r11081, %r10953;
	xor.b32  	%r14847, %r14846, %r11465;
	xor.b32  	%r11979, %r14847, %r11785;
	xor.b32  	%r14848, %r11085, %r10957;
	xor.b32  	%r14849, %r14848, %r11469;
	xor.b32  	%r11983, %r14849, %r11789;
	xor.b32  	%r14850, %r11089, %r10961;
	xor.b32  	%r14851, %r14850, %r11473;
	xor.b32  	%r11987, %r14851, %r11793;
	xor.b32  	%r14852, %r11093, %r10965;
	xor.b32  	%r14853, %r14852, %r11477;
	xor.b32  	%r11991, %r14853, %r11797;
	// begin inline asm
	shf.l.wrap.b32 %r11977, %r11979, %r11979, %r12120;
	// end inline asm
	// begin inline asm
	shf.l.wrap.b32 %r11981, %r11983, %r11983, %r12120;
	// end inline asm
	// begin inline asm
	shf.l.wrap.b32 %r11985, %r11987, %r11987, %r12120;
	// end inline asm
	// begin inline asm
	shf.l.wrap.b32 %r11989, %r11991, %r11991, %r12120;
	// end inline asm
	add.s32 	%r14854, %r11833, %r11977;
	add.s32 	%r14855, %r11837, %r11981;
	add.s32 	%r14856, %r11841, %r11985;
	add.s32 	%r14857, %r11845, %r11989;
	// begin inline asm
	lop3.b32 %r11993, %r11946, %r11961, %r11897, 0x96;
	// end inline asm
	add.s32 	%r14858, %r14854, %r11993;
	// begin inline asm
	lop3.b32 %r11997, %r11950, %r11965, %r11901, 0x96;
	// end inline asm
	add.s32 	%r14859, %r14855, %r11997;
	// begin inline asm
	lop3.b32 %r12001, %r11954, %r11969, %r11905, 0x96;
	// end inline asm
	add.s32 	%r14860, %r14856, %r12001;
	// begin inline asm
	lop3.b32 %r12005, %r11958, %r11973, %r11909, 0x96;
	// end inline asm
	add.s32 	%r14861, %r14857, %r12005;
	// begin inline asm
	shf.l.wrap.b32 %r12009, %r12010, %r12010, %r12152;
	// end inline asm
	add.s32 	%r14862, %r14858, %r12009;
	// begin inline asm
	shf.l.wrap.b32 %r12013, %r12014, %r12014, %r12152;
	// end inline asm
	add.s32 	%r14863, %r14859, %r12013;
	// begin inline asm
	shf.l.wrap.b32 %r12017, %r12018, %r12018, %r12152;
	// end inline asm
	add.s32 	%r14864, %r14860, %r12017;
	// begin inline asm
	shf.l.wrap.b32 %r12021, %r12022, %r12022, %r12152;
	// end inline asm
	add.s32 	%r14865, %r14861, %r12021;
	add.s32 	%r12074, %r14862, -899497514;
	add.s32 	%r12078, %r14863, -899497514;
	add.s32 	%r12082, %r14864, -899497514;
	add.s32 	%r12086, %r14865, -899497514;
	// begin inline asm
	shf.l.wrap.b32 %r12025, %r11946, %r11946, %r12168;
	// end inline asm
	// begin inline asm
	shf.l.wrap.b32 %r12029, %r11950, %r11950, %r12168;
	// end inline asm
	// begin inline asm
	shf.l.wrap.b32 %r12033, %r11954, %r11954, %r12168;
	// end inline asm
	// begin inline asm
	shf.l.wrap.b32 %r12037, %r11958, %r11958, %r12168;
	// end inline asm
	xor.b32  	%r14866, %r11145, %r11017;
	xor.b32  	%r14867, %r14866, %r11529;
	xor.b32  	%r12043, %r14867, %r11849;
	xor.b32  	%r14868, %r11149, %r11021;
	xor.b32  	%r14869, %r14868, %r11533;
	xor.b32  	%r12047, %r14869, %r11853;
	xor.b32  	%r14870, %r11153, %r11025;
	xor.b32  	%r14871, %r14870, %r11537;
	xor.b32  	%r12051, %r14871, %r11857;
	xor.b32  	%r14872, %r11157, %r11029;
	xor.b32  	%r14873, %r14872, %r11541;
	xor.b32  	%r12055, %r14873, %r11861;
	// begin inline asm
	shf.l.wrap.b32 %r12041, %r12043, %r12043, %r12120;
	// end inline asm
	// begin inline asm
	shf.l.wrap.b32 %r12045, %r12047, %r12047, %r12120;
	// end inline asm
	// begin inline asm
	shf.l.wrap.b32 %r12049, %r12051, %r12051, %r12120;
	// end inline asm
	// begin inline asm
	shf.l.wrap.b32 %r12053, %r12055, %r12055, %r12120;
	// end inline asm
	add.s32 	%r14874, %r11897, %r12041;
	add.s32 	%r14875, %r11901, %r12045;
	add.s32 	%r14876, %r11905, %r12049;
	add.s32 	%r14877, %r11909, %r12053;
	// begin inline asm
	lop3.b32 %r12057, %r12010, %r12025, %r11961, 0x96;
	// end inline asm
	add.s32 	%r14878, %r14874, %r12057;
	// begin inline asm
	lop3.b32 %r12061, %r12014, %r12029, %r11965, 0x96;
	// end inline asm
	add.s32 	%r14879, %r14875, %r12061;
	// begin inline asm
	lop3.b32 %r12065, %r12018, %r12033, %r11969, 0x96;
	// end inline asm
	add.s32 	%r14880, %r14876, %r12065;
	// begin inline asm
	lop3.b32 %r12069, %r12022, %r12037, %r11973, 0x96;
	// end inline asm
	add.s32 	%r14881, %r14877, %r12069;
	// begin inline asm
	shf.l.wrap.b32 %r12073, %r12074, %r12074, %r12152;
	// end inline asm
	add.s32 	%r14882, %r14878, %r12073;
	// begin inline asm
	shf.l.wrap.b32 %r12077, %r12078, %r12078, %r12152;
	// end inline asm
	add.s32 	%r14883, %r14879, %r12077;
	// begin inline asm
	shf.l.wrap.b32 %r12081, %r12082, %r12082, %r12152;
	// end inline asm
	add.s32 	%r14884, %r14880, %r12081;
	// begin inline asm
	shf.l.wrap.b32 %r12085, %r12086, %r12086, %r12152;
	// end inline asm
	add.s32 	%r14885, %r14881, %r12085;
	add.s32 	%r397, %r14882, -899497514;
	add.s32 	%r398, %r14883, -899497514;
	add.s32 	%r399, %r14884, -899497514;
	add.s32 	%r400, %r14885, -899497514;
	// begin inline asm
	shf.l.wrap.b32 %r12089, %r12010, %r12010, %r12168;
	// end inline asm
	// begin inline asm
	shf.l.wrap.b32 %r12093, %r12014, %r12014, %r12168;
	// end inline asm
	// begin inline asm
	shf.l.wrap.b32 %r12097, %r12018, %r12018, %r12168;
	// end inline asm
	// begin inline asm
	shf.l.wrap.b32 %r12101, %r12022, %r12022, %r12168;
	// end inline asm
	xor.b32  	%r14886, %r11209, %r11081;
	xor.b32  	%r14887, %r14886, %r11593;
	xor.b32  	%r12107, %r14887, %r11913;
	xor.b32  	%r14888, %r11213, %r11085;
	xor.b32  	%r14889, %r14888, %r11597;
	xor.b32  	%r12111, %r14889, %r11917;
	xor.b32  	%r14890, %r11217, %r11089;
	xor.b32  	%r14891, %r14890, %r11601;
	xor.b32  	%r12115, %r14891, %r11921;
	xor.b32  	%r14892, %r11221, %r11093;
	xor.b32  	%r14893, %r14892, %r11605;
	xor.b32  	%r12119, %r14893, %r11925;
	// begin inline asm
	shf.l.wrap.b32 %r12105, %r12107, %r12107, %r12120;
	// end inline asm
	// begin inline asm
	shf.l.wrap.b32 %r12109, %r12111, %r12111, %r12120;
	// end inline asm
	// begin inline asm
	shf.l.wrap.b32 %r12113, %r12115, %r12115, %r12120;
	// end inline asm
	// begin inline asm
	shf.l.wrap.b32 %r12117, %r12119, %r12119, %r12120;
	// end inline asm
	// begin inline asm
	lop3.b32 %r12121, %r12074, %r12089, %r12025, 0x96;
	// end inline asm
	// begin inline asm
	lop3.b32 %r12125, %r12078, %r12093, %r12029, 0x96;
	// end inline asm
	// begin inline asm
	lop3.b32 %r12129, %r12082, %r12097, %r12033, 0x96;
	// end inline asm
	// begin inline asm
	lop3.b32 %r12133, %r12086, %r12101, %r12037, 0x96;
	// end inline asm
	// begin inline asm
	shf.l.wrap.b32 %r12137, %r397, %r397, %r12152;
	// end inline asm
	// begin inline asm
	shf.l.wrap.b32 %r12141, %r398, %r398, %r12152;
	// end inline asm
	// begin inline asm
	shf.l.wrap.b32 %r12145, %r399, %r399, %r12152;
	// end inline asm
	// begin inline asm
	shf.l.wrap.b32 %r12149, %r400, %r400, %r12152;
	// end inline asm
	// begin inline asm
	shf.l.wrap.b32 %r12153, %r12074, %r12074, %r12168;
	// end inline asm
	// begin inline asm
	shf.l.wrap.b32 %r12157, %r12078, %r12078, %r12168;
	// end inline asm
	// begin inline asm
	shf.l.wrap.b32 %r12161, %r12082, %r12082, %r12168;
	// end inline asm
	// begin inline asm
	shf.l.wrap.b32 %r12165, %r12086, %r12086, %r12168;
	// end inline asm
	add.s32 	%r14894, %r7387, %r11961;
	add.s32 	%r14895, %r14894, %r12105;
	add.s32 	%r14896, %r14895, %r12121;
	add.s32 	%r14897, %r14896, %r12137;
	add.s32 	%r401, %r14897, -899497514;
	add.s32 	%r14898, %r7391, %r11965;
	add.s32 	%r14899, %r14898, %r12109;
	add.s32 	%r14900, %r14899, %r12125;
	add.s32 	%r14901, %r14900, %r12141;
	add.s32 	%r402, %r14901, -899497514;
	add.s32 	%r14902, %r7395, %r11969;
	add.s32 	%r14903, %r14902, %r12113;
	add.s32 	%r14904, %r14903, %r12129;
	add.s32 	%r14905, %r14904, %r12145;
	add.s32 	%r403, %r14905, -899497514;
	add.s32 	%r14906, %r7399, %r11973;
	add.s32 	%r14907, %r14906, %r12117;
	add.s32 	%r14908, %r14907, %r12133;
	add.s32 	%r14909, %r14908, %r12149;
	add.s32 	%r404, %r14909, -899497514;
	clz.b32 	%r405, %r401;
	clz.b32 	%r406, %r402;
	clz.b32 	%r407, %r403;
	clz.b32 	%r408, %r404;
	max.u32 	%r14910, %r405, %r406;
	max.u32 	%r14911, %r407, %r408;
	max.u32 	%r14912, %r14910, %r14911;
	setp.lt.u32 	%p95, %r14912, %r292;
	@%p95 bra 	$L__BB1_104;
	add.s32 	%r14913, %r397, %r7339;
	add.s32 	%r14914, %r398, %r7343;
	add.s32 	%r14915, %r399, %r7347;
	add.s32 	%r14916, %r400, %r7351;
	setp.eq.s32 	%p96, %r401, 0;
	clz.b32 	%r14917, %r14913;
	add.s32 	%r14918, %r14917, 32;
	selp.b32 	%r14919, %r14918, %r405, %p96;
	setp.eq.s32 	%p97, %r402, 0;
	clz.b32 	%r14920, %r14914;
	add.s32 	%r14921, %r14920, 32;
	selp.b32 	%r14922, %r14921, %r406, %p97;
	setp.eq.s32 	%p98, %r403, 0;
	clz.b32 	%r14924, %r14915;
	add.s32 	%r14925, %r14924, 32;
	selp.b32 	%r14926, %r14925, %r407, %p98;
	setp.eq.s32 	%p99, %r404, 0;
	clz.b32 	%r14928, %r14916;
	add.s32 	%r14929, %r14928, 32;
	selp.b32 	%r14930, %r14929, %r408, %p99;
	max.u32 	%r14932, %r14919, %r14922;
	setp.ge.u32 	%p100, %r14932, %r291;
	setp.ge.u32 	%p101, %r14926, %r291;
	setp.lt.u32 	%p102, %r14930, %r291;
	selp.b16 	%rs178, %rs190, 1, %p102;
	selp.b16 	%rs179, 1, %rs178, %p101;
	selp.b16 	%rs190, 1, %rs179, %p100;
$L__BB1_104:
	mov.u32 	%r15031, %r293;
$L__BB1_105:
	xor.b32  	%r14933, %r15031, 3;
	cvt.s64.s32 	%rd341, %r14933;
	add.s64 	%rd184, %rd3, %rd341;
	ld.local.u8 	%rs4, [%rd184];
	setp.ne.s16 	%p103, %rs4, 57;
	@%p103 bra 	$L__BB1_107;
	mov.b16 	%rs181, 48;
	st.local.u8 	[%rd184], %rs181;
	add.s32 	%r15031, %r15031, -1;
	bra.uni 	$L__BB1_108;
$L__BB1_107:
	add.s16 	%rs180, %rs4, 1;
	st.local.u8 	[%rd184], %rs180;
$L__BB1_108:
	setp.eq.s16 	%p104, %rs4, 57;
	@%p104 bra 	$L__BB1_105;
	mov.u32 	%r15033, %r294;
$L__BB1_110:
	xor.b32  	%r14934, %r15033, 3;
	cvt.s64.s32 	%rd342, %r14934;
	add.s64 	%rd185, %rd4, %rd342;
	ld.local.u8 	%rs5, [%rd185];
	setp.ne.s16 	%p105, %rs5, 57;
	@%p105 bra 	$L__BB1_112;
	mov.b16 	%rs183, 48;
	st.local.u8 	[%rd185], %rs183;
	add.s32 	%r15033, %r15033, -1;
	bra.uni 	$L__BB1_113;
$L__BB1_112:
	add.s16 	%rs182, %rs5, 1;
	st.local.u8 	[%rd185], %rs182;
$L__BB1_113:
	setp.eq.s16 	%p106, %rs5, 57;
	@%p106 bra 	$L__BB1_110;
	mov.u32 	%r15035, %r295;
$L__BB1_115:
	xor.b32  	%r14935, %r15035, 3;
	cvt.s64.s32 	%rd343, %r14935;
	add.s64 	%rd186, %rd5, %rd343;
	ld.local.u8 	%rs6, [%rd186];
	setp.ne.s16 	%p107, %rs6, 57;
	@%p107 bra 	$L__BB1_117;
	mov.b16 	%rs185, 48;
	st.local.u8 	[%rd186], %rs185;
	add.s32 	%r15035, %r15035, -1;
	bra.uni 	$L__BB1_118;
$L__BB1_117:
	add.s16 	%rs184, %rs6, 1;
	st.local.u8 	[%rd186], %rs184;
$L__BB1_118:
	setp.eq.s16 	%p108, %rs6, 57;
	@%p108 bra 	$L__BB1_115;
	mov.u32 	%r15037, %r296;
$L__BB1_120:
	xor.b32  	%r14936, %r15037, 3;
	cvt.s64.s32 	%rd344, %r14936;
	add.s64 	%rd187, %rd6, %rd344;
	ld.local.u8 	%rs7, [%rd187];
	setp.ne.s16 	%p109, %rs7, 57;
	@%p109 bra 	$L__BB1_122;
	mov.b16 	%rs187, 48;
	st.local.u8 	[%rd187], %rs187;
	add.s32 	%r15037, %r15037, -1;
	bra.uni 	$L__BB1_123;
$L__BB1_122:
	add.s16 	%rs186, %rs7, 1;
	st.local.u8 	[%rd187], %rs186;
$L__BB1_123:
	setp.eq.s16 	%p110, %rs7, 57;
	@%p110 bra 	$L__BB1_120;
	ld.param.u32 	%r14940, [_Z21TeamSpeakHasher2_cudayjhPKhjPh_param_1];
	add.s64 	%rd419, %rd419, 1;
	shr.u32 	%r14937, %r14940, 2;
	cvt.u64.u32 	%rd345, %r14937;
	setp.ne.s64 	%p111, %rd419, %rd345;
	@%p111 bra 	$L__BB1_86;
$L__BB1_125:
	ld.param.u64 	%rd348, [_Z21TeamSpeakHasher2_cudayjhPKhjPh_param_5];
	cvta.to.global.u64 	%rd346, %rd348;
	add.s64 	%rd347, %rd346, %rd24;
	st.global.u8 	[%rd347], %rs190;
	ret;
$L__BB1_126:
	mov.b16 	%rs132, 48;
	st.local.u8 	[%rd30], %rs132;
	mov.b64 	%rd369, 1;
	bra.uni 	$L__BB1_50;
$L__BB1_127:
	mov.b16 	%rs146, 48;
	st.local.u8 	[%rd66], %rs146;
	mov.b64 	%rd384, 1;
	bra.uni 	$L__BB1_60;
$L__BB1_128:
	mov.b16 	%rs160, 48;
	st.local.u8 	[%rd101], %rs160;
	mov.b64 	%rd399, 1;
	bra.uni 	$L__BB1_70;
$L__BB1_129:
	mov.b16 	%rs174, 48;
	st.local.u8 	[%rd136], %rs174;
	mov.b64 	%rd414, 1;
	bra.uni 	$L__BB1_80;

}


// ===== COMPILED SASS (sm_100) =====

	.target	sm_100

	.elftype	@"ET_EXEC"


//--------------------- .note.nv.tkinfo           --------------------------
	.section	.note.nv.tkinfo,"",@"SHT_NOTE"
	.sectionflags	@"SHF_NOTE_NV_TKINFO"
	.tkinfo
        /*0018*/ 	.word	0x00000002
        /*0030*/ 	.string	""
        /*0030*/ 	.string	"ptxas"
        /*0030*/ 	.string	"Cuda compilation tools, release 13.0, V13.0.88"
        /*0030*/ 	.string	"Build cuda_13.0.r13.0/compiler.36424714_0"
        /*0030*/ 	.string	"-arch sm_100 -m 64 "



//--------------------- .note.nv.cuinfo           --------------------------
	.section	.note.nv.cuinfo,"",@"SHT_NOTE"
	.sectionflags	@"SHF_NOTE_NV_CUINFO"
        /*0018*/ 	.short	0x0002
        /*001a*/ 	.short	0x0064
        /*001c*/ 	.short	0x0082
	.zero		2


//--------------------- .nv.info                  --------------------------
	.section	.nv.info,"",@"SHT_CUDA_INFO"
	.align	4


	//----- nvinfo : EIATTR_REGCOUNT
	.align		4
        /*0000*/ 	.byte	0x04, 0x2f
        /*0002*/ 	.short	(.L_1 - .L_0)
	.align		4
.L_0:
        /*0004*/ 	.word	index@(_Z20TeamSpeakHasher_cudayjhPKhjPh)
        /*0008*/ 	.word	0x0000009b


	//----- nvinfo : EIATTR_FRAME_SIZE
	.align		4
.L_1:
        /*000c*/ 	.byte	0x04, 0x11
        /*000e*/ 	.short	(.L_3 - .L_2)
	.align		4
.L_2:
        /*0010*/ 	.word	index@(_Z20TeamSpeakHasher_cudayjhPKhjPh)
        /*0014*/ 	.word	0x00000140


	//----- nvinfo : EIATTR_REGCOUNT
	.align		4
.L_3:
        /*0018*/ 	.byte	0x04, 0x2f
        /*001a*/ 	.short	(.L_5 - .L_4)
	.align		4
.L_4:
        /*001c*/ 	.word	index@(_Z21TeamSpeakHasher2_cudayjhPKhjPh)
        /*0020*/ 	.word	0x000000fc


	//----- nvinfo : EIATTR_FRAME_SIZE
	.align		4
.L_5:
        /*0024*/ 	.byte	0x04, 0x11
        /*0026*/ 	.short	(.L_7 - .L_6)
	.align		4
.L_6:
        /*0028*/ 	.word	index@(_Z21TeamSpeakHasher2_cudayjhPKhjPh)
        /*002c*/ 	.word	0x00000280


	//----- nvinfo : EIATTR_MIN_STACK_SIZE
	.align		4
.L_7:
        /*0030*/ 	.byte	0x04, 0x12
        /*0032*/ 	.short	(.L_9 - .L_8)
	.align		4
.L_8:
        /*0034*/ 	.word	index@(_Z21TeamSpeakHasher2_cudayjhPKhjPh)
        /*0038*/ 	.word	0x00000280


	//----- nvinfo : EIATTR_MIN_STACK_SIZE
	.align		4
.L_9:
        /*003c*/ 	.byte	0x04, 0x12
        /*003e*/ 	.short	(.L_11 - .L_10)
	.align		4
.L_10:
        /*0040*/ 	.word	index@(_Z20TeamSpeakHasher_cudayjhPKhjPh)
        /*0044*/ 	.word	0x00000140
.L_11:


//--------------------- .nv.compat                --------------------------
	.section	.nv.compat,"",@"SHT_CUDA_COMPAT_INFO"
	.align	4
        /*0000*/ 	.byte	0x02, 0x09, 0x00, 0x00, 0x02, 0x02, 0x01, 0x00, 0x02, 0x05, 0x05, 0x00, 0x03, 0x07, 0x01, 0x01
        /*0010*/ 	.byte	0x02, 0x03, 0x00, 0x00, 0x02, 0x06, 0x01, 0x00, 0x04, 0x0b, 0x08, 0x00, 0x09, 0x00, 0x00, 0x00
        /*0020*/ 	.byte	0x00, 0x00, 0x00, 0x00


//--------------------- .nv.info._Z21TeamSpeakHasher2_cudayjhPKhjPh --------------------------
	.section	.nv.info._Z21TeamSpeakHasher2_cudayjhPKhjPh,"",@"SHT_CUDA_INFO"
	.sectionflags	@""
	.align	4


	//----- nvinfo : EIATTR_CUDA_API_VERSION
	.align		4
        /*0000*/ 	.byte	0x04, 0x37
        /*0002*/ 	.short	(.L_13 - .L_12)
.L_12:
        /*0004*/ 	.word	0x00000082


	//----- nvinfo : EIATTR_KPARAM_INFO
	.align		4
.L_13:
        /*0008*/ 	.byte	0x04, 0x17
        /*000a*/ 	.short	(.L_15 - .L_14)
.L_14:
        /*000c*/ 	.word	0x00000000
        /*0010*/ 	.short	0x0005
        /*0012*/ 	.short	0x0020
        /*0014*/ 	.byte	0x00, 0xf5, 0x21, 0x00


	//----- nvinfo : EIATTR_KPARAM_INFO
	.align		4
.L_15:
        /*0018*/ 	.byte	0x04, 0x17
        /*001a*/ 	.short	(.L_17 - .L_16)
.L_16:
        /*001c*/ 	.word	0x00000000
        /*0020*/ 	.short	0x0004
        /*0022*/ 	.short	0x0018
        /*0024*/ 	.byte	0x00, 0xf0, 0x11, 0x00


	//----- nvinfo : EIATTR_KPARAM_INFO
	.align		4
.L_17:
        /*0028*/ 	.byte	0x04, 0x17
        /*002a*/ 	.short	(.L_19 - .L_18)
.L_18:
        /*002c*/ 	.word	0x00000000
        /*0030*/ 	.short	0x0003
        /*0032*/ 	.short	0x0010
        /*0034*/ 	.byte	0x00, 0xf5, 0x21, 0x00


	//----- nvinfo : EIATTR_KPARAM_INFO
	.align		4
.L_19:
        /*0038*/ 	.byte	0x04, 0x17
        /*003a*/ 	.short	(.L_21 - .L_20)
.L_20:
        /*003c*/ 	.word	0x00000000
        /*0040*/ 	.short	0x0002
        /*0042*/ 	.short	0x000c
        /*0044*/ 	.byte	0x00, 0xf0, 0x05, 0x00


	//----- nvinfo : EIATTR_KPARAM_INFO
	.align		4
.L_21:
        /*0048*/ 	.byte	0x04, 0x17
        /*004a*/ 	.short	(.L_23 - .L_22)
.L_22:
        /*004c*/ 	.word	0x00000000
        /*0050*/ 	.short	0x0001
        /*0052*/ 	.short	0x0008
        /*0054*/ 	.byte	0x00, 0xf0, 0x11, 0x00


	//----- nvinfo : EIATTR_KPARAM_INFO
	.align		4
.L_23:
        /*0058*/ 	.byte	0x04, 0x17
        /*005a*/ 	.short	(.L_25 - .L_24)
.L_24:
        /*005c*/ 	.word	0x00000000
        /*0060*/ 	.short	0x0000
        /*0062*/ 	.short	0x0000
        /*0064*/ 	.byte	0x00, 0xf0, 0x21, 0x00


	//----- nvinfo : EIATTR_SPARSE_MMA_MASK
	.align		4
.L_25:
        /*0068*/ 	.byte	0x03, 0x50
        /*006a*/ 	.short	0x0000


	//----- nvinfo : EIATTR_MAXREG_COUNT
	.align		4
        /*006c*/ 	.byte	0x03, 0x1b
        /*006e*/ 	.short	0x00ff


	//----- nvinfo : EIATTR_MERCURY_ISA_VERSION
	.align		4
        /*0070*/ 	.byte	0x03, 0x5f
        /*0072*/ 	.short	0x0101


	//----- nvinfo : EIATTR_VRC_CTA_INIT_COUNT
	.align		4
        /*0074*/ 	.byte	0x02, 0x4a
	.zero		1
	.zero		1


	//----- nvinfo : EIATTR_EXIT_INSTR_OFFSETS
	.align		4
        /*0078*/ 	.byte	0x04, 0x1c
        /*007a*/ 	.short	(.L_27 - .L_26)


	//   ....[0]....
.L_26:
        /*007c*/ 	.word	0x0001ac60


	//----- nvinfo : EIATTR_CRS_STACK_SIZE
	.align		4
.L_27:
        /*0080*/ 	.byte	0x04, 0x1e
        /*0082*/ 	.short	(.L_29 - .L_28)
.L_28:
        /*0084*/ 	.word	0x00000000


	//----- nvinfo : EIATTR_CBANK_PARAM_SIZE
	.align		4
.L_29:
        /*0088*/ 	.byte	0x03, 0x19
        /*008a*/ 	.short	0x0028


	//----- nvinfo : EIATTR_PARAM_CBANK
	.align		4
        /*008c*/ 	.byte	0x04, 0x0a
        /*008e*/ 	.short	(.L_31 - .L_30)
	.align		4
.L_30:
        /*0090*/ 	.word	index@(.nv.constant0._Z21TeamSpeakHasher2_cudayjhPKhjPh)
        /*0094*/ 	.short	0x0380
        /*0096*/ 	.short	0x0028


	//----- nvinfo : EIATTR_SW_WAR
	.align		4
.L_31:
        /*0098*/ 	.byte	0x04, 0x36
        /*009a*/ 	.short	(.L_33 - .L_32)
.L_32:
        /*009c*/ 	.word	0x00000008
.L_33:


//--------------------- .nv.info._Z20TeamSpeakHasher_cudayjhPKhjPh --------------------------
	.section	.nv.info._Z20TeamSpeakHasher_cudayjhPKhjPh,"",@"SHT_CUDA_INFO"
	.sectionflags	@""
	.align	4


	//----- nvinfo : EIATTR_CUDA_API_VERSION
	.align		4
        /*0000*/ 	.byte	0x04, 0x37
        /*0002*/ 	.short	(.L_35 - .L_34)
.L_34:
        /*0004*/ 	.word	0x00000082


	//----- nvinfo : EIATTR_KPARAM_INFO
	.align		4
.L_35:
        /*0008*/ 	.byte	0x04, 0x17
        /*000a*/ 	.short	(.L_37 - .L_36)
.L_36:
        /*000c*/ 	.word	0x00000000
        /*0010*/ 	.short	0x0005
        /*0012*/ 	.short	0x0020
        /*0014*/ 	.byte	0x00, 0xf5, 0x21, 0x00


	//----- nvinfo : EIATTR_KPARAM_INFO
	.align		4
.L_37:
        /*0018*/ 	.byte	0x04, 0x17
        /*001a*/ 	.short	(.L_39 - .L_38)
.L_38:
        /*001c*/ 	.word	0x00000000
        /*0020*/ 	.short	0x0004
        /*0022*/ 	.short	0x0018
        /*0024*/ 	.byte	0x00, 0xf0, 0x11, 0x00


	//----- nvinfo : EIATTR_KPARAM_INFO
	.align		4
.L_39:
        /*0028*/ 	.byte	0x04, 0x17
        /*002a*/ 	.short	(.L_41 - .L_40)
.L_40:
        /*002c*/ 	.word	0x00000000
        /*0030*/ 	.short	0x0003
        /*0032*/ 	.short	0x0010
        /*0034*/ 	.byte	0x00, 0xf5, 0x21, 0x00


	//----- nvinfo : EIATTR_KPARAM_INFO
	.align		4
.L_41:
        /*0038*/ 	.byte	0x04, 0x17
        /*003a*/ 	.short	(.L_43 - .L_42)
.L_42:
        /*003c*/ 	.word	0x00000000
        /*0040*/ 	.short	0x0002
        /*0042*/ 	.short	0x000c
        /*0044*/ 	.byte	0x00, 0xf0, 0x05, 0x00


	//----- nvinfo : EIATTR_KPARAM_INFO
	.align		4
.L_43:
        /*0048*/ 	.byte	0x04, 0x17
        /*004a*/ 	.short	(.L_45 - .L_44)
.L_44:
        /*004c*/ 	.word	0x00000000
        /*0050*/ 	.short	0x0001
        /*0052*/ 	.short	0x0008
        /*0054*/ 	.byte	0x00, 0xf0, 0x11, 0x00


	//----- nvinfo : EIATTR_KPARAM_INFO
	.align		4
.L_45:
        /*0058*/ 	.byte	0x04, 0x17
        /*005a*/ 	.short	(.L_47 - .L_46)
.L_46:
        /*005c*/ 	.word	0x00000000
        /*0060*/ 	.short	0x0000
        /*0062*/ 	.short	0x0000
        /*0064*/ 	.byte	0x00, 0xf0, 0x21, 0x00


	//----- nvinfo : EIATTR_SPARSE_MMA_MASK
	.align		4
.L_47:
        /*0068*/ 	.byte	0x03, 0x50
        /*006a*/ 	.short	0x0000


	//----- nvinfo : EIATTR_MAXREG_COUNT
	.align		4
        /*006c*/ 	.byte	0x03, 0x1b
        /*006e*/ 	.short	0x00ff


	//----- nvinfo : EIATTR_MERCURY_ISA_VERSION
	.align		4
        /*0070*/ 	.byte	0x03, 0x5f
        /*0072*/ 	.short	0x0101


	//----- nvinfo : EIATTR_VRC_CTA_INIT_COUNT
	.align		4
        /*0074*/ 	.byte	0x02, 0x4a
	.zero		1
	.zero		1


	//----- nvinfo : EIATTR_EXIT_INSTR_OFFSETS
	.align		4
        /*0078*/ 	.byte	0x04, 0x1c
        /*007a*/ 	.short	(.L_49 - .L_48)


	//   ....[0]....
.L_48:
        /*007c*/ 	.word	0x00011470


	//----- nvinfo : EIATTR_CRS_STACK_SIZE
	.align		4
.L_49:
        /*0080*/ 	.byte	0x04, 0x1e
        /*0082*/ 	.short	(.L_51 - .L_50)
.L_50:
        /*0084*/ 	.word	0x00000000


	//----- nvinfo : EIATTR_CBANK_PARAM_SIZE
	.align		4
.L_51:
        /*0088*/ 	.byte	0x03, 0x19
        /*008a*/ 	.short	0x0028


	//----- nvinfo : EIATTR_PARAM_CBANK
	.align		4
        /*008c*/ 	.byte	0x04, 0x0a
        /*008e*/ 	.short	(.L_53 - .L_52)
	.align		4
.L_52:
        /*0090*/ 	.word	index@(.nv.constant0._Z20TeamSpeakHasher_cudayjhPKhjPh)
        /*0094*/ 	.short	0x0380
        /*0096*/ 	.short	0x0028


	//----- nvinfo : EIATTR_SW_WAR
	.align		4
.L_53:
        /*0098*/ 	.byte	0x04, 0x36
        /*009a*/ 	.short	(.L_55 - .L_54)
.L_54:
        /*009c*/ 	.word	0x00000008
.L_55:


//--------------------- .nv.callgraph             --------------------------
	.section	.nv.callgraph,"",@"SHT_CUDA_CALLGRAPH"
	.align	4
	.sectionentsize	8
	.align		4
        /*0000*/ 	.word	0x00000000
	.align		4
        /*0004*/ 	.word	0xffffffff
	.align		4
        /*0008*/ 	.word	0x00000000
	.align		4
        /*000c*/ 	.word	0xfffffffe
	.align		4
        /*0010*/ 	.word	0x00000000
	.align		4
        /*0014*/ 	.word	0xfffffffd
	.align		4
        /*0018*/ 	.word	0x00000000
	.align		4
        /*001c*/ 	.word	0xfffffffc


//--------------------- .text._Z21TeamSpeakHasher2_cudayjhPKhjPh --------------------------
	.section	.text._Z21TeamSpeakHasher2_cudayjhPKhjPh,"ax",@progbits
	.align	128
        .global         _Z21TeamSpeakHasher2_cudayjhPKhjPh
        .type           _Z21TeamSpeakHasher2_cudayjhPKhjPh,@function
        .size           _Z21TeamSpeakHasher2_cudayjhPKhjPh,(.L_x_144 - _Z21TeamSpeakHasher2_cudayjhPKhjPh)
        .other          _Z21TeamSpeakHasher2_cudayjhPKhjPh,@"STO_CUDA_ENTRY STV_DEFAULT"
_Z21TeamSpeakHasher2_cudayjhPKhjPh:
.text._Z21TeamSpeakHasher2_cudayjhPKhjPh:
[----:B------:R-:W0:Y:S08]  /*0000*/  LDC R1, c[0x0][0x37c] ;  /* 0x0000df00ff017b82 */ /* 0x000e300000000800 */
[----:B------:R-:W1:Y:S01]  /*0010*/  LDC.64 R2, c[0x0][0x390] ;  /* 0x0000e400ff027b82 */ /* 0x000e620000000a00 */
[----:B------:R-:W1:Y:S01]  /*0020*/  LDCU.64 UR8, c[0x0][0x358] ;  /* 0x00006b00ff0877ac */ /* 0x000e620008000a00 */
[----:B------:R-:W-:-:S02]  /*0030*/  IMAD.MOV.U32 R69, RZ, RZ, -0x10325477 ;  /* 0xefcdab89ff457424 */ /* 0x000fc400078e00ff */
[----:B------:R-:W-:Y:S02]  /*0040*/  IMAD.MOV.U32 R66, RZ, RZ, 0x10325476 ;  /* 0x10325476ff427424 */ /* 0x000fe400078e00ff */
[----:B------:R-:W-:Y:S02]  /*0050*/  IMAD.MOV.U32 R71, RZ, RZ, -0x67452302 ;  /* 0x98badcfeff477424 */ /* 0x000fe400078e00ff */
[----:B0-----:R-:W-:Y:S01]  /*0060*/  VIADD R1, R1, 0xfffffd80 ;  /* 0xfffffd8001017836 */ /* 0x001fe20000000000 */
[----:B------:R-:W0:Y:S01]  /*0070*/  LDC R142, c[0x0][0x398] ;  /* 0x0000e600ff8e7b82 */ /* 0x000e220000000800 */
[----:B-1----:R-:W2:Y:S04]  /*0080*/  LDG.E.U8.CONSTANT R8, desc[UR8][R2.64+0x7] ;  /* 0x0000070802087981 */ /* 0x002ea8000c1e9100 */
[----:B------:R-:W2:Y:S04]  /*0090*/  LDG.E.U8.CONSTANT R9, desc[UR8][R2.64+0x6] ;  /* 0x0000060802097981 */ /* 0x000ea8000c1e9100 */
[----:B------:R-:W3:Y:S04]  /*00a0*/  LDG.E.U8.CONSTANT R12, desc[UR8][R2.64+0x5] ;  /* 0x00000508020c7981 */ /* 0x000ee8000c1e9100 */
[----:B------:R-:W3:Y:S04]  /*00b0*/  LDG.E.U8.CONSTANT R15, desc[UR8][R2.64+0x4] ;  /* 0x00000408020f7981 */ /* 0x000ee8000c1e9100 */
[----:B------:R-:W4:Y:S04]  /*00c0*/  LDG.E.U8.CONSTANT R14, desc[UR8][R2.64+0x3] ;  /* 0x00000308020e7981 */ /* 0x000f28000c1e9100 */
[----:B------:R-:W4:Y:S04]  /*00d0*/  LDG.E.U8.CONSTANT R17, desc[UR8][R2.64+0x2] ;  /* 0x0000020802117981 */ /* 0x000f28000c1e9100 */
[----:B------:R-:W5:Y:S04]  /*00e0*/  LDG.E.U8.CONSTANT R16, desc[UR8][R2.64+0x1] ;  /* 0x0000010802107981 */ /* 0x000f68000c1e9100 */
        /* <DEDUP_REMOVED lines=56> */
[----:B------:R1:W5:Y:S01]  /*0470*/  LDG.E.U8.CONSTANT R55, desc[UR8][R2.64+0x3c] ;  /* 0x00003c0802377981 */ /* 0x000362000c1e9100 */
[----:B------:R-:W-:Y:S01]  /*0480*/  LOP3.LUT R69, R69, 0x98badcfe, R66, 0xca, !PT ;  /* 0x98badcfe45457812 */ /* 0x000fe200078eca42 */
[----:B------:R-:W-:Y:S01]  /*0490*/  IMAD.MOV.U32 R66, RZ, RZ, 0x67452301 ;  /* 0x67452301ff427424 */ /* 0x000fe200078e00ff */
[----:B--2---:R-:W-:-:S02]  /*04a0*/  PRMT R9, R9, 0x3340, R8 ;  /* 0x0000334009097816 */ /* 0x004fc40000000008 */
[----:B---3--:R-:W-:-:S04]  /*04b0*/  PRMT R12, R15, 0x3340, R12 ;  /* 0x000033400f0c7816 */ /* 0x008fc8000000000c */
[----:B------:R-:W-:Y:S02]  /*04c0*/  PRMT R9, R12, 0x5410, R9 ;  /* 0x000054100c097816 */ /* 0x000fe40000000009 */
[----:B----4-:R-:W-:Y:S02]  /*04d0*/  PRMT R8, R17, 0x3340, R14 ;  /* 0x0000334011087816 */ /* 0x010fe4000000000e */
[----:B------:R-:W-:Y:S02]  /*04e0*/  LOP3.LUT R14, R66, 0x7bf36ae2, R71, 0xca, !PT ;  /* 0x7bf36ae2420e7812 */ /* 0x000fe400078eca47 */
[----:B-----5:R-:W-:-:S04]  /*04f0*/  PRMT R19, R19, 0x3340, R16 ;  /* 0x0000334013137816 */ /* 0x020fc80000000010 */
[----:B------:R-:W-:Y:S02]  /*0500*/  PRMT R8, R19, 0x5410, R8 ;  /* 0x0000541013087816 */ /* 0x000fe40000000008 */
[----:B-1----:R-:W-:Y:S02]  /*0510*/  PRMT R3, R13, 0x3340, R10 ;  /* 0x000033400d037816 */ /* 0x002fe4000000000a */
[----:B------:R-:W-:Y:S02]  /*0520*/  PRMT R13, R9, 0x123, RZ ;  /* 0x00000123090d7816 */ /* 0x000fe400000000ff */
[----:B------:R-:W-:Y:S02]  /*0530*/  PRMT R12, R8, 0x123, RZ ;  /* 0x00000123080c7816 */ /* 0x000fe400000000ff */
[----:B------:R-:W-:Y:S01]  /*0540*/  PRMT R6, R11, 0x3340, R6 ;  /* 0x000033400b067816 */ /* 0x000fe20000000006 */
[----:B------:R-:W-:Y:S01]  /*0550*/  IMAD.IADD R2, R13, 0x1, R14 ;  /* 0x000000010d027824 */ /* 0x000fe200078e020e */
[----:B------:R-:W-:-:S02]  /*0560*/  IADD3 R69, PT, PT, R12, 0x6f9bbb5, R69 ;  /* 0x06f9bbb50c457810 */ /* 0x000fc40007ffe045 */
[----:B------:R-:W-:Y:S02]  /*0570*/  PRMT R10, R3, 0x5410, R6 ;  /* 0x00005410030a7816 */ /* 0x000fe40000000006 */
[----:B------:R-:W-:Y:S01]  /*0580*/  PRMT R7, R7, 0x3340, R4 ;  /* 0x0000334007077816 */ /* 0x000fe20000000004 */
[----:B------:R-:W-:Y:S01]  /*0590*/  IMAD.MOV.U32 R4, RZ, RZ, 0x7bf36ae2 ;  /* 0x7bf36ae2ff047424 */ /* 0x000fe200078e00ff */
[----:B------:R-:W-:Y:S02]  /*05a0*/  PRMT R14, R10, 0x123, RZ ;  /* 0x000001230a0e7816 */ /* 0x000fe400000000ff */
[C---:B------:R-:W-:Y:S02]  /*05b0*/  LEA.HI R2, R69.reuse, R2, R69, 0x5 ;  /* 0x0000000245027211 */ /* 0x040fe400078f2845 */
[----:B------:R-:W-:Y:S02]  /*05c0*/  LOP3.LUT R3, R69, 0x59d148c0, R4, 0xca, !PT ;  /* 0x59d148c045037812 */ /* 0x000fe400078eca04 */
[----:B------:R-:W-:Y:S01]  /*05d0*/  PRMT R0, R5, 0x3340, R0 ;  /* 0x0000334005007816 */ /* 0x000fe20000000000 */
[----:B------:R-:W-:-:S02]  /*05e0*/  VIADD R2, R2, 0x6ab4ce0f ;  /* 0x6ab4ce0f02027836 */ /* 0x000fc40000000000 */
[----:B------:R-:W-:Y:S01]  /*05f0*/  IMAD.IADD R3, R14, 0x1, R3 ;  /* 0x000000010e037824 */ /* 0x000fe200078e0203 */
[----:B------:R-:W-:Y:S02]  /*0600*/  PRMT R11, R7, 0x5410, R0 ;  /* 0x00005410070b7816 */ /* 0x000fe40000000000 */
[----:B------:R-:W-:Y:S02]  /*0610*/  SHF.L.W.U32.HI R0, R69, 0x1e, R69 ;  /* 0x0000001e45007819 */ /* 0x000fe40000010e45 */
[C---:B------:R-:W-:Y:S02]  /*0620*/  LEA.HI R3, R2.reuse, R3, R2, 0x5 ;  /* 0x0000000302037211 */ /* 0x040fe400078f2802 */
[----:B------:R-:W-:Y:S02]  /*0630*/  PRMT R15, R11, 0x123, RZ ;  /* 0x000001230b0f7816 */ /* 0x000fe400000000ff */
[----:B------:R-:W-:Y:S01]  /*0640*/  LOP3.LUT R4, R2, 0x59d148c0, R0, 0xac, !PT ;  /* 0x59d148c002047812 */ /* 0x000fe200078eac00 */
[----:B------:R-:W-:Y:S01]  /*0650*/  VIADD R3, R3, 0xf33d5697 ;  /* 0xf33d569703037836 */ /* 0x000fe20000000000 */
[----:B------:R-:W-:-:S02]  /*0660*/  PRMT R30, R33, 0x3340, R30 ;  /* 0x00003340211e7816 */ /* 0x000fc4000000001e */
[----:B------:R-:W-:Y:S02]  /*0670*/  PRMT R35, R35, 0x3340, R32 ;  /* 0x0000334023237816 */ /* 0x000fe40000000020 */
[----:B------:R-:W-:Y:S02]  /*0680*/  IADD3 R4, PT, PT, R4, 0x7bf36ae2, R15 ;  /* 0x7bf36ae204047810 */ /* 0x000fe40007ffe00f */
[----:B------:R-:W-:Y:S02]  /*0690*/  SHF.L.W.U32.HI R5, R2, 0x1e, R2 ;  /* 0x0000001e02057819 */ /* 0x000fe40000010e02 */
[----:B------:R-:W-:Y:S02]  /*06a0*/  PRMT R18, R21, 0x3340, R18 ;  /* 0x0000334015127816 */ /* 0x000fe40000000012 */
[----:B------:R-:W-:Y:S02]  /*06b0*/  LEA.HI R4, R3, R4, R3, 0x5 ;  /* 0x0000000403047211 */ /* 0x000fe400078f2803 */
[----:B------:R-:W-:-:S02]  /*06c0*/  PRMT R21, R29, 0x3340, R20 ;  /* 0x000033401d157816 */ /* 0x000fc40000000014 */
[----:B------:R-:W-:Y:S02]  /*06d0*/  PRMT R20, R35, 0x5410, R30 ;  /* 0x0000541023147816 */ /* 0x000fe4000000001e */
[----:B------:R-:W-:Y:S02]  /*06e0*/  LOP3.LUT R7, R3, R5, R0, 0xca, !PT ;  /* 0x0000000503077212 */ /* 0x000fe400078eca00 */
[----:B------:R-:W-:Y:S01]  /*06f0*/  PRMT R16, R20, 0x123, RZ ;  /* 0x0000012314107816 */ /* 0x000fe200000000ff */
[----:B------:R-:W-:Y:S01]  /*0700*/  VIADD R4, R4, 0x5a827999 ;  /* 0x5a82799904047836 */ /* 0x000fe20000000000 */
[----:B------:R-:W-:Y:S02]  /*0710*/  PRMT R28, R31, 0x3340, R28 ;  /* 0x000033401f1c7816 */ /* 0x000fe4000000001c */
[----:B------:R-:W-:Y:S02]  /*0720*/  IADD3 R7, PT, PT, R7, 0x59d148c0, R16 ;  /* 0x59d148c007077810 */ /* 0x000fe40007ffe010 */
[----:B------:R-:W-:-:S02]  /*0730*/  PRMT R21, R28, 0x5410, R21 ;  /* 0x000054101c157816 */ /* 0x000fc40000000015 */
[----:B------:R-:W-:Y:S02]  /*0740*/  SHF.L.W.U32.HI R2, R3, 0x1e, R3 ;  /* 0x0000001e03027819 */ /* 0x000fe40000010e03 */
[C---:B------:R-:W-:Y:S02]  /*0750*/  LEA.HI R7, R4.reuse, R7, R4, 0x5 ;  /* 0x0000000704077211 */ /* 0x040fe400078f2804 */
[----:B------:R-:W-:Y:S02]  /*0760*/  PRMT R17, R21, 0x123, RZ ;  /* 0x0000012315117816 */ /* 0x000fe400000000ff */
[----:B------:R-:W-:Y:S01]  /*0770*/  LOP3.LUT R3, R4, R2, R5, 0xca, !PT ;  /* 0x0000000204037212 */ /* 0x000fe200078eca05 */
[----:B------:R-:W-:Y:S01]  /*0780*/  VIADD R7, R7, 0x5a827999 ;  /* 0x5a82799907077836 */ /* 0x000fe20000000000 */
[----:B------:R-:W-:Y:S02]  /*0790*/  PRMT R24, R25, 0x3340, R24 ;  /* 0x0000334019187816 */ /* 0x000fe40000000018 */
[----:B------:R-:W-:-:S02]  /*07a0*/  PRMT R27, R27, 0x3340, R26 ;  /* 0x000033401b1b7816 */ /* 0x000fc4000000001a */
[----:B------:R-:W-:Y:S02]  /*07b0*/  IADD3 R0, PT, PT, R3, R17, R0 ;  /* 0x0000001103007210 */ /* 0x000fe40007ffe000 */
[----:B------:R-:W-:Y:S02]  /*07c0*/  SHF.L.W.U32.HI R3, R4, 0x1e, R4 ;  /* 0x0000001e04037819 */ /* 0x000fe40000010e04 */
[----:B------:R-:W-:Y:S02]  /*07d0*/  PRMT R23, R23, 0x3340, R22 ;  /* 0x0000334017177816 */ /* 0x000fe40000000016 */
[----:B------:R-:W-:Y:S02]  /*07e0*/  PRMT R22, R27, 0x5410, R24 ;  /* 0x000054101b167816 */ /* 0x000fe40000000018 */
[----:B------:R-:W-:Y:S02]  /*07f0*/  LEA.HI R0, R7, R0, R7, 0x5 ;  /* 0x0000000007007211 */ /* 0x000fe400078f2807 */
[----:B------:R-:W-:-:S02]  /*0800*/  PRMT R23, R23, 0x5410, R18 ;  /* 0x0000541017177816 */ /* 0x000fc40000000012 */
[----:B------:R-:W-:Y:S02]  /*0810*/  PRMT R18, R22, 0x123, RZ ;  /* 0x0000012316127816 */ /* 0x000fe400000000ff */
[C---:B------:R-:W-:Y:S01]  /*0820*/  LOP3.LUT R4, R7.reuse, R3, R2, 0xca, !PT ;  /* 0x0000000307047212 */ /* 0x040fe200078eca02 */
[----:B------:R-:W-:Y:S01]  /*0830*/  VIADD R0, R0, 0x5a827999 ;  /* 0x5a82799900007836 */ /* 0x000fe20000000000 */
[----:B------:R-:W-:Y:S02]  /*0840*/  SHF.L.W.U32.HI R6, R7, 0x1e, R7 ;  /* 0x0000001e07067819 */ /* 0x000fe40000010e07 */
[----:B------:R-:W-:Y:S02]  /*0850*/  IADD3 R5, PT, PT, R4, R18, R5 ;  /* 0x0000001204057210 */ /* 0x000fe40007ffe005 */
[----:B------:R-:W-:Y:S02]  /*0860*/  PRMT R19, R23, 0x123, RZ ;  /* 0x0000012317137816 */ /* 0x000fe400000000ff */
[----:B------:R-:W-:-:S02]  /*0870*/  LEA.HI R5, R0, R5, R0, 0x5 ;  /* 0x0000000500057211 */ /* 0x000fc400078f2800 */
[----:B------:R-:W-:Y:S02]  /*0880*/  LOP3.LUT R4, R0, R6, R3, 0xca, !PT ;  /* 0x0000000600047212 */ /* 0x000fe400078eca03 */
[----:B------:R-:W-:Y:S01]  /*0890*/  PRMT R28, R49, 0x3340, R46 ;  /* 0x00003340311c7816 */ /* 0x000fe2000000002e */
[----:B------:R-:W-:Y:S01]  /*08a0*/  VIADD R5, R5, 0x5a827999 ;  /* 0x5a82799905057836 */ /* 0x000fe20000000000 */
[----:B------:R-:W-:Y:S02]  /*08b0*/  PRMT R51, R51, 0x3340, R48 ;  /* 0x0000334033337816 */ /* 0x000fe40000000030 */
[----:B------:R-:W-:Y:S02]  /*08c0*/  IADD3 R4, PT, PT, R4, R19, R2 ;  /* 0x0000001304047210 */ /* 0x000fe40007ffe002 */
[----:B------:R-:W-:Y:S02]  /*08d0*/  PRMT R28, R51, 0x5410, R28 ;  /* 0x00005410331c7816 */ /* 0x000fe4000000001c */
[----:B------:R-:W-:-:S02]  /*08e0*/  SHF.L.W.U32.HI R7, R0, 0x1e, R0 ;  /* 0x0000001e00077819 */ /* 0x000fc40000010e00 */
[C---:B------:R-:W-:Y:S02]  /*08f0*/  LEA.HI R4, R5.reuse, R4, R5, 0x5 ;  /* 0x0000000405047211 */ /* 0x040fe400078f2805 */
[----:B------:R-:W-:Y:S02]  /*0900*/  PRMT R24, R28, 0x123, RZ ;  /* 0x000001231c187816 */ /* 0x000fe400000000ff */
[----:B------:R-:W-:Y:S01]  /*0910*/  LOP3.LUT R0, R5, R7, R6, 0xca, !PT ;  /* 0x0000000705007212 */ /* 0x000fe200078eca06 */
[----:B------:R-:W-:Y:S01]  /*0920*/  VIADD R4, R4, 0x5a827999 ;  /* 0x5a82799904047836 */ /* 0x000fe20000000000 */
[----:B------:R-:W-:Y:S02]  /*0930*/  PRMT R29, R45, 0x3340, R42 ;  /* 0x000033402d1d7816 */ /* 0x000fe4000000002a */
[----:B------:R-:W-:Y:S02]  /*0940*/  PRMT R44, R47, 0x3340, R44 ;  /* 0x000033402f2c7816 */ /* 0x000fe4000000002c */
[----:B------:R-:W-:-:S02]  /*0950*/  IADD3 R3, PT, PT, R0, R24, R3 ;  /* 0x0000001800037210 */ /* 0x000fc40007ffe003 */
[----:B------:R-:W-:Y:S02]  /*0960*/  PRMT R29, R44, 0x5410, R29 ;  /* 0x000054102c1d7816 */ /* 0x000fe4000000001d */
[----:B------:R-:W-:Y:S02]  /*0970*/  SHF.L.W.U32.HI R2, R5, 0x1e, R5 ;  /* 0x0000001e05027819 */ /* 0x000fe40000010e05 */
[C---:B------:R-:W-:Y:S02]  /*0980*/  LEA.HI R3, R4.reuse, R3, R4, 0x5 ;  /* 0x0000000304037211 */ /* 0x040fe400078f2804 */
[----:B------:R-:W-:Y:S02]  /*0990*/  PRMT R25, R29, 0x123, RZ ;  /* 0x000001231d197816 */ /* 0x000fe400000000ff */
[----:B------:R-:W-:Y:S01]  /*09a0*/  LOP3.LUT R0, R4, R2, R7, 0xca, !PT ;  /* 0x0000000204007212 */ /* 0x000fe200078eca07 */
[----:B------:R-:W-:Y:S01]  /*09b0*/  VIADD R3, R3, 0x5a827999 ;  /* 0x5a82799903037836 */ /* 0x000fe20000000000 */
[----:B------:R-:W-:-:S02]  /*09c0*/  PRMT R30, R41, 0x3340, R38 ;  /* 0x00003340291e7816 */ /* 0x000fc40000000026 */
[----:B------:R-:W-:Y:S02]  /*09d0*/  PRMT R43, R43, 0x3340, R40 ;  /* 0x000033402b2b7816 */ /* 0x000fe40000000028 */
[----:B------:R-:W-:Y:S02]  /*09e0*/  IADD3 R0, PT, PT, R0, R25, R6 ;  /* 0x0000001900007210 */ /* 0x000fe40007ffe006 */
[----:B------:R-:W-:Y:S02]  /*09f0*/  PRMT R30, R43, 0x5410, R30 ;  /* 0x000054102b1e7816 */ /* 0x000fe4000000001e */
[----:B------:R-:W-:Y:S02]  /*0a00*/  SHF.L.W.U32.HI R5, R4, 0x1e, R4 ;  /* 0x0000001e04057819 */ /* 0x000fe40000010e04 */
[C-C-:B------:R-:W-:Y:S02]  /*0a10*/  LEA.HI R0, R3.reuse, R0, R3.reuse, 0x5 ;  /* 0x0000000003007211 */ /* 0x140fe400078f2803 */
[----:B------:R-:W-:-:S02]  /*0a20*/  SHF.L.W.U32.HI R6, R3, 0x1e, R3 ;  /* 0x0000001e03067819 */ /* 0x000fc40000010e03 */
[----:B------:R-:W-:Y:S02]  /*0a30*/  PRMT R26, R30, 0x123, RZ ;  /* 0x000001231e1a7816 */ /* 0x000fe400000000ff */
[----:B------:R-:W-:Y:S01]  /*0a40*/  LOP3.LUT R3, R3, R5, R2, 0xca, !PT ;  /* 0x0000000503037212 */ /* 0x000fe200078eca02 */
[----:B------:R-:W-:Y:S01]  /*0a50*/  VIADD R0, R0, 0x5a827999 ;  /* 0x5a82799900007836 */ /* 0x000fe20000000000 */
[----:B------:R-:W-:Y:S02]  /*0a60*/  PRMT R31, R37, 0x3340, R34 ;  /* 0x00003340251f7816 */ /* 0x000fe40000000022 */
[----:B------:R-:W-:Y:S02]  /*0a70*/  PRMT R36, R39, 0x3340, R36 ;  /* 0x0000334027247816 */ /* 0x000fe40000000024 */
[----:B------:R-:W-:Y:S02]  /*0a80*/  IADD3 R3, PT, PT, R3, R26, R7 ;  /* 0x0000001a03037210 */ /* 0x000fe40007ffe007 */
[----:B------:R-:W-:-:S02]  /*0a90*/  PRMT R31, R36, 0x5410, R31 ;  /* 0x00005410241f7816 */ /* 0x000fc4000000001f */
        /* <DEDUP_REMOVED lines=15> */
[----:B------:R-:W-:Y:S02]  /*0b90*/  SHF.L.W.U32.HI R36, R3, 0x1e, R3 ;  /* 0x0000001e03247819 */ /* 0x000fe40000010e03 */
[----:B------:R-:W-:Y:S02]  /*0ba0*/  IADD3 R3, PT, PT, R2, R4, R5 ;  /* 0x0000000402037210 */ /* 0x000fe40007ffe005 */
[----:B------:R-:W-:Y:S02]  /*0bb0*/  PRMT R33, R60, 0x5410, R33 ;  /* 0x000054103c217816 */ /* 0x000fe40000000021 */
[----:B------:R-:W-:Y:S02]  /*0bc0*/  LEA.HI R3, R0, R3, R0, 0x5 ;  /* 0x0000000300037211 */ /* 0x000fe400078f2800 */
[----:B------:R-:W-:-:S02]  /*0bd0*/  PRMT R5, R33, 0x123, RZ ;  /* 0x0000012321057816 */ /* 0x000fc400000000ff */
[----:B------:R-:W-:Y:S01]  /*0be0*/  LOP3.LUT R2, R0, R36, R7, 0xca, !PT ;  /* 0x0000002400027212 */ /* 0x000fe200078eca07 */
[----:B------:R-:W-:Y:S01]  /*0bf0*/  VIADD R3, R3, 0x5a827999 ;  /* 0x5a82799903037836 */ /* 0x000fe20000000000 */
[----:B------:R-:W-:Y:S02]  /*0c00*/  PRMT R34, R57, 0x3340, R54 ;  /* 0x0000334039227816 */ /* 0x000fe40000000036 */
[----:B------:R-:W-:Y:S02]  /*0c10*/  PRMT R59, R59, 0x3340, R56 ;  /* 0x000033403b3b7816 */ /* 0x000fe40000000038 */
[----:B------:R-:W-:Y:S02]  /*0c20*/  IADD3 R2, PT, PT, R2, R5, R6 ;  /* 0x0000000502027210 */ /* 0x000fe40007ffe006 */
[----:B------:R-:W-:Y:S02]  /*0c30*/  PRMT R34, R59, 0x5410, R34 ;  /* 0x000054103b227816 */ /* 0x000fe40000000022 */
[----:B------:R-:W-:-:S02]  /*0c40*/  SHF.L.W.U32.HI R37, R0, 0x1e, R0 ;  /* 0x0000001e00257819 */ /* 0x000fc40000010e00 */
[C-C-:B------:R-:W-:Y:S02]  /*0c50*/  LEA.HI R2, R3.reuse, R2, R3.reuse, 0x5 ;  /* 0x0000000203027211 */ /* 0x140fe400078f2803 */
[----:B------:R-:W-:Y:S02]  /*0c60*/  PRMT R6, R34, 0x123, RZ ;  /* 0x0000012322067816 */ /* 0x000fe400000000ff */
[----:B------:R-:W-:Y:S01]  /*0c70*/  LOP3.LUT R0, R3, R37, R36, 0xca, !PT ;  /* 0x0000002503007212 */ /* 0x000fe200078eca24 */
[----:B------:R-:W-:Y:S01]  /*0c80*/  VIADD R2, R2, 0x5a827999 ;  /* 0x5a82799902027836 */ /* 0x000fe20000000000 */
[----:B------:R-:W-:Y:S02]  /*0c90*/  PRMT R35, R53, 0x3340, R50 ;  /* 0x0000334035237816 */ /* 0x000fe40000000032 */
[----:B------:R-:W-:Y:S02]  /*0ca0*/  PRMT R52, R55, 0x3340, R52 ;  /* 0x0000334037347816 */ /* 0x000fe40000000034 */
[----:B------:R-:W-:-:S02]  /*0cb0*/  SHF.L.W.U32.HI R38, R3, 0x1e, R3 ;  /* 0x0000001e03267819 */ /* 0x000fc40000010e03 */
[----:B------:R-:W-:Y:S02]  /*0cc0*/  IADD3 R3, PT, PT, R0, R6, R7 ;  /* 0x0000000600037210 */ /* 0x000fe40007ffe007 */
[----:B------:R-:W-:Y:S02]  /*0cd0*/  PRMT R35, R52, 0x5410, R35 ;  /* 0x0000541034237816 */ /* 0x000fe40000000023 */
[C---:B------:R-:W-:Y:S02]  /*0ce0*/  LEA.HI R3, R2.reuse, R3, R2, 0x5 ;  /* 0x0000000302037211 */ /* 0x040fe400078f2802 */
[----:B------:R-:W-:Y:S02]  /*0cf0*/  PRMT R7, R35, 0x123, RZ ;  /* 0x0000012323077816 */ /* 0x000fe400000000ff */
[----:B------:R-:W-:Y:S01]  /*0d00*/  LOP3.LUT R0, R2, R38, R37, 0xca, !PT ;  /* 0x0000002602007212 */ /* 0x000fe200078eca25 */
[----:B------:R-:W-:Y:S01]  /*0d10*/  VIADD R3, R3, 0x5a827999 ;  /* 0x5a82799903037836 */ /* 0x000fe20000000000 */
[----:B------:R-:W-:-:S02]  /*0d20*/  LOP3.LUT R40, R24, R14, R12, 0x96, !PT ;  /* 0x0000000e18287212 */ /* 0x000fc400078e960c */
[----:B------:R-:W-:Y:S02]  /*0d30*/  IADD3 R0, PT, PT, R0, R7, R36 ;  /* 0x0000000700007210 */ /* 0x000fe40007ffe024 */
[----:B------:R-:W-:Y:S02]  /*0d40*/  LOP3.LUT R40, R40, R5, RZ, 0x3c, !PT ;  /* 0x0000000528287212 */ /* 0x000fe400078e3cff */
[----:B------:R-:W-:Y:S02]  /*0d50*/  SHF.L.W.U32.HI R39, R2, 0x1e, R2 ;  /* 0x0000001e02277819 */ /* 0x000fe40000010e02 */
[C---:B------:R-:W-:Y:S02]  /*0d60*/  LEA.HI R0, R3.reuse, R0, R3, 0x5 ;  /* 0x0000000003007211 */ /* 0x040fe400078f2803 */
[----:B------:R-:W-:Y:S02]  /*0d70*/  SHF.L.W.U32.HI R41, R40, 0x1, R40 ;  /* 0x0000000128297819 */ /* 0x000fe40000010e28 */
        /* <DEDUP_REMOVED lines=16> */
[----:B------:R-:W-:-:S02]  /*0e80*/  LOP3.LUT R0, R37, R3, R36, 0xca, !PT ;  /* 0x0000000325007212 */ /* 0x000fc400078eca24 */
[----:B------:R-:W-:Y:S01]  /*0e90*/  LOP3.LUT R42, R27, R17, R15, 0x96, !PT ;  /* 0x000000111b2a7212 */ /* 0x000fe200078e960f */
[----:B------:R-:W-:Y:S01]  /*0ea0*/  VIADD R38, R38, 0x5a827999 ;  /* 0x5a82799926267836 */ /* 0x000fe20000000000 */
[----:B------:R-:W-:Y:S02]  /*0eb0*/  IADD3 R39, PT, PT, R0, R39, R40 ;  /* 0x0000002700277210 */ /* 0x000fe40007ffe028 */
[----:B------:R-:W-:Y:S02]  /*0ec0*/  LOP3.LUT R43, R42, R41, RZ, 0x3c, !PT ;  /* 0x000000292a2b7212 */ /* 0x000fe400078e3cff */
[----:B------:R-:W-:Y:S02]  /*0ed0*/  SHF.L.W.U32.HI R42, R37, 0x1e, R37 ;  /* 0x0000001e252a7819 */ /* 0x000fe40000010e25 */
[----:B------:R-:W-:Y:S02]  /*0ee0*/  LEA.HI R39, R38, R39, R38, 0x5 ;  /* 0x0000002726277211 */ /* 0x000fe400078f2826 */
[----:B------:R-:W-:-:S02]  /*0ef0*/  SHF.L.W.U32.HI R43, R43, 0x1, R43 ;  /* 0x000000012b2b7819 */ /* 0x000fc40000010e2b */
[----:B------:R-:W-:Y:S02]  /*0f00*/  LOP3.LUT R0, R38, R42, R3, 0xca, !PT ;  /* 0x0000002a26007212 */ /* 0x000fe400078eca03 */
[----:B------:R-:W-:Y:S01]  /*0f10*/  LOP3.LUT R37, R4, R18, R16, 0x96, !PT ;  /* 0x0000001204257212 */ /* 0x000fe200078e9610 */
[----:B------:R-:W-:Y:S01]  /*0f20*/  VIADD R39, R39, 0x5a827999 ;  /* 0x5a82799927277836 */ /* 0x000fe20000000000 */
[----:B------:R-:W-:Y:S02]  /*0f30*/  IADD3 R0, PT, PT, R0, R36, R43 ;  /* 0x0000002400007210 */ /* 0x000fe40007ffe02b */
[----:B------:R-:W-:Y:S02]  /*0f40*/  LOP3.LUT R44, R37, R2, RZ, 0x3c, !PT ;  /* 0x00000002252c7212 */ /* 0x000fe400078e3cff */
[----:B------:R-:W-:Y:S02]  /*0f50*/  SHF.L.W.U32.HI R37, R38, 0x1e, R38 ;  /* 0x0000001e26257819 */ /* 0x000fe40000010e26 */
[----:B------:R-:W-:-:S02]  /*0f60*/  LEA.HI R0, R39, R0, R39, 0x5 ;  /* 0x0000000027007211 */ /* 0x000fc400078f2827 */
[----:B------:R-:W-:Y:S02]  /*0f70*/  SHF.L.W.U32.HI R45, R44, 0x1, R44 ;  /* 0x000000012c2d7819 */ /* 0x000fe40000010e2c */
[----:B------:R-:W-:Y:S01]  /*0f80*/  LOP3.LUT R36, R39, R37, R42, 0x96, !PT ;  /* 0x0000002527247212 */ /* 0x000fe200078e962a */
[----:B------:R-:W-:Y:S01]  /*0f90*/  VIADD R0, R0, 0x5a827999 ;  /* 0x5a82799900007836 */ /* 0x000fe20000000000 */
[----:B------:R-:W-:Y:S02]  /*0fa0*/  LOP3.LUT R47, R5, R19, R17, 0x96, !PT ;  /* 0x00000013052f7212 */ /* 0x000fe400078e9611 */
[----:B------:R-:W-:Y:S02]  /*0fb0*/  IADD3 R3, PT, PT, R36, R3, R45 ;  /* 0x0000000324037210 */ /* 0x000fe40007ffe02d */
[----:B------:R-:W-:Y:S02]  /*0fc0*/  LOP3.LUT R47, R47, R40, RZ, 0x3c, !PT ;  /* 0x000000282f2f7212 */ /* 0x000fe400078e3cff */
[----:B------:R-:W-:-:S02]  /*0fd0*/  SHF.L.W.U32.HI R38, R39, 0x1e, R39 ;  /* 0x0000001e27267819 */ /* 0x000fc40000010e27 */
[C---:B------:R-:W-:Y:S02]  /*0fe0*/  LEA.HI R3, R0.reuse, R3, R0, 0x5 ;  /* 0x0000000300037211 */ /* 0x040fe400078f2800 */
[----:B------:R-:W-:Y:S02]  /*0ff0*/  SHF.L.W.U32.HI R36, R47, 0x1, R47 ;  /* 0x000000012f247819 */ /* 0x000fe40000010e2f */
[----:B------:R-:W-:Y:S01]  /*1000*/  LOP3.LUT R39, R0, R38, R37, 0x96, !PT ;  /* 0x0000002600277212 */ /* 0x000fe200078e9625 */
[----:B------:R-:W-:Y:S01]  /*1010*/  VIADD R3, R3, 0x6ed9eba1 ;  /* 0x6ed9eba103037836 */ /* 0x000fe20000000000 */
[----:B------:R-:W-:Y:S02]  /*1020*/  LOP3.LUT R44, R6, R24, R18, 0x96, !PT ;  /* 0x00000018062c7212 */ /* 0x000fe400078e9612 */
[----:B------:R-:W-:Y:S02]  /*1030*/  IADD3 R42, PT, PT, R39, R42, R36 ;  /* 0x0000002a272a7210 */ /* 0x000fe40007ffe024 */
[----:B------:R-:W-:-:S02]  /*1040*/  LOP3.LUT R44, R44, R43, RZ, 0x3c, !PT ;  /* 0x0000002b2c2c7212 */ /* 0x000fc400078e3cff */
[----:B------:R-:W-:Y:S02]  /*1050*/  SHF.L.W.U32.HI R39, R0, 0x1e, R0 ;  /* 0x0000001e00277819 */ /* 0x000fe40000010e00 */
[C---:B------:R-:W-:Y:S02]  /*1060*/  LEA.HI R42, R3.reuse, R42, R3, 0x5 ;  /* 0x0000002a032a7211 */ /* 0x040fe400078f2803 */
[----:B------:R-:W-:Y:S02]  /*1070*/  SHF.L.W.U32.HI R44, R44, 0x1, R44 ;  /* 0x000000012c2c7819 */ /* 0x000fe40000010e2c */
[----:B------:R-:W-:Y:S02]  /*1080*/  LOP3.LUT R0, R3, R39, R38, 0x96, !PT ;  /* 0x0000002703007212 */ /* 0x000fe400078e9626 */
[----:B------:R-:W-:Y:S01]  /*1090*/  LOP3.LUT R46, R7, R25, R19, 0x96, !PT ;  /* 0x00000019072e7212 */ /* 0x000fe200078e9613 */
[----:B------:R-:W-:Y:S01]  /*10a0*/  VIADD R42, R42, 0x6ed9eba1 ;  /* 0x6ed9eba12a2a7836 */ /* 0x000fe20000000000 */
[----:B------:R-:W-:-:S02]  /*10b0*/  IADD3 R37, PT, PT, R0, R37, R44 ;  /* 0x0000002500257210 */ /* 0x000fc40007ffe02c */
[----:B------:R-:W-:Y:S02]  /*10c0*/  LOP3.LUT R47, R46, R45, RZ, 0x3c, !PT ;  /* 0x0000002d2e2f7212 */ /* 0x000fe400078e3cff */
        /* <DEDUP_REMOVED lines=73> */
[----:B------:R-:W-:Y:S02]  /*1560*/  LEA.HI R46, R39, R46, R39, 0x5 ;  /* 0x0000002e272e7211 */ /* 0x000fe400078f2827 */
[----:B------:R-:W-:Y:S02]  /*1570*/  LOP3.LUT R50, R49, R43, R2, 0x96, !PT ;  /* 0x0000002b31327212 */ /* 0x000fe400078e9602 */
[----:B------:R-:W-:-:S02]  /*1580*/  SHF.L.W.U32.HI R54, R54, 0x1, R54 ;  /* 0x0000000136367819 */ /* 0x000fc40000010e36 */
[C---:B------:R-:W-:Y:S01]  /*1590*/  LOP3.LUT R2, R39.reuse, R37, R42, 0x96, !PT ;  /* 0x0000002527027212 */ /* 0x040fe200078e962a */
[----:B------:R-:W-:Y:S01]  /*15a0*/  VIADD R46, R46, 0x6ed9eba1 ;  /* 0x6ed9eba12e2e7836 */ /* 0x000fe20000000000 */
[----:B------:R-:W-:Y:S02]  /*15b0*/  LOP3.LUT R41, R50, R55, RZ, 0x3c, !PT ;  /* 0x0000003732297212 */ /* 0x000fe400078e3cff */
[----:B------:R-:W-:Y:S02]  /*15c0*/  IADD3 R3, PT, PT, R2, R3, R54 ;  /* 0x0000000302037210 */ /* 0x000fe40007ffe036 */
        /* <DEDUP_REMOVED lines=9> */
[----:B------:R-:W-:-:S02]  /*1660*/  LOP3.LUT R57, R51, R36, R43, 0x96, !PT ;  /* 0x0000002433397212 */ /* 0x000fc400078e962b */
[C---:B------:R-:W-:Y:S02]  /*1670*/  LEA.HI R2, R3.reuse, R2, R3, 0x5 ;  /* 0x0000000203027211 */ /* 0x040fe400078f2803 */
[----:B------:R-:W-:Y:S02]  /*1680*/  SHF.L.W.U32.HI R43, R40, 0x1, R40 ;  /* 0x00000001282b7819 */ /* 0x000fe40000010e28 */
[----:B------:R-:W-:Y:S01]  /*1690*/  LOP3.LUT R40, R3, R39, R50, 0x96, !PT ;  /* 0x0000002703287212 */ /* 0x000fe200078e9632 */
[----:B------:R-:W-:Y:S01]  /*16a0*/  VIADD R2, R2, 0x6ed9eba1 ;  /* 0x6ed9eba102027836 */ /* 0x000fe20000000000 */
[----:B------:R-:W-:Y:S02]  /*16b0*/  LOP3.LUT R57, R57, R54, RZ, 0x3c, !PT ;  /* 0x0000003639397212 */ /* 0x000fe400078e3cff */
[----:B------:R-:W-:Y:S02]  /*16c0*/  IADD3 R37, PT, PT, R40, R37, R43 ;  /* 0x0000002528257210 */ /* 0x000fe40007ffe02b */
        /* <DEDUP_REMOVED lines=76> */
[----:B------:R-:W-:Y:S01]  /*1b90*/  LOP3.LUT R2, R39, R37, R50, 0xe8, !PT ;  /* 0x0000002527027212 */ /* 0x000fe200078ee832 */
[----:B------:R-:W-:Y:S01]  /*1ba0*/  VIADD R36, R36, 0x8f1bbcdc ;  /* 0x8f1bbcdc24247836 */ /* 0x000fe20000000000 */
[----:B------:R-:W-:Y:S02]  /*1bb0*/  LOP3.LUT R57, R57, R38, RZ, 0x3c, !PT ;  /* 0x0000002639397212 */ /* 0x000fe400078e3cff */
[----:B------:R-:W-:Y:S02]  /*1bc0*/  IADD3 R3, PT, PT, R2, R3, R53 ;  /* 0x0000000302037210 */ /* 0x000fe40007ffe035 */
[----:B------:R-:W-:Y:S02]  /*1bd0*/  SHF.L.W.U32.HI R42, R39, 0x1e, R39 ;  /* 0x0000001e272a7819 */ /* 0x000fe40000010e27 */
[----:B------:R-:W-:Y:S02]  /*1be0*/  LEA.HI R3, R36, R3, R36, 0x5 ;  /* 0x0000000324037211 */ /* 0x000fe400078f2824 */
[----:B------:R-:W-:-:S02]  /*1bf0*/  SHF.L.W.U32.HI R2, R57, 0x1, R57 ;  /* 0x0000000139027819 */ /* 0x000fc40000010e39 */
[----:B------:R-:W-:Y:S01]  /*1c00*/  LOP3.LUT R39, R36, R42, R37, 0xe8, !PT ;  /* 0x0000002a24277212 */ /* 0x000fe200078ee825 */
[----:B------:R-:W-:Y:S01]  /*1c10*/  VIADD R3, R3, 0x8f1bbcdc ;  /* 0x8f1bbcdc03037836 */ /* 0x000fe20000000000 */
[----:B------:R-:W-:Y:S02]  /*1c20*/  LOP3.LUT R52, R44, R54, R55, 0x96, !PT ;  /* 0x000000362c347212 */ /* 0x000fe400078e9637 */
[----:B------:R-:W-:Y:S02]  /*1c30*/  IADD3 R50, PT, PT, R39, R50, R2 ;  /* 0x0000003227327210 */ /* 0x000fe40007ffe002 */
[----:B------:R-:W-:Y:S02]  /*1c40*/  LOP3.LUT R52, R52, R51, RZ, 0x3c, !PT ;  /* 0x0000003334347212 */ /* 0x000fe400078e3cff */
[----:B------:R-:W-:Y:S02]  /*1c50*/  SHF.L.W.U32.HI R39, R36, 0x1e, R36 ;  /* 0x0000001e24277819 */ /* 0x000fe40000010e24 */
[----:B------:R-:W-:-:S02]  /*1c60*/  LEA.HI R50, R3, R50, R3, 0x5 ;  /* 0x0000003203327211 */ /* 0x000fc400078f2803 */
[----:B------:R-:W-:Y:S02]  /*1c70*/  LOP3.LUT R36, R47, R41, R0, 0x96, !PT ;  /* 0x000000292f247212 */ /* 0x000fe400078e9600 */
[----:B------:R-:W-:Y:S02]  /*1c80*/  SHF.L.W.U32.HI R52, R52, 0x1, R52 ;  /* 0x0000000134347819 */ /* 0x000fe40000010e34 */
[C---:B------:R-:W-:Y:S01]  /*1c90*/  LOP3.LUT R0, R3.reuse, R39, R42, 0xe8, !PT ;  /* 0x0000002703007212 */ /* 0x040fe200078ee82a */
[----:B------:R-:W-:Y:S01]  /*1ca0*/  VIADD R50, R50, 0x8f1bbcdc ;  /* 0x8f1bbcdc32327836 */ /* 0x000fe20000000000 */
[----:B------:R-:W-:Y:S02]  /*1cb0*/  LOP3.LUT R55, R36, R53, RZ, 0x3c, !PT ;  /* 0x0000003524377212 */ /* 0x000fe400078e3cff */
[----:B------:R-:W-:Y:S02]  /*1cc0*/  IADD3 R37, PT, PT, R0, R37, R52 ;  /* 0x0000002500257210 */ /* 0x000fe40007ffe034 */
[----:B------:R-:W-:-:S02]  /*1cd0*/  SHF.L.W.U32.HI R36, R3, 0x1e, R3 ;  /* 0x0000001e03247819 */ /* 0x000fc40000010e03 */
[C---:B------:R-:W-:Y:S02]  /*1ce0*/  LEA.HI R37, R50.reuse, R37, R50, 0x5 ;  /* 0x0000002532257211 */ /* 0x040fe400078f2832 */
[----:B------:R-:W-:Y:S02]  /*1cf0*/  SHF.L.W.U32.HI R55, R55, 0x1, R55 ;  /* 0x0000000137377819 */ /* 0x000fe40000010e37 */
[----:B------:R-:W-:Y:S02]  /*1d00*/  LOP3.LUT R0, R50, R36, R39, 0xe8, !PT ;  /* 0x0000002432007212 */ /* 0x000fe400078ee827 */
[----:B------:R-:W-:Y:S01]  /*1d10*/  LOP3.LUT R3, R48, R43, R54, 0x96, !PT ;  /* 0x0000002b30037212 */ /* 0x000fe200078e9636 */
[----:B------:R-:W-:Y:S01]  /*1d20*/  VIADD R37, R37, 0x8f1bbcdc ;  /* 0x8f1bbcdc25257836 */ /* 0x000fe20000000000 */
[----:B------:R-:W-:Y:S02]  /*1d30*/  IADD3 R0, PT, PT, R0, R42, R55 ;  /* 0x0000002a00007210 */ /* 0x000fe40007ffe037 */
[----:B------:R-:W-:-:S02]  /*1d40*/  LOP3.LUT R54, R3, R2, RZ, 0x3c, !PT ;  /* 0x0000000203367212 */ /* 0x000fc400078e3cff */
[----:B------:R-:W-:Y:S02]  /*1d50*/  SHF.L.W.U32.HI R3, R50, 0x1e, R50 ;  /* 0x0000001e32037819 */ /* 0x000fe40000010e32 */
[----:B------:R-:W-:Y:S02]  /*1d60*/  LEA.HI R0, R37, R0, R37, 0x5 ;  /* 0x0000000025007211 */ /* 0x000fe400078f2825 */
[----:B------:R-:W-:Y:S02]  /*1d70*/  LOP3.LUT R57, R49, R40, R41, 0x96, !PT ;  /* 0x0000002831397212 */ /* 0x000fe400078e9629 */
[----:B------:R-:W-:Y:S02]  /*1d80*/  SHF.L.W.U32.HI R41, R54, 0x1, R54 ;  /* 0x0000000136297819 */ /* 0x000fe40000010e36 */
[----:B------:R-:W-:Y:S01]  /*1d90*/  LOP3.LUT R42, R37, R3, R36, 0xe8, !PT ;  /* 0x00000003252a7212 */ /* 0x000fe200078ee824 */
[----:B------:R-:W-:Y:S01]  /*1da0*/  VIADD R0, R0, 0x8f1bbcdc ;  /* 0x8f1bbcdc00007836 */ /* 0x000fe20000000000 */
[----:B------:R-:W-:-:S02]  /*1db0*/  LOP3.LUT R57, R57, R52, RZ, 0x3c, !PT ;  /* 0x0000003439397212 */ /* 0x000fc400078e3cff */
[----:B------:R-:W-:Y:S02]  /*1dc0*/  IADD3 R39, PT, PT, R42, R39, R41 ;  /* 0x000000272a277210 */ /* 0x000fe40007ffe029 */
        /* <DEDUP_REMOVED lines=43> */
[----:B------:R-:W-:Y:S01]  /*2080*/  LOP3.LUT R0, R37, R3, R50, 0xe8, !PT ;  /* 0x0000000325007212 */ /* 0x000fe200078ee832 */
[----:B------:R-:W-:Y:S01]  /*2090*/  VIADD R40, R40, 0x8f1bbcdc ;  /* 0x8f1bbcdc28287836 */ /* 0x000fe20000000000 */
[----:B------:R-:W-:Y:S02]  /*20a0*/  LOP3.LUT R47, R55, R49, R47, 0x96, !PT ;  /* 0x00000031372f7212 */ /* 0x000fe400078e962f */
        /* <DEDUP_REMOVED lines=28> */
[----:B------:R-:W-:-:S02]  /*2270*/  LOP3.LUT R57, R43, R2, R51, 0x96, !PT ;  /* 0x000000022b397212 */ /* 0x000fc400078e9633 */
[----:B------:R-:W-:Y:S02]  /*2280*/  SHF.L.W.U32.HI R51, R40, 0x1, R40 ;  /* 0x0000000128337819 */ /* 0x000fe40000010e28 */
[----:B------:R-:W-:Y:S01]  /*2290*/  LOP3.LUT R0, R3, R39, R50, 0xe8, !PT ;  /* 0x0000002703007212 */ /* 0x000fe200078ee832 */
[----:B------:R-:W-:Y:S01]  /*22a0*/  VIADD R38, R38, 0x8f1bbcdc ;  /* 0x8f1bbcdc26267836 */ /* 0x000fe20000000000 */
[----:B------:R-:W-:Y:S02]  /*22b0*/  LOP3.LUT R57, R57, R48, RZ, 0x3c, !PT ;  /* 0x0000003039397212 */ /* 0x000fe400078e3cff */
[----:B------:R-:W-:Y:S02]  /*22c0*/  IADD3 R47, PT, PT, R0, R47, R51 ;  /* 0x0000002f002f7210 */ /* 0x000fe40007ffe033 */
[----:B------:R-:W-:Y:S02]  /*22d0*/  SHF.L.W.U32.HI R40, R3, 0x1e, R3 ;  /* 0x0000001e03287819 */ /* 0x000fe40000010e03 */
[----:B------:R-:W-:-:S02]  /*22e0*/  LEA.HI R47, R38, R47, R38, 0x5 ;  /* 0x0000002f262f7211 */ /* 0x000fc400078f2826 */
[----:B------:R-:W-:Y:S02]  /*22f0*/  SHF.L.W.U32.HI R44, R57, 0x1, R57 ;  /* 0x00000001392c7819 */ /* 0x000fe40000010e39 */
[----:B------:R-:W-:Y:S02]  /*2300*/  LOP3.LUT R3, R38, R40, R39, 0xe8, !PT ;  /* 0x0000002826037212 */ /* 0x000fe400078ee827 */
[----:B------:R-:W-:Y:S01]  /*2310*/  LOP3.LUT R0, R46, R52, R53, 0x96, !PT ;  /* 0x000000342e007212 */ /* 0x000fe200078e9635 */
[----:B------:R-:W-:Y:S01]  /*2320*/  VIADD R47, R47, 0x8f1bbcdc ;  /* 0x8f1bbcdc2f2f7836 */ /* 0x000fe20000000000 */
[----:B------:R-:W-:Y:S02]  /*2330*/  IADD3 R50, PT, PT, R3, R50, R44 ;  /* 0x0000003203327210 */ /* 0x000fe40007ffe02c */
[----:B------:R-:W-:Y:S02]  /*2340*/  LOP3.LUT R0, R0, R49, RZ, 0x3c, !PT ;  /* 0x0000003100007212 */ /* 0x000fe400078e3cff */
        /* <DEDUP_REMOVED lines=65> */
[----:B------:R-:W-:Y:S02]  /*2760*/  LOP3.LUT R45, R53, R37, R45, 0x96, !PT ;  /* 0x00000025352d7212 */ /* 0x000fe400078e962d */
[C---:B------:R-:W-:Y:S02]  /*2770*/  LEA.HI R2, R39.reuse, R2, R39, 0x5 ;  /* 0x0000000227027211 */ /* 0x040fe400078f2827 */
[----:B------:R-:W-:Y:S02]  /*2780*/  SHF.L.W.U32.HI R46, R46, 0x1, R46 ;  /* 0x000000012e2e7819 */ /* 0x000fe40000010e2e */
[----:B------:R-:W-:Y:S02]  /*2790*/  LOP3.LUT R0, R39, R42, R50, 0x96, !PT ;  /* 0x0000002a27007212 */ /* 0x000fe400078e9632 */
[----:B------:R-:W-:-:S02]  /*27a0*/  LOP3.LUT R47, R45, R54, RZ, 0x3c, !PT ;  /* 0x000000362d2f7212 */ /* 0x000fc400078e3cff */
[----:B------:R-:W-:Y:S01]  /*27b0*/  SHF.L.W.U32.HI R45, R39, 0x1e, R39 ;  /* 0x0000001e272d7819 */ /* 0x000fe20000010e27 */
[----:B------:R-:W-:Y:S01]  /*27c0*/  VIADD R39, R2, 0xca62c1d6 ;  /* 0xca62c1d602277836 */ /* 0x000fe20000000000 */
[----:B------:R-:W-:Y:S02]  /*27d0*/  IADD3 R0, PT, PT, R0, R3, R46 ;  /* 0x0000000300007210 */ /* 0x000fe40007ffe02e */
[----:B------:R-:W-:Y:S02]  /*27e0*/  SHF.L.W.U32.HI R2, R47, 0x1, R47 ;  /* 0x000000012f027819 */ /* 0x000fe40000010e2f */
[C---:B------:R-:W-:Y:S02]  /*27f0*/  LEA.HI R0, R39.reuse, R0, R39, 0x5 ;  /* 0x0000000027007211 */ /* 0x040fe400078f2827 */
[----:B------:R-:W-:Y:S02]  /*2800*/  LOP3.LUT R3, R39, R45, R42, 0x96, !PT ;  /* 0x0000002d27037212 */ /* 0x000fe400078e962a */
[----:B------:R-:W-:Y:S01]  /*2810*/  LOP3.LUT R36, R55, R48, R36, 0x96, !PT ;  /* 0x0000003037247212 */ /* 0x000fe200078e9624 */
[----:B------:R-:W-:Y:S01]  /*2820*/  VIADD R0, R0, 0xca62c1d6 ;  /* 0xca62c1d600007836 */ /* 0x000fe20000000000 */
[----:B------:R-:W-:Y:S01]  /*2830*/  IADD3 R3, PT, PT, R3, R50, R2 ;  /* 0x0000003203037210 */ /* 0x000fe20007ffe002 */
[----:B------:R1:W-:Y:S01]  /*2840*/  STL.128 [R1], R8 ;  /* 0x0000000801007387 */ /* 0x0003e20000100c00 */
[----:B------:R-:W-:-:S02]  /*2850*/  LOP3.LUT R36, R36, R43, RZ, 0x3c, !PT ;  /* 0x0000002b24247212 */ /* 0x000fc400078e3cff */
[----:B------:R-:W-:Y:S02]  /*2860*/  LEA.HI R3, R0, R3, R0, 0x5 ;  /* 0x0000000300037211 */ /* 0x000fe400078f2800 */
[----:B------:R-:W-:Y:S01]  /*2870*/  SHF.L.W.U32.HI R36, R36, 0x1, R36 ;  /* 0x0000000124247819 */ /* 0x000fe20000010e24 */
[----:B------:R2:W-:Y:S01]  /*2880*/  STL.128 [R1], R12 ;  /* 0x0000000c01007387 */ /* 0x0005e20000100c00 */
[----:B------:R-:W-:Y:S02]  /*2890*/  LOP3.LUT R37, R40, R49, R37, 0x96, !PT ;  /* 0x0000003128257212 */ /* 0x000fe400078e9625 */
[----:B-1----:R-:W-:Y:S01]  /*28a0*/  SHF.L.W.U32.HI R9, R39, 0x1e, R39 ;  /* 0x0000001e27097819 */ /* 0x002fe20000010e27 */
[----:B------:R-:W-:-:S03]  /*28b0*/  VIADD R10, R3, 0xca62c1d6 ;  /* 0xca62c1d6030a7836 */ /* 0x000fc60000000000 */
[C---:B------:R-:W-:Y:S02]  /*28c0*/  LOP3.LUT R11, R0.reuse, R9, R45, 0x96, !PT ;  /* 0x00000009000b7212 */ /* 0x040fe400078e962d */
[----:B--2---:R-:W-:Y:S02]  /*28d0*/  SHF.L.W.U32.HI R15, R0, 0x1e, R0 ;  /* 0x0000001e000f7819 */ /* 0x004fe40000010e00 */
[----:B------:R-:W-:Y:S02]  /*28e0*/  IADD3 R0, PT, PT, R11, R42, R36 ;  /* 0x0000002a0b007210 */ /* 0x000fe40007ffe024 */
[----:B------:R-:W-:Y:S02]  /*28f0*/  LOP3.LUT R37, R37, R46, RZ, 0x3c, !PT ;  /* 0x0000002e25257212 */ /* 0x000fe400078e3cff */
        /* <DEDUP_REMOVED lines=8> */
[----:B------:R-:W-:Y:S01]  /*2980*/  LEA.HI R3, R0, R3, R0, 0x5 ;  /* 0x0000000300037211 */ /* 0x000fe200078f2800 */
[----:B------:R-:W-:Y:S01]  /*2990*/  STL.128 [R1+0x10], R20 ;  /* 0x0000101401007387 */ /* 0x000fe20000100c00 */
[----:B------:R-:W-:-:S02]  /*29a0*/  SHF.L.W.U32.HI R8, R8, 0x1, R8 ;  /* 0x0000000108087819 */ /* 0x000fc40000010e08 */
[----:B------:R-:W-:Y:S01]  /*29b0*/  LOP3.LUT R10, R0, R11, R15, 0x96, !PT ;  /* 0x0000000b000a7212 */ /* 0x000fe200078e960f */
[----:B------:R1:W-:Y:S01]  /*29c0*/  STL.128 [R1+0x10], R16 ;  /* 0x0000101001007387 */ /* 0x0003e20000100c00 */
[----:B------:R-:W-:Y:S02]  /*29d0*/  LOP3.LUT R13, R41, R44, R49, 0x96, !PT ;  /* 0x0000002c290d7212 */ /* 0x000fe400078e9631 */
[----:B------:R-:W-:Y:S02]  /*29e0*/  IADD3 R10, PT, PT, R10, R9, R8 ;  /* 0x000000090a0a7210 */ /* 0x000fe40007ffe008 */
[----:B------:R-:W-:Y:S02]  /*29f0*/  LOP3.LUT R13, R13, R36, RZ, 0x3c, !PT ;  /* 0x000000240d0d7212 */ /* 0x000fe400078e3cff */
[----:B------:R-:W-:Y:S02]  /*2a00*/  SHF.L.W.U32.HI R0, R0, 0x1e, R0 ;  /* 0x0000001e00007819 */ /* 0x000fe40000010e00 */
[----:B------:R-:W-:Y:S01]  /*2a10*/  SHF.L.W.U32.HI R13, R13, 0x1, R13 ;  /* 0x000000010d0d7819 */ /* 0x000fe20000010e0d */
[----:B-1----:R-:W-:Y:S01]  /*2a20*/  VIADD R17, R3, 0xca62c1d6 ;  /* 0xca62c1d603117836 */ /* 0x002fe20000000000 */
[----:B------:R-:W-:-:S04]  /*2a30*/  LOP3.LUT R14, R54, R38, R51, 0x96, !PT ;  /* 0x00000026360e7212 */ /* 0x000fc800078e9633 */
[C---:B------:R-:W-:Y:S02]  /*2a40*/  LEA.HI R10, R17.reuse, R10, R17, 0x5 ;  /* 0x0000000a110a7211 */ /* 0x040fe400078f2811 */
[----:B------:R-:W-:-:S03]  /*2a50*/  LOP3.LUT R12, R17, R0, R11, 0x96, !PT ;  /* 0x00000000110c7212 */ /* 0x000fc600078e960b */
[----:B------:R-:W-:Y:S01]  /*2a60*/  VIADD R10, R10, 0xca62c1d6 ;  /* 0xca62c1d60a0a7836 */ /* 0x000fe20000000000 */
[----:B------:R-:W-:Y:S02]  /*2a70*/  IADD3 R3, PT, PT, R12, R15, R13 ;  /* 0x0000000f0c037210 */ /* 0x000fe40007ffe00d */
[----:B------:R-:W-:Y:S02]  /*2a80*/  LOP3.LUT R14, R14, R37, RZ, 0x3c, !PT ;  /* 0x000000250e0e7212 */ /* 0x000fe400078e3cff */
[----:B------:R-:W-:Y:S02]  /*2a90*/  SHF.L.W.U32.HI R9, R17, 0x1e, R17 ;  /* 0x0000001e11097819 */ /* 0x000fe40000010e11 */
[----:B------:R-:W-:Y:S02]  /*2aa0*/  LOP3.LUT R15, R43, R53, R44, 0x96, !PT ;  /* 0x000000352b0f7212 */ /* 0x000fe400078e962c */
[----:B------:R-:W-:Y:S02]  /*2ab0*/  LEA.HI R3, R10, R3, R10, 0x5 ;  /* 0x000000030a037211 */ /* 0x000fe400078f280a */
[----:B------:R-:W-:-:S02]  /*2ac0*/  SHF.L.W.U32.HI R14, R14, 0x1, R14 ;  /* 0x000000010e0e7819 */ /* 0x000fc40000010e0e */
[C---:B------:R-:W-:Y:S02]  /*2ad0*/  LOP3.LUT R12, R10.reuse, R9, R0, 0x96, !PT ;  /* 0x000000090a0c7212 */ /* 0x040fe400078e9600 */
[----:B------:R-:W-:Y:S01]  /*2ae0*/  LOP3.LUT R15, R15, R8, RZ, 0x3c, !PT ;  /* 0x000000080f0f7212 */ /* 0x000fe200078e3cff */
[----:B------:R-:W-:Y:S01]  /*2af0*/  VIADD R8, R3, 0xca62c1d6 ;  /* 0xca62c1d603087836 */ /* 0x000fe20000000000 */
[----:B------:R-:W-:Y:S02]  /*2b00*/  SHF.L.W.U32.HI R10, R10, 0x1e, R10 ;  /* 0x0000001e0a0a7819 */ /* 0x000fe40000010e0a */
[----:B------:R-:W-:Y:S02]  /*2b10*/  IADD3 R11, PT, PT, R12, R11, R14 ;  /* 0x0000000b0c0b7210 */ /* 0x000fe40007ffe00e */
[----:B------:R-:W-:Y:S02]  /*2b20*/  SHF.L.W.U32.HI R17, R15, 0x1, R15 ;  /* 0x000000010f117819 */ /* 0x000fe40000010e0f */
[----:B------:R-:W-:-:S02]  /*2b30*/  LOP3.LUT R3, R8, R10, R9, 0x96, !PT ;  /* 0x0000000a08037212 */ /* 0x000fc400078e9609 */
[----:B------:R-:W-:Y:S02]  /*2b40*/  LEA.HI R11, R8, R11, R8, 0x5 ;  /* 0x0000000b080b7211 */ /* 0x000fe400078f2808 */
[----:B------:R-:W-:Y:S02]  /*2b50*/  LOP3.LUT R38, R46, R55, R38, 0x96, !PT ;  /* 0x000000372e267212 */ /* 0x000fe400078e9626 */
[----:B------:R-:W-:Y:S01]  /*2b60*/  IADD3 R3, PT, PT, R3, R0, R17 ;  /* 0x0000000003037210 */ /* 0x000fe20007ffe011 */
[----:B------:R-:W-:Y:S01]  /*2b70*/  VIADD R0, R11, 0xca62c1d6 ;  /* 0xca62c1d60b007836 */ /* 0x000fe20000000000 */
        /* <DEDUP_REMOVED lines=8> */
[----:B------:R-:W-:Y:S02]  /*2c00*/  SHF.L.W.U32.HI R0, R0, 0x1e, R0 ;  /* 0x0000001e00007819 */ /* 0x000fe40000010e00 */
[----:B------:R-:W-:-:S02]  /*2c10*/  IADD3 R8, PT, PT, R8, R9, R2 ;  /* 0x0000000908087210 */ /* 0x000fc40007ffe002 */
[----:B------:R-:W-:Y:S02]  /*2c20*/  LEA.HI R10, R15, R10, R15, 0x1 ;  /* 0x0000000a0f0a7211 */ /* 0x000fe400078f080f */
[C---:B------:R-:W-:Y:S02]  /*2c30*/  LOP3.LUT R9, R3.reuse, R0, R11, 0x96, !PT ;  /* 0x0000000003097212 */ /* 0x040fe400078e960b */
[----:B------:R-:W-:Y:S02]  /*2c40*/  LEA.HI R8, R3, R8, R3, 0x5 ;  /* 0x0000000803087211 */ /* 0x000fe400078f2803 */
[----:B------:R-:W-:Y:S01]  /*2c50*/  LOP3.LUT R36, R36, R52, R55, 0x96, !PT ;  /* 0x0000003424247212 */ /* 0x000fe200078e9637 */
[----:B------:R-:W-:Y:S01]  /*2c60*/  IMAD.IADD R9, R10, 0x1, R9 ;  /* 0x000000010a097824 */ /* 0x000fe200078e0209 */
[----:B------:R-:W-:Y:S01]  /*2c70*/  LOP3.LUT R37, R37, R41, R40, 0x96, !PT ;  /* 0x0000002925257212 */ /* 0x000fe200078e9628 */
[----:B------:R-:W-:Y:S01]  /*2c80*/  VIADD R8, R8, 0xca62c1d6 ;  /* 0xca62c1d608087836 */ /* 0x000fe20000000000 */
[----:B------:R-:W-:-:S02]  /*2c90*/  LOP3.LUT R36, R36, R17, RZ, 0x3c, !PT ;  /* 0x0000001124247212 */ /* 0x000fc400078e3cff */
[----:B------:R-:W-:Y:S01]  /*2ca0*/  SHF.L.W.U32.HI R141, R3, 0x1e, R3 ;  /* 0x0000001e038d7819 */ /* 0x000fe20000010e03 */
[----:B------:R1:W-:Y:S01]  /*2cb0*/  STL.128 [R1+0x20], R28 ;  /* 0x0000201c01007387 */ /* 0x0003e20000100c00 */
[----:B------:R-:W-:Y:S01]  /*2cc0*/  LOP3.LUT R37, R37, R2, RZ, 0x3c, !PT ;  /* 0x0000000225257212 */ /* 0x000fe200078e3cff */
[----:B0-----:R-:W-:Y:S01]  /*2cd0*/  VIADD R130, R142, 0xffffffc0 ;  /* 0xffffffc08e827836 */ /* 0x001fe20000000000 */
[----:B------:R-:W-:Y:S01]  /*2ce0*/  LEA.HI R9, R8, R9, R8, 0x5 ;  /* 0x0000000908097211 */ /* 0x000fe200078f2808 */
[----:B------:R0:W-:Y:S01]  /*2cf0*/  STL.128 [R1+0x30], R32 ;  /* 0x0000302001007387 */ /* 0x0001e20000100c00 */
[----:B------:R-:W-:Y:S02]  /*2d00*/  LEA.HI R2, R36, R11, R36, 0x1 ;  /* 0x0000000b24027211 */ /* 0x000fe400078f0824 */
[C---:B------:R-:W-:Y:S01]  /*2d10*/  LOP3.LUT R3, R8.reuse, R141, R0, 0x96, !PT ;  /* 0x0000008d08037212 */ /* 0x040fe200078e9600 */
[----:B------:R0:W-:Y:S04]  /*2d20*/  STL.128 [R1+0x20], R24 ;  /* 0x0000201801007387 */ /* 0x0001e80000100c00 */
[----:B------:R0:W-:Y:S01]  /*2d30*/  STL.128 [R1+0x30], R4 ;  /* 0x0000300401007387 */ /* 0x0001e20000100c00 */
[----:B------:R-:W-:Y:S01]  /*2d40*/  VIADD R9, R9, 0xca62c1d6 ;  /* 0xca62c1d609097836 */ /* 0x000fe20000000000 */
[----:B------:R-:W-:Y:S01]  /*2d50*/  SHF.L.W.U32.HI R138, R8, 0x1e, R8 ;  /* 0x0000001e088a7819 */ /* 0x000fe20000010e08 */
[----:B------:R-:W-:Y:S01]  /*2d60*/  IMAD.IADD R2, R2, 0x1, R3 ;  /* 0x0000000102027824 */ /* 0x000fe200078e0203 */
[----:B------:R-:W-:-:S02]  /*2d70*/  ISETP.GE.AND P0, PT, R130, 0x1, PT ;  /* 0x000000018200780c */ /* 0x000fc40003f06270 */
[----:B------:R-:W-:Y:S02]  /*2d80*/  LEA.HI R3, R37, R0, R37, 0x1 ;  /* 0x0000000025037211 */ /* 0x000fe400078f0825 */
[C---:B------:R-:W-:Y:S02]  /*2d90*/  LOP3.LUT R0, R9.reuse, R138, R141, 0x96, !PT ;  /* 0x0000008a09007212 */ /* 0x040fe400078e968d */
[C-C-:B------:R-:W-:Y:S02]  /*2da0*/  LEA.HI R2, R9.reuse, R2, R9.reuse, 0x5 ;  /* 0x0000000209027211 */ /* 0x140fe400078f2809 */
[----:B------:R-:W-:Y:S01]  /*2db0*/  SHF.L.W.U32.HI R128, R9, 0x1e, R9 ;  /* 0x0000001e09807819 */ /* 0x000fe20000010e09 */
[----:B------:R-:W-:Y:S02]  /*2dc0*/  IMAD.IADD R3, R0, 0x1, R3 ;  /* 0x0000000100037824 */ /* 0x000fe400078e0203 */
[----:B------:R-:W-:Y:S02]  /*2dd0*/  VIADD R0, R2, 0xca62c1d6 ;  /* 0xca62c1d602007836 */ /* 0x000fe40000000000 */
[----:B-1----:R-:W-:-:S02]  /*2de0*/  VIADD R28, R1, 0x20 ;  /* 0x00000020011c7836 */ /* 0x002fc40000000000 */
[----:B------:R-:W-:Y:S01]  /*2df0*/  VIADD R135, R138, 0x10325476 ;  /* 0x103254768a877836 */ /* 0x000fe20000000000 */
[----:B------:R-:W-:Y:S01]  /*2e00*/  LEA.HI R0, R0, R3, R0, 0x5 ;  /* 0x0000000300007211 */ /* 0x000fe200078f2800 */
[----:B------:R-:W-:Y:S02]  /*2e10*/  VIADD R136, R2, 0xba306d5f ;  /* 0xba306d5f02887836 */ /* 0x000fe40000000000 */
[----:B------:R-:W-:Y:S01]  /*2e20*/  VIADD R137, R128, 0x98badcfe ;  /* 0x98badcfe80897836 */ /* 0x000fe20000000000 */
[----:B0-----:R-:W-:Y:S06]  /*2e30*/  @!P0 BRA `(.L_x_0) ;  /* 0x0000000400b88947 */ /* 0x001fec0003800000 */
[C---:B------:R-:W-:Y:S01]  /*2e40*/  VIADD R2, R142.reuse, 0xffffffbf ;  /* 0xffffffbf8e027836 */ /* 0x040fe20000000000 */
[----:B------:R-:W-:-:S04]  /*2e50*/  LOP3.LUT R23, R142, 0xf, RZ, 0xc0, !PT ;  /* 0x0000000f8e177812 */ /* 0x000fc800078ec0ff */
[----:B------:R-:W-:Y:S01]  /*2e60*/  ISETP.GE.U32.AND P0, PT, R2, 0xf, PT ;  /* 0x0000000f0200780c */ /* 0x000fe20003f06070 */
[----:B------:R-:W-:Y:S01]  /*2e70*/  IMAD.MOV.U32 R2, RZ, RZ, RZ ;  /* 0x000000ffff027224 */ /* 0x000fe200078e00ff */
[----:B------:R-:W-:-:S11]  /*2e80*/  ISETP.NE.AND P1, PT, R23, RZ, PT ;  /* 0x000000ff1700720c */ /* 0x000fd60003f25270 */
[----:B------:R-:W-:Y:S05]  /*2e90*/  @!P0 BRA `(.L_x_1) ;  /* 0x0000000000ac8947 */ /* 0x000fea0003800000 */
[----:B------:R-:W0:Y:S01]  /*2ea0*/  LDCU.64 UR4, c[0x0][0x390] ;  /* 0x00007200ff0477ac */ /* 0x000e220008000a00 */
[----:B------:R-:W-:Y:S01]  /*2eb0*/  LOP3.LUT R2, R130, 0x7ffffff0, RZ, 0xc0, !PT ;  /* 0x7ffffff082027812 */ /* 0x000fe200078ec0ff */
[----:B------:R-:W-:-:S04]  /*2ec0*/  IMAD.MOV.U32 R3, RZ, RZ, R1 ;  /* 0x000000ffff037224 */ /* 0x000fc800078e0001 */
[----:B------:R-:W-:Y:S01]  /*2ed0*/  IMAD.MOV R6, RZ, RZ, -R2 ;  /* 0x000000ffff067224 */ /* 0x000fe200078e0a02 */
[----:B0-----:R-:W-:-:S04]  /*2ee0*/  UIADD3 UR4, UP0, UPT, UR4, 0x4f, URZ ;  /* 0x0000004f04047890 */ /* 0x001fc8000ff1e0ff */
[----:B------:R-:W-:Y:S02]  /*2ef0*/  UIADD3.X UR5, UPT, UPT, URZ, UR5, URZ, UP0, !UPT ;  /* 0x00000005ff057290 */ /* 0x000fe400087fe4ff */
[----:B------:R-:W-:-:S04]  /*2f00*/  IMAD.U32 R4, RZ, RZ, UR4 ;  /* 0x00000004ff047e24 */ /* 0x000fc8000f8e00ff */
[----:B------:R-:W-:-:S07]  /*2f10*/  IMAD.U32 R5, RZ, RZ, UR5 ;  /* 0x00000005ff057e24 */ /* 0x000fce000f8e00ff */
.L_x_2:
[----:B------:R-:W2:Y:S04]  /*2f20*/  LDG.E.U8.CONSTANT R7, desc[UR8][R4.64] ;  /* 0x0000000804077981 */ /* 0x000ea8000c1e9100 */
        /* <DEDUP_REMOVED lines=15> */
[----:B------:R-:W-:-:S05]  /*3020*/  VIADD R6, R6, 0x10 ;  /* 0x0000001006067836 */ /* 0x000fca0000000000 */
[----:B------:R-:W-:Y:S02]  /*3030*/  ISETP.NE.AND P0, PT, R6, RZ, PT ;  /* 0x000000ff0600720c */ /* 0x000fe40003f05270 */
[----:B0-----:R-:W-:-:S05]  /*3040*/  IADD3 R4, P2, PT, R4, 0x10, RZ ;  /* 0x0000001004047810 */ /* 0x001fca0007f5e0ff */
[----:B------:R-:W-:Y:S01]  /*3050*/  IMAD.X R5, RZ, RZ, R5, P2 ;  /* 0x000000ffff057224 */ /* 0x000fe200010e0605 */
[----:B--2---:R-:W-:Y:S02]  /*3060*/  PRMT R7, R8, 0x3340, R7 ;  /* 0x0000334008077816 */ /* 0x004fe40000000007 */
[----:B---3--:R-:W-:-:S04]  /*3070*/  PRMT R10, R10, 0x3340, R9 ;  /* 0x000033400a0a7816 */ /* 0x008fc80000000009 */
[----:B------:R-:W-:Y:S02]  /*3080*/  PRMT R27, R10, 0x5410, R7 ;  /* 0x000054100a1b7816 */ /* 0x000fe40000000007 */
[----:B----4-:R-:W-:Y:S02]  /*3090*/  PRMT R11, R12, 0x3340, R11 ;  /* 0x000033400c0b7816 */ /* 0x010fe4000000000b */
[----:B-----5:R-:W-:-:S04]  /*30a0*/  PRMT R14, R14, 0x3340, R13 ;  /* 0x000033400e0e7816 */ /* 0x020fc8000000000d */
[----:B------:R-:W-:Y:S02]  /*30b0*/  PRMT R26, R14, 0x5410, R11 ;  /* 0x000054100e1a7816 */ /* 0x000fe4000000000b */
[----:B------:R-:W-:Y:S02]  /*30c0*/  PRMT R15, R16, 0x3340, R15 ;  /* 0x00003340100f7816 */ /* 0x000fe4000000000f */
[----:B------:R-:W-:-:S04]  /*30d0*/  PRMT R18, R18, 0x3340, R17 ;  /* 0x0000334012127816 */ /* 0x000fc80000000011 */
[----:B------:R-:W-:Y:S02]  /*30e0*/  PRMT R25, R18, 0x5410, R15 ;  /* 0x0000541012197816 */ /* 0x000fe4000000000f */
[----:B------:R-:W-:Y:S02]  /*30f0*/  PRMT R19, R20, 0x3340, R19 ;  /* 0x0000334014137816 */ /* 0x000fe40000000013 */
[----:B------:R-:W-:-:S04]  /*3100*/  PRMT R22, R22, 0x3340, R21 ;  /* 0x0000334016167816 */ /* 0x000fc80000000015 */
[----:B------:R-:W-:-:S05]  /*3110*/  PRMT R24, R22, 0x5410, R19 ;  /* 0x0000541016187816 */ /* 0x000fca0000000013 */
[----:B------:R0:W-:Y:S02]  /*3120*/  STL.128 [R3], R24 ;  /* 0x0000001803007387 */ /* 0x0001e40000100c00 */
[----:B0-----:R-:W-:Y:S01]  /*3130*/  VIADD R3, R3, 0x10 ;  /* 0x0000001003037836 */ /* 0x001fe20000000000 */
[----:B------:R-:W-:Y:S06]  /*3140*/  @P0 BRA `(.L_x_2) ;  /* 0xfffffffc00740947 */ /* 0x000fec000383ffff */
.L_x_1:
[----:B------:R-:W-:Y:S05]  /*3150*/  @!P1 BRA `(.L_x_0) ;  /* 0x0000000000f09947 */ /* 0x000fea0003800000 */
[----:B------:R-:W-:Y:S02]  /*3160*/  ISETP.GE.U32.AND P0, PT, R23, 0x8, PT ;  /* 0x000000081700780c */ /* 0x000fe40003f06070 */
[----:B------:R-:W-:-:S04]  /*3170*/  LOP3.LUT R14, R142, 0x7, RZ, 0xc0, !PT ;  /* 0x000000078e0e7812 */ /* 0x000fc800078ec0ff */
[----:B------:R-:W-:-:S07]  /*3180*/  ISETP.NE.AND P1, PT, R14, RZ, PT ;  /* 0x000000ff0e00720c */ /* 0x000fce0003f25270 */
[----:B------:R-:W-:Y:S06]  /*3190*/  @!P0 BRA `(.L_x_3) ;  /* 0x0000000000548947 */ /* 0x000fec0003800000 */
[----:B------:R-:W0:Y:S02]  /*31a0*/  LDCU.64 UR4, c[0x0][0x390] ;  /* 0x00007200ff0477ac */ /* 0x000e240008000a00 */
[----:B0-----:R-:W-:-:S05]  /*31b0*/  IADD3 R4, P0, PT, R2, UR4, RZ ;  /* 0x0000000402047c10 */ /* 0x001fca000ff1e0ff */
[----:B------:R-:W-:-:S05]  /*31c0*/  IMAD.X R5, RZ, RZ, UR5, P0 ;  /* 0x00000005ff057e24 */ /* 0x000fca00080e06ff */
[----:B------:R-:W2:Y:S04]  /*31d0*/  LDG.E.U8.CONSTANT R3, desc[UR8][R4.64+0x40] ;  /* 0x0000400804037981 */ /* 0x000ea8000c1e9100 */
[----:B------:R-:W3:Y:S04]  /*31e0*/  LDG.E.U8.CONSTANT R6, desc[UR8][R4.64+0x41] ;  /* 0x0000410804067981 */ /* 0x000ee8000c1e9100 */
[----:B------:R-:W4:Y:S04]  /*31f0*/  LDG.E.U8.CONSTANT R7, desc[UR8][R4.64+0x42] ;  /* 0x0000420804077981 */ /* 0x000f28000c1e9100 */
[----:B------:R-:W5:Y:S04]  /*3200*/  LDG.E.U8.CONSTANT R8, desc[UR8][R4.64+0x43] ;  /* 0x0000430804087981 */ /* 0x000f68000c1e9100 */
[----:B------:R-:W5:Y:S04]  /*3210*/  LDG.E.U8.CONSTANT R9, desc[UR8][R4.64+0x44] ;  /* 0x0000440804097981 */ /* 0x000f68000c1e9100 */
[----:B------:R-:W5:Y:S04]  /*3220*/  LDG.E.U8.CONSTANT R10, desc[UR8][R4.64+0x45] ;  /* 0x00004508040a7981 */ /* 0x000f68000c1e9100 */
[----:B------:R-:W5:Y:S04]  /*3230*/  LDG.E.U8.CONSTANT R11, desc[UR8][R4.64+0x46] ;  /* 0x00004608040b7981 */ /* 0x000f68000c1e9100 */
[----:B------:R-:W5:Y:S01]  /*3240*/  LDG.E.U8.CONSTANT R12, desc[UR8][R4.64+0x47] ;  /* 0x00004708040c7981 */ /* 0x000f62000c1e9100 */
[----:B------:R-:W-:-:S02]  /*3250*/  IMAD.IADD R13, R1, 0x1, R2 ;  /* 0x00000001010d7824 */ /* 0x000fc400078e0202 */
[----:B------:R-:W-:-:S03]  /*3260*/  VIADD R2, R2, 0x8 ;  /* 0x0000000802027836 */ /* 0x000fc60000000000 */
[----:B--2---:R0:W-:Y:S04]  /*3270*/  STL.U8 [R13], R3 ;  /* 0x000000030d007387 */ /* 0x0041e80000100000 */
[----:B---3--:R0:W-:Y:S04]  /*3280*/  STL.U8 [R13+0x1], R6 ;  /* 0x000001060d007387 */ /* 0x0081e80000100000 */
[----:B----4-:R0:W-:Y:S04]  /*3290*/  STL.U8 [R13+0x2], R7 ;  /* 0x000002070d007387 */ /* 0x0101e80000100000 */
[----:B-----5:R0:W-:Y:S04]  /*32a0*/  STL.U8 [R13+0x3], R8 ;  /* 0x000003080d007387 */ /* 0x0201e80000100000 */
[----:B------:R0:W-:Y:S04]  /*32b0*/  STL.U8 [R13+0x4], R9 ;  /* 0x000004090d007387 */ /* 0x0001e80000100000 */
[----:B------:R0:W-:Y:S04]  /*32c0*/  STL.U8 [R13+0x5], R10 ;  /* 0x0000050a0d007387 */ /* 0x0001e80000100000 */
[----:B------:R0:W-:Y:S04]  /*32d0*/  STL.U8 [R13+0x6], R11 ;  /* 0x0000060b0d007387 */ /* 0x0001e80000100000 */
[----:B------:R0:W-:Y:S02]  /*32e0*/  STL.U8 [R13+0x7], R12 ;  /* 0x0000070c0d007387 */ /* 0x0001e40000100000 */
.L_x_3:
[----:B------:R-:W-:Y:S05]  /*32f0*/  @!P1 BRA `(.L_x_0) ;  /* 0x0000000000889947 */ /* 0x000fea0003800000 */
[----:B------:R-:W-:Y:S02]  /*3300*/  ISETP.GE.U32.AND P0, PT, R14, 0x4, PT ;  /* 0x000000040e00780c */ /* 0x000fe40003f06070 */
[----:B0-----:R-:W-:-:S04]  /*3310*/  LOP3.LUT R3, R142, 0x3, RZ, 0xc0, !PT ;  /* 0x000000038e037812 */ /* 0x001fc800078ec0ff */
        /* <DEDUP_REMOVED lines=8> */
[----:B------:R-:W5:Y:S01]  /*33a0*/  LDG.E.U8.CONSTANT R12, desc[UR8][R4.64+0x43] ;  /* 0x00004308040c7981 */ /* 0x000f62000c1e9100 */
[----:B------:R-:W-:-:S02]  /*33b0*/  IMAD.IADD R7, R1, 0x1, R2 ;  /* 0x0000000101077824 */ /* 0x000fc400078e0202 */
[----:B------:R-:W-:-:S03]  /*33c0*/  VIADD R2, R2, 0x4 ;  /* 0x0000000402027836 */ /* 0x000fc60000000000 */
[----:B--2---:R0:W-:Y:S04]  /*33d0*/  STL.U8 [R7], R6 ;  /* 0x0000000607007387 */ /* 0x0041e80000100000 */
[----:B---3--:R0:W-:Y:S04]  /*33e0*/  STL.U8 [R7+0x1], R8 ;  /* 0x0000010807007387 */ /* 0x0081e80000100000 */
[----:B----4-:R0:W-:Y:S04]  /*33f0*/  STL.U8 [R7+0x2], R10 ;  /* 0x0000020a07007387 */ /* 0x0101e80000100000 */
[----:B-----5:R0:W-:Y:S02]  /*3400*/  STL.U8 [R7+0x3], R12 ;  /* 0x0000030c07007387 */ /* 0x0201e40000100000 */
.L_x_4:
[----:B------:R-:W-:Y:S05]  /*3410*/  @!P1 BRA `(.L_x_0) ;  /* 0x0000000000409947 */ /* 0x000fea0003800000 */
[----:B------:R-:W1:Y:S01]  /*3420*/  LDCU.64 UR4, c[0x0][0x390] ;  /* 0x00007200ff0477ac */ /* 0x000e620008000a00 */
[----:B------:R-:W-:Y:S02]  /*3430*/  IMAD.MOV R4, RZ, RZ, -R3 ;  /* 0x000000ffff047224 */ /* 0x000fe400078e0a03 */
[----:B0-----:R-:W-:Y:S01]  /*3440*/  IMAD.IADD R7, R1, 0x1, R2 ;  /* 0x0000000101077824 */ /* 0x001fe200078e0202 */
[----:B-1----:R-:W-:-:S04]  /*3450*/  IADD3 R5, P0, PT, R2, UR4, RZ ;  /* 0x0000000402057c10 */ /* 0x002fc8000ff1e0ff */
[----:B------:R-:W-:-:S04]  /*3460*/  IADD3 R5, P1, PT, R5, 0x40, RZ ;  /* 0x0000004005057810 */ /* 0x000fc80007f3e0ff */
[----:B------:R-:W-:-:S09]  /*3470*/  IADD3.X R6, PT, PT, RZ, UR5, RZ, P1, P0 ;  /* 0x00000005ff067c10 */ /* 0x000fd20008fe04ff */
.L_x_5:
[----:B------:R-:W-:Y:S02]  /*3480*/  IMAD.MOV.U32 R2, RZ, RZ, R5 ;  /* 0x000000ffff027224 */ /* 0x000fe400078e0005 */
[----:B------:R-:W-:-:S05]  /*3490*/  IMAD.MOV.U32 R3, RZ, RZ, R6 ;  /* 0x000000ffff037224 */ /* 0x000fca00078e0006 */
[----:B------:R-:W2:Y:S01]  /*34a0*/  LDG.E.U8.CONSTANT R2, desc[UR8][R2.64] ;  /* 0x0000000802027981 */ /* 0x000ea2000c1e9100 */
[----:B------:R-:W-:Y:S01]  /*34b0*/  VIADD R4, R4, 0x1 ;  /* 0x0000000104047836 */ /* 0x000fe20000000000 */
[----:B------:R-:W-:-:S04]  /*34c0*/  IADD3 R5, P1, PT, R5, 0x1, RZ ;  /* 0x0000000105057810 */ /* 0x000fc80007f3e0ff */
[----:B------:R-:W-:Y:S01]  /*34d0*/  ISETP.NE.AND P0, PT, R4, RZ, PT ;  /* 0x000000ff0400720c */ /* 0x000fe20003f05270 */
[----:B------:R-:W-:Y:S01]  /*34e0*/  IMAD.X R6, RZ, RZ, R6, P1 ;  /* 0x000000ffff067224 */ /* 0x000fe200008e0606 */
[----:B--2---:R0:W-:Y:S02]  /*34f0*/  STL.U8 [R7], R2 ;  /* 0x0000000207007387 */ /* 0x0041e40000100000 */
[----:B0-----:R-:W-:-:S09]  /*3500*/  VIADD R7, R7, 0x1 ;  /* 0x0000000107077836 */ /* 0x001fd20000000000 */
[----:B------:R-:W-:Y:S05]  /*3510*/  @P0 BRA `(.L_x_5) ;  /* 0xfffffffc00d80947 */ /* 0x000fea000383ffff */
.L_x_0:
[----:B------:R-:W-:-:S13]  /*3520*/  ISETP.GT.AND P0, PT, R130, 0x7f, PT ;  /* 0x0000007f8200780c */ /* 0x000fda0003f04270 */
[----:B------:R-:W-:Y:S05]  /*3530*/  @P0 BRA `(.L_x_6) ;  /* 0x0000000400040947 */ /* 0x000fea0003800000 */
[C---:B------:R-:W-:Y:S01]  /*3540*/  VIADD R2, R142.reuse, 0xffffff4f ;  /* 0xffffff4f8e027836 */ /* 0x040fe20000000000 */
[----:B0-----:R-:W-:-:S04]  /*3550*/  IADD3 R3, PT, PT, -R142, 0xc0, RZ ;  /* 0x000000c08e037810 */ /* 0x001fc80007ffe1ff */
[----:B------:R-:W-:Y:S01]  /*3560*/  ISETP.GE.U32.AND P0, PT, R2, 0xf, PT ;  /* 0x0000000f0200780c */ /* 0x000fe20003f06070 */
[----:B------:R-:W-:Y:S01]  /*3570*/  IMAD.MOV.U32 R2, RZ, RZ, R130 ;  /* 0x000000ffff027224 */ /* 0x000fe200078e0082 */
[----:B------:R-:W-:-:S11]  /*3580*/  LOP3.LUT R6, R3, 0xf, RZ, 0xc0, !PT ;  /* 0x0000000f03067812 */ /* 0x000fd600078ec0ff */
[----:B------:R-:W-:Y:S05]  /*3590*/  @!P0 BRA `(.L_x_7) ;  /* 0x0000000000648947 */ /* 0x000fea0003800000 */
[----:B------:R-:W0:Y:S01]  /*35a0*/  LDC R2, c[0x0][0x398] ;  /* 0x0000e600ff027b82 */ /* 0x000e220000000800 */
[----:B------:R-:W-:-:S05]  /*35b0*/  LOP3.LUT R4, R3, 0xfffffff0, RZ, 0xc0, !PT ;  /* 0xfffffff003047812 */ /* 0x000fca00078ec0ff */
[----:B------:R-:W-:-:S07]  /*35c0*/  IMAD.MOV R4, RZ, RZ, -R4 ;  /* 0x000000ffff047224 */ /* 0x000fce00078e0a04 */
.L_x_8:
[----:B01----:R-:W-:Y:S01]  /*35d0*/  IADD3 R5, PT, PT, R1, -0x40, R2 ;  /* 0xffffffc001057810 */ /* 0x003fe20007ffe002 */
[----:B------:R-:W-:Y:S02]  /*35e0*/  VIADD R4, R4, 0x10 ;  /* 0x0000001004047836 */ /* 0x000fe40000000000 */
[----:B------:R-:W-:Y:S02]  /*35f0*/  VIADD R2, R2, 0x10 ;  /* 0x0000001002027836 */ /* 0x000fe40000000000 */
[----:B------:R1:W-:Y:S01]  /*3600*/  STL.U8 [R5], RZ ;  /* 0x000000ff05007387 */ /* 0x0003e20000100000 */
[----:B------:R-:W-:-:S03]  /*3610*/  ISETP.NE.AND P0, PT, R4, RZ, PT ;  /* 0x000000ff0400720c */ /* 0x000fc60003f05270 */
[----:B------:R1:W-:Y:S04]  /*3620*/  STL.U8 [R5+0x1], RZ ;  /* 0x000001ff05007387 */ /* 0x0003e80000100000 */
        /* <DEDUP_REMOVED lines=13> */
[----:B------:R1:W-:Y:S01]  /*3700*/  STL.U8 [R5+0xf], RZ ;  /* 0x00000fff05007387 */ /* 0x0003e20000100000 */
[----:B------:R-:W-:Y:S05]  /*3710*/  @P0 BRA `(.L_x_8) ;  /* 0xfffffffc00ac0947 */ /* 0x000fea000383ffff */
[----:B------:R-:W-:-:S07]  /*3720*/  VIADD R2, R2, 0xffffffc0 ;  /* 0xffffffc002027836 */ /* 0x000fce0000000000 */
.L_x_7:
[----:B------:R-:W-:-:S13]  /*3730*/  ISETP.NE.AND P0, PT, R6, RZ, PT ;  /* 0x000000ff0600720c */ /* 0x000fda0003f05270 */
[----:B------:R-:W-:Y:S05]  /*3740*/  @!P0 BRA `(.L_x_6) ;  /* 0x0000000000808947 */ /* 0x000fea0003800000 */
[----:B------:R-:W-:Y:S02]  /*3750*/  ISETP.GE.U32.AND P0, PT, R6, 0x8, PT ;  /* 0x000000080600780c */ /* 0x000fe40003f06070 */
[----:B-1----:R-:W-:-:S04]  /*3760*/  LOP3.LUT R5, R3, 0x7, RZ, 0xc0, !PT ;  /* 0x0000000703057812 */ /* 0x002fc800078ec0ff */
[----:B------:R-:W-:-:S07]  /*3770*/  ISETP.NE.AND P1, PT, R5, RZ, PT ;  /* 0x000000ff0500720c */ /* 0x000fce0003f25270 */
[----:B------:R-:W-:Y:S06]  /*3780*/  @!P0 BRA `(.L_x_9) ;  /* 0x0000000000288947 */ /* 0x000fec0003800000 */
[----:B------:R-:W-:Y:S02]  /*3790*/  IMAD.IADD R4, R1, 0x1, R2 ;  /* 0x0000000101047824 */ /* 0x000fe400078e0202 */
[----:B------:R-:W-:-:S03]  /*37a0*/  VIADD R2, R2, 0x8 ;  /* 0x0000000802027836 */ /* 0x000fc60000000000 */
[----:B------:R0:W-:Y:S04]  /*37b0*/  STL.U8 [R4], RZ ;  /* 0x000000ff04007387 */ /* 0x0001e80000100000 */
[----:B------:R0:W-:Y:S04]  /*37c0*/  STL.U8 [R4+0x1], RZ ;  /* 0x000001ff04007387 */ /* 0x0001e80000100000 */
[----:B------:R0:W-:Y:S04]  /*37d0*/  STL.U8 [R4+0x2], RZ ;  /* 0x000002ff04007387 */ /* 0x0001e80000100000 */
[----:B------:R0:W-:Y:S04]  /*37e0*/  STL.U8 [R4+0x3], RZ ;  /* 0x000003ff04007387 */ /* 0x0001e80000100000 */
[----:B------:R0:W-:Y:S04]  /*37f0*/  STL.U8 [R4+0x4], RZ ;  /* 0x000004ff04007387 */ /* 0x0001e80000100000 */
[----:B------:R0:W-:Y:S04]  /*3800*/  STL.U8 [R4+0x5], RZ ;  /* 0x000005ff04007387 */ /* 0x0001e80000100000 */
[----:B------:R0:W-:Y:S04]  /*3810*/  STL.U8 [R4+0x6], RZ ;  /* 0x000006ff04007387 */ /* 0x0001e80000100000 */
[----:B------:R0:W-:Y:S02]  /*3820*/  STL.U8 [R4+0x7], RZ ;  /* 0x000007ff04007387 */ /* 0x0001e40000100000 */
.L_x_9:
[----:B------:R-:W-:Y:S05]  /*3830*/  @!P1 BRA `(.L_x_6) ;  /* 0x0000000000449947 */ /* 0x000fea0003800000 */
[----:B------:R-:W-:Y:S02]  /*3840*/  ISETP.GE.U32.AND P0, PT, R5, 0x4, PT ;  /* 0x000000040500780c */ /* 0x000fe40003f06070 */
[----:B------:R-:W-:-:S04]  /*3850*/  LOP3.LUT R3, R3, 0x3, RZ, 0xc0, !PT ;  /* 0x0000000303037812 */ /* 0x000fc800078ec0ff */
[----:B------:R-:W-:-:S07]  /*3860*/  ISETP.NE.AND P1, PT, R3, RZ, PT ;  /* 0x000000ff0300720c */ /* 0x000fce0003f25270 */
[----:B0-----:R-:W-:Y:S02]  /*3870*/  @P0 IMAD.IADD R4, R1, 0x1, R2 ;  /* 0x0000000101040824 */ /* 0x001fe400078e0202 */
[----:B------:R-:W-:-:S03]  /*3880*/  @P0 VIADD R2, R2, 0x4 ;  /* 0x0000000402020836 */ /* 0x000fc60000000000 */
[----:B------:R2:W-:Y:S04]  /*3890*/  @P0 STL.U8 [R4], RZ ;  /* 0x000000ff04000387 */ /* 0x0005e80000100000 */
[----:B------:R2:W-:Y:S04]  /*38a0*/  @P0 STL.U8 [R4+0x1], RZ ;  /* 0x000001ff04000387 */ /* 0x0005e80000100000 */
[----:B------:R2:W-:Y:S04]  /*38b0*/  @P0 STL.U8 [R4+0x2], RZ ;  /* 0x000002ff04000387 */ /* 0x0005e80000100000 */
[----:B------:R2:W-:Y:S01]  /*38c0*/  @P0 STL.U8 [R4+0x3], RZ ;  /* 0x000003ff04000387 */ /* 0x0005e20000100000 */
[----:B------:R-:W-:Y:S05]  /*38d0*/  @!P1 BRA `(.L_x_6) ;  /* 0x00000000001c9947 */ /* 0x000fea0003800000 */
[----:B------:R-:W-:-:S07]  /*38e0*/  IMAD.MOV R3, RZ, RZ, -R3 ;  /* 0x000000ffff037224 */ /* 0x000fce00078e0a03 */
.L_x_10:
[----:B--2---:R-:W-:Y:S02]  /*38f0*/  IMAD.IADD R4, R1, 0x1, R2 ;  /* 0x0000000101047824 */ /* 0x004fe400078e0202 */
[----:B------:R-:W-:Y:S02]  /*3900*/  VIADD R3, R3, 0x1 ;  /* 0x0000000103037836 */ /* 0x000fe40000000000 */
[----:B------:R-:W-:Y:S01]  /*3910*/  VIADD R2, R2, 0x1 ;  /* 0x0000000102027836 */ /* 0x000fe20000000000 */
[----:B------:R3:W-:Y:S02]  /*3920*/  STL.U8 [R4], RZ ;  /* 0x000000ff04007387 */ /* 0x0007e40000100000 */
[----:B------:R-:W-:-:S13]  /*3930*/  ISETP.NE.AND P0, PT, R3, RZ, PT ;  /* 0x000000ff0300720c */ /* 0x000fda0003f05270 */
[----:B---3--:R-:W-:Y:S05]  /*3940*/  @P0 BRA `(.L_x_10) ;  /* 0xfffffffc00e80947 */ /* 0x008fea000383ffff */
.L_x_6:
[----:B------:R-:W-:Y:S02]  /*3950*/  ISETP.GE.AND P0, PT, R130, 0x4, PT ;  /* 0x000000048200780c */ /* 0x000fe40003f06270 */
[C---:B------:R-:W-:Y:S02]  /*3960*/  IADD3 R39, P1, PT, R1.reuse, 0x80, RZ ;  /* 0x0000008001277810 */ /* 0x040fe40007f3e0ff */
[C---:B------:R-:W-:Y:S02]  /*3970*/  IADD3 R41, P2, PT, R1.reuse, 0x100, RZ ;  /* 0x0000010001297810 */ /* 0x040fe40007f5e0ff */
[C---:B------:R-:W-:Y:S01]  /*3980*/  IADD3 R43, P3, PT, R1.reuse, 0x180, RZ ;  /* 0x00000180012b7810 */ /* 0x040fe20007f7e0ff */
[----:B------:R-:W-:Y:S01]  /*3990*/  IMAD.X R44, RZ, RZ, RZ, P1 ;  /* 0x000000ffff2c7224 */ /* 0x000fe200008e06ff */
[----:B------:R-:W-:Y:S01]  /*39a0*/  IADD3 R45, P4, PT, R1, 0x200, RZ ;  /* 0x00000200012d7810 */ /* 0x000fe20007f9e0ff */
[----:B------:R-:W-:Y:S01]  /*39b0*/  IMAD.X R42, RZ, RZ, RZ, P2 ;  /* 0x000000ffff2a7224 */ /* 0x000fe200010e06ff */
[----:B0-----:R-:W-:Y:S01]  /*39c0*/  SHF.R.S32.HI R3, RZ, 0x1f, R130 ;  /* 0x0000001fff037819 */ /* 0x001fe20000011482 */
[----:B------:R-:W-:-:S02]  /*39d0*/  IMAD.X R40, RZ, RZ, RZ, P3 ;  /* 0x000000ffff287224 */ /* 0x000fc400018e06ff */
[----:B------:R-:W-:Y:S01]  /*39e0*/  IMAD.X R38, RZ, RZ, RZ, P4 ;  /* 0x000000ffff267224 */ /* 0x000fe200020e06ff */
[----:B------:R-:W-:Y:S01]  /*39f0*/  LEA.HI R3, R3, R130, RZ, 0x2 ;  /* 0x0000008203037211 */ /* 0x000fe200078f10ff */
[----:B------:R-:W-:Y:S06]  /*3a00*/  @!P0 BRA `(.L_x_11) ;  /* 0x0000000400848947 */ /* 0x000fec0003800000 */
[----:B------:R-:W-:-:S04]  /*3a10*/  SHF.R.S32.HI R3, RZ, 0x2, R3 ;  /* 0x00000002ff037819 */ /* 0x000fc80000011403 */
[C---:B-1----:R-:W-:Y:S01]  /*3a20*/  LOP3.LUT R5, R3.reuse, 0xf, RZ, 0xc0, !PT ;  /* 0x0000000f03057812 */ /* 0x042fe200078ec0ff */
[----:B------:R-:W-:-:S03]  /*3a30*/  VIADD R2, R3, 0xffffffff ;  /* 0xffffffff03027836 */ /* 0x000fc60000000000 */
[----:B------:R-:W-:Y:S02]  /*3a40*/  ISETP.NE.AND P1, PT, R5, RZ, PT ;  /* 0x000000ff0500720c */ /* 0x000fe40003f25270 */
[----:B------:R-:W-:Y:S01]  /*3a50*/  ISETP.GE.U32.AND P0, PT, R2, 0xf, PT ;  /* 0x0000000f0200780c */ /* 0x000fe20003f06070 */
[----:B------:R-:W-:-:S12]  /*3a60*/  IMAD.MOV.U32 R2, RZ, RZ, RZ ;  /* 0x000000ffff027224 */ /* 0x000fd800078e00ff */
[----:B------:R-:W-:Y:S05]  /*3a70*/  @!P0 BRA `(.L_x_12) ;  /* 0x0000000000788947 */ /* 0x000fea0003800000 */
[----:B------:R-:W-:-:S05]  /*3a80*/  LOP3.LUT R2, R3, 0x1ffffff0, RZ, 0xc0, !PT ;  /* 0x1ffffff003027812 */ /* 0x000fca00078ec0ff */
[----:B--2---:R-:W-:-:S07]  /*3a90*/  IMAD.MOV R4, RZ, RZ, -R2 ;  /* 0x000000ffff047224 */ /* 0x004fce00078e0a02 */
.L_x_13:
[----:B------:R-:W2:Y:S04]  /*3aa0*/  LDL.128 R8, [R28+-0x20] ;  /* 0xffffe0001c087983 */ /* 0x000ea80000100c00 */
[----:B------:R-:W3:Y:S04]  /*3ab0*/  LDL.128 R12, [R28+-0x10] ;  /* 0xfffff0001c0c7983 */ /* 0x000ee80000100c00 */
[----:B------:R-:W4:Y:S04]  /*3ac0*/  LDL.128 R16, [R28] ;  /* 0x000000001c107983 */ /* 0x000f280000100c00 */
[----:B------:R-:W5:Y:S01]  /*3ad0*/  LDL.128 R20, [R28+0x10] ;  /* 0x000010001c147983 */ /* 0x000f620000100c00 */
[----:B------:R-:W-:-:S05]  /*3ae0*/  VIADD R4, R4, 0x10 ;  /* 0x0000001004047836 */ /* 0x000fca0000000000 */
[----:B------:R-:W-:Y:S02]  /*3af0*/  ISETP.NE.AND P0, PT, R4, RZ, PT ;  /* 0x000000ff0400720c */ /* 0x000fe40003f05270 */
[----:B--2---:R-:W-:Y:S02]  /*3b00*/  PRMT R8, R8, 0x123, RZ ;  /* 0x0000012308087816 */ /* 0x004fe400000000ff */
[----:B------:R-:W-:Y:S02]  /*3b10*/  PRMT R9, R9, 0x123, RZ ;  /* 0x0000012309097816 */ /* 0x000fe400000000ff */
[----:B------:R-:W-:Y:S02]  /*3b20*/  PRMT R10, R10, 0x123, RZ ;  /* 0x000001230a0a7816 */ /* 0x000fe400000000ff */
[----:B------:R-:W-:Y:S02]  /*3b30*/  PRMT R11, R11, 0x123, RZ ;  /* 0x000001230b0b7816 */ /* 0x000fe400000000ff */
[----:B---3--:R-:W-:-:S02]  /*3b40*/  PRMT R12, R12, 0x123, RZ ;  /* 0x000001230c0c7816 */ /* 0x008fc400000000ff */
[----:B------:R-:W-:Y:S01]  /*3b50*/  PRMT R13, R13, 0x123, RZ ;  /* 0x000001230d0d7816 */ /* 0x000fe200000000ff */
[----:B------:R-:W-:Y:S01]  /*3b60*/  STL.128 [R28+-0x20], R8 ;  /* 0xffffe0081c007387 */ /* 0x000fe20000100c00 */
[----:B------:R-:W-:Y:S02]  /*3b70*/  PRMT R14, R14, 0x123, RZ ;  /* 0x000001230e0e7816 */ /* 0x000fe400000000ff */
[----:B------:R-:W-:Y:S02]  /*3b80*/  PRMT R15, R15, 0x123, RZ ;  /* 0x000001230f0f7816 */ /* 0x000fe400000000ff */
[----:B----4-:R-:W-:Y:S02]  /*3b90*/  PRMT R16, R16, 0x123, RZ ;  /* 0x0000012310107816 */ /* 0x010fe400000000ff */
[----:B------:R-:W-:Y:S01]  /*3ba0*/  PRMT R17, R17, 0x123, RZ ;  /* 0x0000012311117816 */ /* 0x000fe200000000ff */
[----:B------:R-:W-:Y:S01]  /*3bb0*/  STL.128 [R28+-0x10], R12 ;  /* 0xfffff00c1c007387 */ /* 0x000fe20000100c00 */
[----:B------:R-:W-:-:S02]  /*3bc0*/  PRMT R18, R18, 0x123, RZ ;  /* 0x0000012312127816 */ /* 0x000fc400000000ff */
[----:B------:R-:W-:Y:S02]  /*3bd0*/  PRMT R19, R19, 0x123, RZ ;  /* 0x0000012313137816 */ /* 0x000fe400000000ff */
[----:B-----5:R-:W-:Y:S02]  /*3be0*/  PRMT R20, R20, 0x123, RZ ;  /* 0x0000012314147816 */ /* 0x020fe400000000ff */
[----:B------:R-:W-:Y:S01]  /*3bf0*/  PRMT R21, R21, 0x123, RZ ;  /* 0x0000012315157816 */ /* 0x000fe200000000ff */
[----:B------:R-:W-:Y:S01]  /*3c00*/  STL.128 [R28], R16 ;  /* 0x000000101c007387 */ /* 0x000fe20000100c00 */
[----:B------:R-:W-:Y:S02]  /*3c10*/  PRMT R22, R22, 0x123, RZ ;  /* 0x0000012316167816 */ /* 0x000fe400000000ff */
[----:B------:R-:W-:-:S05]  /*3c20*/  PRMT R23, R23, 0x123, RZ ;  /* 0x0000012317177816 */ /* 0x000fca00000000ff */
[----:B------:R0:W-:Y:S02]  /*3c30*/  STL.128 [R28+0x10], R20 ;  /* 0x000010141c007387 */ /* 0x0001e40000100c00 */
[----:B0-----:R-:W-:Y:S01]  /*3c40*/  VIADD R28, R28, 0x40 ;  /* 0x000000401c1c7836 */ /* 0x001fe20000000000 */
[----:B------:R-:W-:Y:S06]  /*3c50*/  @P0 BRA `(.L_x_13) ;  /* 0xfffffffc00900947 */ /* 0x000fec000383ffff */
.L_x_12:
[----:B------:R-:W-:Y:S05]  /*3c60*/  @!P1 BRA `(.L_x_11) ;  /* 0x0000000000ec9947 */ /* 0x000fea0003800000 */
[----:B------:R-:W-:Y:S02]  /*3c70*/  ISETP.GE.U32.AND P0, PT, R5, 0x8, PT ;  /* 0x000000080500780c */ /* 0x000fe40003f06070 */
[----:B------:R-:W-:-:S04]  /*3c80*/  LOP3.LUT R8, R3, 0x7, RZ, 0xc0, !PT ;  /* 0x0000000703087812 */ /* 0x000fc800078ec0ff */
[----:B------:R-:W-:-:S07]  /*3c90*/  ISETP.NE.AND P1, PT, R8, RZ, PT ;  /* 0x000000ff0800720c */ /* 0x000fce0003f25270 */
[----:B------:R-:W-:Y:S06]  /*3ca0*/  @!P0 BRA `(.L_x_14) ;  /* 0x0000000000688947 */ /* 0x000fec0003800000 */
[----:B--2---:R-:W-:-:S05]  /*3cb0*/  IMAD R4, R2, 0x4, R1 ;  /* 0x0000000402047824 */ /* 0x004fca00078e0201 */
[----:B------:R-:W2:Y:S04]  /*3cc0*/  LDL R5, [R4] ;  /* 0x0000000004057983 */ /* 0x000ea80000100800 */
[----:B------:R-:W3:Y:S04]  /*3cd0*/  LDL R7, [R4+0x4] ;  /* 0x0000040004077983 */ /* 0x000ee80000100800 */
[----:B------:R-:W4:Y:S04]  /*3ce0*/  LDL R9, [R4+0x8] ;  /* 0x0000080004097983 */ /* 0x000f280000100800 */
[----:B------:R-:W5:Y:S04]  /*3cf0*/  LDL R11, [R4+0xc] ;  /* 0x00000c00040b7983 */ /* 0x000f680000100800 */
[----:B------:R-:W5:Y:S04]  /*3d00*/  LDL R6, [R4+0x10] ;  /* 0x0000100004067983 */ /* 0x000f680000100800 */
[----:B------:R-:W5:Y:S04]  /*3d10*/  LDL R15, [R4+0x14] ;  /* 0x00001400040f7983 */ /* 0x000f680000100800 */
[----:B------:R-:W5:Y:S04]  /*3d20*/  LDL R17, [R4+0x18] ;  /* 0x0000180004117983 */ /* 0x000f680000100800 */
[----:B------:R-:W5:Y:S01]  /*3d30*/  LDL R19, [R4+0x1c] ;  /* 0x00001c0004137983 */ /* 0x000f620000100800 */
[----:B------:R-:W-:Y:S01]  /*3d40*/  VIADD R2, R2, 0x8 ;  /* 0x0000000802027836 */ /* 0x000fe20000000000 */
[----:B--2---:R-:W-:-:S02]  /*3d50*/  PRMT R5, R5, 0x123, RZ ;  /* 0x0000012305057816 */ /* 0x004fc400000000ff */
[----:B---3--:R-:W-:-:S03]  /*3d60*/  PRMT R7, R7, 0x123, RZ ;  /* 0x0000012307077816 */ /* 0x008fc600000000ff */
[----:B------:R0:W-:Y:S01]  /*3d70*/  STL [R4], R5 ;  /* 0x0000000504007387 */ /* 0x0001e20000100800 */
[----:B----4-:R-:W-:-:S03]  /*3d80*/  PRMT R9, R9, 0x123, RZ ;  /* 0x0000012309097816 */ /* 0x010fc600000000ff */
[----:B------:R0:W-:Y:S01]  /*3d90*/  STL [R4+0x4], R7 ;  /* 0x0000040704007387 */ /* 0x0001e20000100800 */
[----:B-----5:R-:W-:-:S03]  /*3da0*/  PRMT R11, R11, 0x123, RZ ;  /* 0x000001230b0b7816 */ /* 0x020fc600000000ff */
[----:B------:R0:W-:Y:S01]  /*3db0*/  STL [R4+0x8], R9 ;  /* 0x0000080904007387 */ /* 0x0001e20000100800 */
[----:B------:R-:W-:-:S03]  /*3dc0*/  PRMT R13, R6, 0x123, RZ ;  /* 0x00000123060d7816 */ /* 0x000fc600000000ff */
[----:B------:R0:W-:Y:S01]  /*3dd0*/  STL [R4+0xc], R11 ;  /* 0x00000c0b04007387 */ /* 0x0001e20000100800 */
[----:B------:R-:W-:-:S03]  /*3de0*/  PRMT R15, R15, 0x123, RZ ;  /* 0x000001230f0f7816 */ /* 0x000fc600000000ff */
[----:B------:R0:W-:Y:S01]  /*3df0*/  STL [R4+0x10], R13 ;  /* 0x0000100d04007387 */ /* 0x0001e20000100800 */
[----:B------:R-:W-:-:S03]  /*3e00*/  PRMT R17, R17, 0x123, RZ ;  /* 0x0000012311117816 */ /* 0x000fc600000000ff */
[----:B------:R0:W-:Y:S01]  /*3e10*/  STL [R4+0x14], R15 ;  /* 0x0000140f04007387 */ /* 0x0001e20000100800 */
[----:B------:R-:W-:-:S03]  /*3e20*/  PRMT R19, R19, 0x123, RZ ;  /* 0x0000012313137816 */ /* 0x000fc600000000ff */
[----:B------:R0:W-:Y:S04]  /*3e30*/  STL [R4+0x18], R17 ;  /* 0x0000181104007387 */ /* 0x0001e80000100800 */
[----:B------:R0:W-:Y:S02]  /*3e40*/  STL [R4+0x1c], R19 ;  /* 0x00001c1304007387 */ /* 0x0001e40000100800 */
.L_x_14:
[----:B------:R-:W-:Y:S05]  /*3e50*/  @!P1 BRA `(.L_x_11) ;  /* 0x0000000000709947 */ /* 0x000fea0003800000 */
[----:B------:R-:W-:Y:S02]  /*3e60*/  ISETP.GE.U32.AND P0, PT, R8, 0x4, PT ;  /* 0x000000040800780c */ /* 0x000fe40003f06070 */
[----:B------:R-:W-:-:S04]  /*3e70*/  LOP3.LUT R3, R3, 0x3, RZ, 0xc0, !PT ;  /* 0x0000000303037812 */ /* 0x000fc800078ec0ff */
[----:B------:R-:W-:-:S07]  /*3e80*/  ISETP.NE.AND P1, PT, R3, RZ, PT ;  /* 0x000000ff0300720c */ /* 0x000fce0003f25270 */
[----:B------:R-:W-:Y:S06]  /*3e90*/  @!P0 BRA `(.L_x_15) ;  /* 0x0000000000388947 */ /* 0x000fec0003800000 */
[----:B------:R-:W-:-:S05]  /*3ea0*/  IMAD R8, R2, 0x4, R1 ;  /* 0x0000000402087824 */ /* 0x000fca00078e0201 */
[----:B0-2---:R-:W2:Y:S04]  /*3eb0*/  LDL R4, [R8] ;  /* 0x0000000008047983 */ /* 0x005ea80000100800 */
[----:B------:R-:W3:Y:S04]  /*3ec0*/  LDL R5, [R8+0x4] ;  /* 0x0000040008057983 */ /* 0x000ee80000100800 */
[----:B------:R-:W4:Y:S04]  /*3ed0*/  LDL R6, [R8+0x8] ;  /* 0x0000080008067983 */ /* 0x000f280000100800 */
        /* <DEDUP_REMOVED lines=8> */
[----:B------:R1:W-:Y:S04]  /*3f60*/  STL [R8+0x8], R6 ;  /* 0x0000080608007387 */ /* 0x0003e80000100800 */
[----:B------:R1:W-:Y:S02]  /*3f70*/  STL [R8+0xc], R7 ;  /* 0x00000c0708007387 */ /* 0x0003e40000100800 */
.L_x_15:
[----:B------:R-:W-:Y:S05]  /*3f80*/  @!P1 BRA `(.L_x_11) ;  /* 0x0000000000249947 */ /* 0x000fea0003800000 */
[----:B------:R-:W-:Y:S02]  /*3f90*/  IMAD.MOV R3, RZ, RZ, -R3 ;  /* 0x000000ffff037224 */ /* 0x000fe400078e0a03 */
[----:B01----:R-:W-:-:S07]  /*3fa0*/  IMAD R5, R2, 0x4, R1 ;  /* 0x0000000402057824 */ /* 0x003fce00078e0201 */
.L_x_16:
[----:B------:R-:W3:Y:S01]  /*3fb0*/  LDL R2, [R5] ;  /* 0x0000000005027983 */ /* 0x000ee20000100800 */
[----:B------:R-:W-:-:S05]  /*3fc0*/  VIADD R3, R3, 0x1 ;  /* 0x0000000103037836 */ /* 0x000fca0000000000 */
[----:B------:R-:W-:Y:S02]  /*3fd0*/  ISETP.NE.AND P0, PT, R3, RZ, PT ;  /* 0x000000ff0300720c */ /* 0x000fe40003f05270 */
[----:B---3--:R-:W-:-:S05]  /*3fe0*/  PRMT R2, R2, 0x123, RZ ;  /* 0x0000012302027816 */ /* 0x008fca00000000ff */
[----:B------:R0:W-:Y:S02]  /*3ff0*/  STL [R5], R2 ;  /* 0x0000000205007387 */ /* 0x0001e40000100800 */
[----:B0-----:R-:W-:-:S04]  /*4000*/  VIADD R5, R5, 0x4 ;  /* 0x0000000405057836 */ /* 0x001fc80000000000 */
[----:B------:R-:W-:Y:S05]  /*4010*/  @P0 BRA `(.L_x_16) ;  /* 0xfffffffc00e40947 */ /* 0x000fea000383ffff */
.L_x_11:
[----:B012---:R-:W2:Y:S04]  /*4020*/  LDL.128 R4, [R1] ;  /* 0x0000000001047983 */ /* 0x007ea80000100c00 */
[----:B------:R-:W3:Y:S04]  /*4030*/  LDL.128 R8, [R1+0x10] ;  /* 0x0000100001087983 */ /* 0x000ee80000100c00 */
[----:B------:R-:W4:Y:S04]  /*4040*/  LDL.128 R12, [R1+0x20] ;  /* 0x00002000010c7983 */ /* 0x000f280000100c00 */
[----:B------:R-:W5:Y:S04]  /*4050*/  LDL.128 R16, [R1+0x30] ;  /* 0x0000300001107983 */ /* 0x000f680000100c00 */
[----:B------:R-:W5:Y:S04]  /*4060*/  LDL.128 R20, [R1+0x40] ;  /* 0x0000400001147983 */ /* 0x000f680000100c00 */
[----:B------:R-:W5:Y:S04]  /*4070*/  LDL.128 R24, [R1+0x50] ;  /* 0x0000500001187983 */ /* 0x000f680000100c00 */
[----:B------:R-:W5:Y:S04]  /*4080*/  LDL.128 R28, [R1+0x60] ;  /* 0x00006000011c7983 */ /* 0x000f680000100c00 */
[----:B------:R-:W5:Y:S01]  /*4090*/  LDL.128 R32, [R1+0x70] ;  /* 0x0000700001207983 */ /* 0x000f620000100c00 */
[----:B------:R-:W0:Y:S01]  /*40a0*/  LDCU UR4, c[0x0][0x360] ;  /* 0x00006c00ff0477ac */ /* 0x000e220008000800 */
[----:B------:R-:W1:Y:S01]  /*40b0*/  LDC.64 R36, c[0x0][0x380] ;  /* 0x0000e000ff247b82 */ /* 0x000e620000000a00 */
[----:B------:R-:W-:Y:S01]  /*40c0*/  BSSY.RECONVERGENT B0, `(.L_x_17) ;  /* 0x00000ce000007945 */ /* 0x000fe20003800200 */
[----:B------:R-:W0:Y:S01]  /*40d0*/  S2R R98, SR_TID.X ;  /* 0x0000000000627919 */ /* 0x000e220000002100 */
[----:B------:R-:W0:Y:S01]  /*40e0*/  LDCU UR5, c[0x0][0x388] ;  /* 0x00007100ff0577ac */ /* 0x000e220008000800 */
[----:B------:R-:W0:Y:S02]  /*40f0*/  S2R R3, SR_CTAID.X ;  /* 0x0000000000037919 */ /* 0x000e240000002500 */
[----:B0-----:R-:W-:Y:S01]  /*4100*/  IMAD R98, R3, UR4, R98 ;  /* 0x0000000403627c24 */ /* 0x001fe2000f8e0262 */
[----:B------:R-:W-:-:S03]  /*4110*/  USHF.R.U32.HI UR4, URZ, 0x2, UR5 ;  /* 0x00000002ff047899 */ /* 0x000fc60008011605 */
[----:B-1----:R-:W-:Y:S01]  /*4120*/  IMAD.WIDE.U32 R36, R98, UR5, R36 ;  /* 0x0000000562247c25 */ /* 0x002fe2000f8e0024 */
[----:B------:R-:W-:Y:S02]  /*4130*/  SHF.R.S32.HI R99, RZ, 0x1f, R98 ;  /* 0x0000001fff637819 */ /* 0x000fe40000011462 */
[----:B------:R-:W-:Y:S01]  /*4140*/  ISETP.NE.U32.AND P0, PT, R36, RZ, PT ;  /* 0x000000ff2400720c */ /* 0x000fe20003f05070 */
[----:B--2---:R-:W-:Y:S04]  /*4150*/  STL.128 [R1+0x80], R4 ;  /* 0x0000800401007387 */ /* 0x004fe80000100c00 */
[----:B------:R-:W-:Y:S04]  /*4160*/  STL.128 [R1+0x100], R4 ;  /* 0x0001000401007387 */ /* 0x000fe80000100c00 */
[----:B------:R-:W-:Y:S04]  /*4170*/  STL.128 [R1+0x180], R4 ;  /* 0x0001800401007387 */ /* 0x000fe80000100c00 */
[----:B------:R0:W-:Y:S04]  /*4180*/  STL.128 [R1+0x200], R4 ;  /* 0x0002000401007387 */ /* 0x0001e80000100c00 */
[----:B---3--:R-:W-:Y:S04]  /*4190*/  STL.128 [R1+0x90], R8 ;  /* 0x0000900801007387 */ /* 0x008fe80000100c00 */
[----:B------:R-:W-:Y:S04]  /*41a0*/  STL.128 [R1+0x110], R8 ;  /* 0x0001100801007387 */ /* 0x000fe80000100c00 */
[----:B------:R-:W-:Y:S01]  /*41b0*/  STL.128 [R1+0x190], R8 ;  /* 0x0001900801007387 */ /* 0x000fe20000100c00 */
[----:B0-----:R-:W-:Y:S01]  /*41c0*/  IMAD R4, R99, UR5, R37 ;  /* 0x0000000563047c24 */ /* 0x001fe2000f8e0225 */
[----:B------:R-:W-:Y:S01]  /*41d0*/  IADD3 R6, P3, PT, R1, R130, RZ ;  /* 0x0000008201067210 */ /* 0x000fe20007f7e0ff */
[----:B------:R-:W-:Y:S01]  /*41e0*/  IMAD.MOV.U32 R5, RZ, RZ, 0x30 ;  /* 0x00000030ff057424 */ /* 0x000fe200078e00ff */
[----:B------:R0:W-:Y:S02]  /*41f0*/  STL.128 [R1+0x210], R8 ;  /* 0x0002100801007387 */ /* 0x0001e40000100c00 */
[----:B------:R-:W-:Y:S01]  /*4200*/  ISETP.NE.AND.EX P0, PT, R4, RZ, PT, P0 ;  /* 0x000000ff0400720c */ /* 0x000fe20003f05300 */
[----:B------:R-:W-:Y:S01]  /*4210*/  IMAD.X R7, RZ, RZ, RZ, P3 ;  /* 0x000000ffff077224 */ /* 0x000fe200018e06ff */
[----:B----4-:R-:W-:Y:S01]  /*4220*/  STL.128 [R1+0xa0], R12 ;  /* 0x0000a00c01007387 */ /* 0x010fe20000100c00 */
[----:B------:R-:W-:-:S03]  /*4230*/  IADD3 R2, P3, PT, R6, 0x80, RZ ;  /* 0x0000008006027810 */ /* 0x000fc60007f7e0ff */
[----:B------:R-:W-:Y:S02]  /*4240*/  STL.128 [R1+0x120], R12 ;  /* 0x0001200c01007387 */ /* 0x000fe40000100c00 */
[----:B------:R-:W-:Y:S02]  /*4250*/  IMAD.X R3, RZ, RZ, R7, P3 ;  /* 0x000000ffff037224 */ /* 0x000fe400018e0607 */
[----:B------:R-:W-:Y:S03]  /*4260*/  STL.128 [R1+0x1a0], R12 ;  /* 0x0001a00c01007387 */ /* 0x000fe60000100c00 */
[----:B------:R-:W-:Y:S01]  /*4270*/  @!P0 IMAD.MOV.U32 R129, RZ, RZ, 0x1 ;  /* 0x00000001ff818424 */ /* 0x000fe200078e00ff */
[----:B------:R1:W-:Y:S01]  /*4280*/  STL.128 [R1+0x220], R12 ;  /* 0x0002200c01007387 */ /* 0x0003e20000100c00 */
[----:B0-----:R-:W-:Y:S01]  /*4290*/  IADD3 R11, P1, PT, R36, UR4, RZ ;  /* 0x00000004240b7c10 */ /* 0x001fe2000ff3e0ff */
[----:B------:R-:W-:-:S02]  /*42a0*/  @!P0 IMAD.MOV.U32 R148, RZ, RZ, RZ ;  /* 0x000000ffff948224 */ /* 0x000fc400078e00ff */
[----:B-----5:R0:W-:Y:S01]  /*42b0*/  STL.128 [R1+0xb0], R16 ;  /* 0x0000b01001007387 */ /* 0x0201e20000100c00 */
[----:B------:R-:W-:-:S03]  /*42c0*/  IADD3 R10, P2, PT, R11, UR4, RZ ;  /* 0x000000040b0a7c10 */ /* 0x000fc6000ff5e0ff */
[----:B------:R0:W-:Y:S04]  /*42d0*/  STL.128 [R1+0x130], R16 ;  /* 0x0001301001007387 */ /* 0x0001e80000100c00 */
[----:B------:R0:W-:Y:S04]  /*42e0*/  STL.128 [R1+0x1b0], R16 ;  /* 0x0001b01001007387 */ /* 0x0001e80000100c00 */
[----:B------:R0:W-:Y:S01]  /*42f0*/  STL.128 [R1+0x230], R16 ;  /* 0x0002301001007387 */ /* 0x0001e20000100c00 */
[----:B-1----:R-:W-:Y:S01]  /*4300*/  IMAD.X R12, RZ, RZ, R4, P1 ;  /* 0x000000ffff0c7224 */ /* 0x002fe200008e0604 */
[----:B------:R-:W-:-:S02]  /*4310*/  IADD3 R8, P1, PT, R10, UR4, RZ ;  /* 0x000000040a087c10 */ /* 0x000fc4000ff3e0ff */
[----:B------:R0:W-:Y:S01]  /*4320*/  STL.128 [R1+0xc0], R20 ;  /* 0x0000c01401007387 */ /* 0x0001e20000100c00 */
[----:B------:R-:W-:-:S03]  /*4330*/  IMAD.X R9, RZ, RZ, R12, P2 ;  /* 0x000000ffff097224 */ /* 0x000fc600010e060c */
[----:B------:R0:W-:Y:S01]  /*4340*/  STL.128 [R1+0x140], R20 ;  /* 0x0001401401007387 */ /* 0x0001e20000100c00 */
[----:B------:R-:W-:-:S03]  /*4350*/  IMAD.X R14, RZ, RZ, R9, P1 ;  /* 0x000000ffff0e7224 */ /* 0x000fc600008e0609 */
[----:B------:R0:W-:Y:S04]  /*4360*/  STL.128 [R1+0x1c0], R20 ;  /* 0x0001c01401007387 */ /* 0x0001e80000100c00 */
        /* <DEDUP_REMOVED lines=13> */
[----:B------:R0:W-:Y:S01]  /*4440*/  @!P0 STL.U8 [R6+0x80], R5 ;  /* 0x0000800506008387 */ /* 0x0001e20000100000 */
[----:B------:R-:W-:Y:S05]  /*4450*/  @!P0 BRA `(.L_x_18) ;  /* 0x0000000800508947 */ /* 0x000fea0003800000 */
[----:B0-----:R-:W-:Y:S01]  /*4460*/  IADD3 R24, P1, PT, R6, 0x7f, RZ ;  /* 0x0000007f06187810 */ /* 0x001fe20007f3e0ff */
[----:B------:R-:W-:Y:S01]  /*4470*/  BSSY.RECONVERGENT B1, `(.L_x_19) ;  /* 0x000002b000017945 */ /* 0x000fe20003800200 */
[----:B------:R-:W-:Y:S01]  /*4480*/  IADD3 R30, P0, PT, R130, R39, RZ ;  /* 0x00000027821e7210 */ /* 0x000fe20007f1e0ff */
[----:B------:R-:W-:Y:S02]  /*4490*/  IMAD.MOV.U32 R23, RZ, RZ, R4 ;  /* 0x000000ffff177224 */ /* 0x000fe400078e0004 */
[----:B------:R-:W-:Y:S02]  /*44a0*/  IMAD.X R25, RZ, RZ, R7, P1 ;  /* 0x000000ffff197224 */ /* 0x000fe400008e0607 */
[----:B------:R-:W-:Y:S02]  /*44b0*/  IMAD.MOV.U32 R129, RZ, RZ, RZ ;  /* 0x000000ffff817224 */ /* 0x000fe400078e00ff */
[----:B------:R-:W-:Y:S02]  /*44c0*/  IMAD.MOV.U32 R148, RZ, RZ, RZ ;  /* 0x000000ffff947224 */ /* 0x000fe400078e00ff */
[----:B------:R-:W-:-:S02]  /*44d0*/  IMAD.MOV.U32 R26, RZ, RZ, R2 ;  /* 0x000000ffff1a7224 */ /* 0x000fc400078e0002 */
[----:B------:R-:W-:Y:S02]  /*44e0*/  IMAD.MOV.U32 R28, RZ, RZ, R3 ;  /* 0x000000ffff1c7224 */ /* 0x000fe400078e0003 */
[----:B------:R-:W-:Y:S02]  /*44f0*/  IMAD.MOV.U32 R21, RZ, RZ, R2 ;  /* 0x000000ffff157224 */ /* 0x000fe400078e0002 */
[----:B------:R-:W-:Y:S02]  /*4500*/  IMAD.X R32, RZ, RZ, R44, P0 ;  /* 0x000000ffff207224 */ /* 0x000fe400000e062c */
[----:B------:R-:W-:Y:S02]  /*4510*/  IMAD.MOV.U32 R20, RZ, RZ, R24 ;  /* 0x000000ffff147224 */ /* 0x000fe400078e0018 */
[----:B------:R-:W-:-:S07]  /*4520*/  IMAD.MOV.U32 R22, RZ, RZ, R25 ;  /* 0x000000ffff167224 */ /* 0x000fce00078e0019 */
.L_x_20:
[----:B------:R-:W-:-:S04]  /*4530*/  IMAD.WIDE.U32 R4, R23, -0x33333333, RZ ;  /* 0xcccccccd17047825 */ /* 0x000fc800078e00ff */
[----:B------:R-:W-:Y:S01]  /*4540*/  IMAD.MOV.U32 R46, RZ, RZ, R20 ;  /* 0x000000ffff2e7224 */ /* 0x000fe200078e0014 */
[----:B------:R-:W-:Y:S01]  /*4550*/  IADD3 R20, P3, PT, R20, 0x1, RZ ;  /* 0x0000000114147810 */ /* 0x000fe20007f7e0ff */
[----:B------:R-:W-:-:S04]  /*4560*/  IMAD.WIDE.U32 R16, P0, R36, -0x33333334, R4 ;  /* 0xcccccccc24107825 */ /* 0x000fc80007800004 */
[----:B------:R-:W-:-:S04]  /*4570*/  IMAD.WIDE.U32 R4, R36, -0x33333333, RZ ;  /* 0xcccccccd24047825 */ /* 0x000fc800078e00ff */
[----:B------:R-:W-:Y:S01]  /*4580*/  IMAD.X R19, RZ, RZ, RZ, P0 ;  /* 0x000000ffff137224 */ /* 0x000fe200000e06ff */
[----:B------:R-:W-:Y:S01]  /*4590*/  IADD3 RZ, P0, PT, R5, R16, RZ ;  /* 0x0000001005ff7210 */ /* 0x000fe20007f1e0ff */
[----:B------:R-:W-:Y:S02]  /*45a0*/  IMAD.MOV.U32 R18, RZ, RZ, R17 ;  /* 0x000000ffff127224 */ /* 0x000fe400078e0011 */
[----:B------:R-:W-:Y:S01]  /*45b0*/  IMAD.MOV.U32 R17, RZ, RZ, R129 ;  /* 0x000000ffff117224 */ /* 0x000fe200078e0081 */
[----:B------:R-:W-:Y:S01]  /*45c0*/  IADD3 R129, P2, PT, R129, 0x1, RZ ;  /* 0x0000000181817810 */ /* 0x000fe20007f5e0ff */
[----:B------:R-:W-:Y:S01]  /*45d0*/  IMAD.WIDE.U32.X R4, R23, -0x33333334, R18, P0 ;  /* 0xcccccccc17047825 */ /* 0x000fe200000e0412 */
[----:B------:R-:W-:-:S03]  /*45e0*/  ISETP.GE.U32.AND P0, PT, R36, 0xa, PT ;  /* 0x0000000a2400780c */ /* 0x000fc60003f06070 */
[----:B------:R-:W-:Y:S01]  /*45f0*/  IMAD.MOV.U32 R34, RZ, RZ, R148 ;  /* 0x000000ffff227224 */ /* 0x000fe200078e0094 */
[--C-:B------:R-:W-:Y:S01]  /*4600*/  SHF.R.U64 R15, R4, 0x3, R5.reuse ;  /* 0x00000003040f7819 */ /* 0x100fe20000001205 */
[----:B------:R-:W-:Y:S01]  /*4610*/  IMAD.MOV.U32 R48, RZ, RZ, R22 ;  /* 0x000000ffff307224 */ /* 0x000fe200078e0016 */
[----:B------:R-:W-:Y:S01]  /*4620*/  ISETP.GE.U32.AND.EX P0, PT, R23, RZ, PT, P0 ;  /* 0x000000ff1700720c */ /* 0x000fe20003f06100 */
[----:B------:R-:W-:Y:S01]  /*4630*/  IMAD.MOV.U32 R13, RZ, RZ, R28 ;  /* 0x000000ffff0d7224 */ /* 0x000fe200078e001c */
[----:B------:R-:W-:Y:S01]  /*4640*/  SHF.R.U32.HI R16, RZ, 0x3, R5 ;  /* 0x00000003ff107819 */ /* 0x000fe20000011605 */
[----:B------:R-:W-:Y:S02]  /*4650*/  IMAD R4, R15, -0xa, R36 ;  /* 0xfffffff60f047824 */ /* 0x000fe400078e0224 */
[----:B------:R-:W-:Y:S01]  /*4660*/  IMAD.MOV.U32 R5, RZ, RZ, R26 ;  /* 0x000000ffff057224 */ /* 0x000fe200078e001a */
[----:B------:R-:W-:Y:S01]  /*4670*/  IADD3 R26, P1, PT, R26, 0x1, RZ ;  /* 0x000000011a1a7810 */ /* 0x000fe20007f3e0ff */
[----:B------:R-:W-:-:S02]  /*4680*/  VIADD R4, R4, 0x30 ;  /* 0x0000003004047836 */ /* 0x000fc40000000000 */
[----:B------:R-:W-:Y:S02]  /*4690*/  IMAD.X R148, RZ, RZ, R148, P2 ;  /* 0x000000ffff947224 */ /* 0x000fe400010e0694 */
[----:B------:R-:W-:Y:S01]  /*46a0*/  IMAD.X R22, RZ, RZ, R22, P3 ;  /* 0x000000ffff167224 */ /* 0x000fe200018e0616 */
[----:B------:R0:W-:Y:S01]  /*46b0*/  STL.U8 [R21], R4 ;  /* 0x0000000415007387 */ /* 0x0001e20000100000 */
[----:B------:R-:W-:Y:S02]  /*46c0*/  IMAD.X R28, RZ, RZ, R28, P1 ;  /* 0x000000ffff1c7224 */ /* 0x000fe400008e061c */
[----:B------:R-:W-:Y:S02]  /*46d0*/  IMAD.MOV.U32 R23, RZ, RZ, R16 ;  /* 0x000000ffff177224 */ /* 0x000fe400078e0010 */
[----:B------:R-:W-:Y:S02]  /*46e0*/  IMAD.MOV.U32 R36, RZ, RZ, R15 ;  /* 0x000000ffff247224 */ /* 0x000fe400078e000f */
[----:B0-----:R-:W-:-:S02]  /*46f0*/  IMAD.MOV.U32 R4, RZ, RZ, R21 ;  /* 0x000000ffff047224 */ /* 0x001fc400078e0015 */
[----:B------:R-:W-:Y:S01]  /*4700*/  VIADD R21, R21, 0x1 ;  /* 0x0000000115157836 */ /* 0x000fe20000000000 */
[----:B------:R-:W-:Y:S06]  /*4710*/  @P0 BRA `(.L_x_20) ;  /* 0xfffffffc00840947 */ /* 0x000fec000383ffff */
[----:B------:R-:W-:Y:S05]  /*4720*/  BSYNC.RECONVERGENT B1 ;  /* 0x0000000000017941 */ /* 0x000fea0003800200 */
.L_x_19:
[----:B------:R-:W-:Y:S02]  /*4730*/  IMAD.MOV.U32 R23, RZ, RZ, R5 ;  /* 0x000000ffff177224 */ /* 0x000fe400078e0005 */
[----:B------:R-:W-:-:S03]  /*4740*/  IMAD.MOV.U32 R22, RZ, RZ, R13 ;  /* 0x000000ffff167224 */ /* 0x000fc600078e000d */
[----:B------:R-:W-:-:S04]  /*4750*/  ISETP.GE.U32.AND P0, PT, R2, R23, PT ;  /* 0x000000170200720c */ /* 0x000fc80003f06070 */
[----:B------:R-:W-:-:S13]  /*4760*/  ISETP.GE.U32.AND.EX P0, PT, R3, R22, PT, P0 ;  /* 0x000000160300720c */ /* 0x000fda0003f06100 */
[----:B------:R-:W-:Y:S05]  /*4770*/  @P0 BRA `(.L_x_18) ;  /* 0x0000000400880947 */ /* 0x000fea0003800000 */
[----:B------:R-:W-:Y:S01]  /*4780*/  IADD3 R18, P0, PT, R17, R24, RZ ;  /* 0x0000001811127210 */ /* 0x000fe20007f1e0ff */
[----:B------:R-:W-:Y:S01]  /*4790*/  IMAD.MOV.U32 R17, RZ, RZ, 0x1 ;  /* 0x00000001ff117424 */ /* 0x000fe200078e00ff */
[----:B------:R-:W-:Y:S01]  /*47a0*/  IADD3 R19, P1, PT, R6, 0x81, RZ ;  /* 0x0000008106137810 */ /* 0x000fe20007f3e0ff */
[----:B------:R-:W-:Y:S01]  /*47b0*/  BSSY.RECONVERGENT B1, `(.L_x_21) ;  /* 0x0000041000017945 */ /* 0x000fe20003800200 */
[----:B------:R-:W-:Y:S02]  /*47c0*/  IMAD.MOV.U32 R24, RZ, RZ, R4 ;  /* 0x000000ffff187224 */ /* 0x000fe400078e0004 */
[----:B------:R-:W-:Y:S01]  /*47d0*/  IMAD.X R16, R34, 0x1, R25, P0 ;  /* 0x0000000122107824 */ /* 0x000fe200000e0619 */
[----:B------:R-:W-:Y:S01]  /*47e0*/  ISETP.GT.U32.AND P0, PT, R18, R19, PT ;  /* 0x000000131200720c */ /* 0x000fe20003f04070 */
[----:B------:R-:W-:Y:S02]  /*47f0*/  IMAD.X R21, RZ, RZ, R7, P1 ;  /* 0x000000ffff157224 */ /* 0x000fe400008e0607 */
[----:B------:R-:W-:-:S03]  /*4800*/  IMAD.MOV.U32 R20, RZ, RZ, R2 ;  /* 0x000000ffff147224 */ /* 0x000fc600078e0002 */
[----:B------:R-:W-:-:S04]  /*4810*/  ISETP.GT.U32.AND.EX P0, PT, R16, R21, PT, P0 ;  /* 0x000000151000720c */ /* 0x000fc80003f04100 */
[----:B------:R-:W-:Y:S02]  /*4820*/  SEL R18, R18, R19, P0 ;  /* 0x0000001312127207 */ /* 0x000fe40000000000 */
[----:B------:R-:W-:Y:S02]  /*4830*/  SEL R15, R16, R21, P0 ;  /* 0x00000015100f7207 */ /* 0x000fe40000000000 */
[----:B------:R-:W-:Y:S02]  /*4840*/  IADD3 R5, P1, PT, R18, -0x1, RZ ;  /* 0xffffffff12057810 */ /* 0x000fe40007f3e0ff */
[----:B------:R-:W-:Y:S02]  /*4850*/  LOP3.LUT R16, RZ, R44, RZ, 0x33, !PT ;  /* 0x0000002cff107212 */ /* 0x000fe400078e33ff */
[----:B------:R-:W-:Y:S02]  /*4860*/  ISETP.NE.U32.AND P0, PT, R30, R5, PT ;  /* 0x000000051e00720c */ /* 0x000fe40003f05070 */
[----:B------:R-:W-:-:S04]  /*4870*/  IADD3.X R5, PT, PT, R15, -0x1, RZ, P1, !PT ;  /* 0xffffffff0f057810 */ /* 0x000fc80000ffe4ff */
[----:B------:R-:W-:Y:S02]  /*4880*/  ISETP.NE.AND.EX P0, PT, R32, R5, PT, P0 ;  /* 0x000000052000720c */ /* 0x000fe40003f05300 */
[----:B------:R-:W-:Y:S02]  /*4890*/  LOP3.LUT R5, RZ, R39, RZ, 0x33, !PT ;  /* 0x00000027ff057212 */ /* 0x000fe400078e33ff */
[----:B------:R-:W-:-:S04]  /*48a0*/  SEL R13, RZ, 0x1, !P0 ;  /* 0x00000001ff0d7807 */ /* 0x000fc80004000000 */
[----:B------:R-:W-:-:S04]  /*48b0*/  IADD3 R30, P1, PT, R130, R13, RZ ;  /* 0x0000000d821e7210 */ /* 0x000fc80007f3e0ff */
[----:B------:R-:W-:Y:S01]  /*48c0*/  IADD3 R5, P2, P3, -R30, R18, R5 ;  /* 0x000000121e057210 */ /* 0x000fe20007b5e105 */
[----:B------:R-:W-:-:S05]  /*48d0*/  IMAD.X R25, RZ, RZ, RZ, P1 ;  /* 0x000000ffff197224 */ /* 0x000fca00008e06ff */
[----:B------:R-:W-:Y:S02]  /*48e0*/  IADD3.X R16, PT, PT, ~R25, R15, R16, P2, P3 ;  /* 0x0000000f19107210 */ /* 0x000fe400017e6510 */
[----:B------:R-:W-:Y:S02]  /*48f0*/  SEL R15, R17, 0x2, !P0 ;  /* 0x00000002110f7807 */ /* 0x000fe40004000000 */
[----:B------:R-:W-:-:S04]  /*4900*/  SHF.R.U64 R5, R5, 0x1, R16 ;  /* 0x0000000105057819 */ /* 0x000fc80000001210 */
[C---:B------:R-:W-:Y:S01]  /*4910*/  IADD3 R18, P1, PT, R5.reuse, R13, RZ ;  /* 0x0000000d05127210 */ /* 0x040fe20007f3e0ff */
[----:B------:R-:W-:Y:S01]  /*4920*/  IMAD.IADD R17, R5, 0x1, R15 ;  /* 0x0000000105117824 */ /* 0x000fe200078e020f */
[----:B------:R-:W-:-:S04]  /*4930*/  SHF.R.U32.HI R5, RZ, 0x1, R16 ;  /* 0x00000001ff057819 */ /* 0x000fc80000011610 */
[----:B------:R-:W-:Y:S01]  /*4940*/  LOP3.LUT P0, RZ, R17, 0x3, RZ, 0xc0, !PT ;  /* 0x0000000311ff7812 */ /* 0x000fe2000780c0ff */
[----:B------:R-:W-:Y:S02]  /*4950*/  IMAD.MOV.U32 R17, RZ, RZ, R3 ;  /* 0x000000ffff117224 */ /* 0x000fe400078e0003 */
[----:B------:R-:W-:-:S10]  /*4960*/  IMAD.X R27, RZ, RZ, R5, P1 ;  /* 0x000000ffff1b7224 */ /* 0x000fd400008e0605 */
[----:B------:R-:W-:Y:S05]  /*4970*/  @!P0 BRA `(.L_x_22) ;  /* 0x0000000000908947 */ /* 0x000fea0003800000 */
[----:B------:R-:W-:Y:S01]  /*4980*/  ISETP.GT.U32.AND P0, PT, R46, R19, PT ;  /* 0x000000132e00720c */ /* 0x000fe20003f04070 */
[----:B------:R-:W-:Y:S01]  /*4990*/  IMAD.MOV.U32 R20, RZ, RZ, R2 ;  /* 0x000000ffff147224 */ /* 0x000fe200078e0002 */
[----:B------:R-:W-:Y:S01]  /*49a0*/  IADD3 R13, P1, PT, R39, R30, RZ ;  /* 0x0000001e270d7210 */ /* 0x000fe20007f3e0ff */
[----:B------:R-:W-:Y:S01]  /*49b0*/  BSSY.RECONVERGENT B2, `(.L_x_23) ;  /* 0x000001d000027945 */ /* 0x000fe20003800200 */
[----:B------:R-:W-:Y:S01]  /*49c0*/  ISETP.GT.U32.AND.EX P0, PT, R48, R21, PT, P0 ;  /* 0x000000153000720c */ /* 0x000fe20003f04100 */
[----:B------:R-:W-:Y:S01]  /*49d0*/  IMAD.MOV.U32 R17, RZ, RZ, R3 ;  /* 0x000000ffff117224 */ /* 0x000fe200078e0003 */
[----:B------:R-:W-:Y:S01]  /*49e0*/  LOP3.LUT R13, RZ, R13, RZ, 0x33, !PT ;  /* 0x0000000dff0d7212 */ /* 0x000fe200078e33ff */
[----:B------:R-:W-:Y:S01]  /*49f0*/  IMAD.X R16, R44, 0x1, R25, P1 ;  /* 0x000000012c107824 */ /* 0x000fe200008e0619 */
[----:B------:R-:W-:Y:S02]  /*4a00*/  SEL R4, R46, R19, P0 ;  /* 0x000000132e047207 */ /* 0x000fe40000000000 */
[----:B------:R-:W-:-:S02]  /*4a10*/  SEL R5, R48, R21, P0 ;  /* 0x0000001530057207 */ /* 0x000fc40000000000 */
[----:B------:R-:W-:Y:S02]  /*4a20*/  LOP3.LUT R16, RZ, R16, RZ, 0x33, !PT ;  /* 0x00000010ff107212 */ /* 0x000fe400078e33ff */
[----:B------:R-:W-:Y:S01]  /*4a30*/  IADD3 R4, P0, PT, R4, R13, RZ ;  /* 0x0000000d04047210 */ /* 0x000fe20007f1e0ff */
[----:B------:R-:W-:-:S04]  /*4a40*/  IMAD.MOV.U32 R13, RZ, RZ, -0x1 ;  /* 0xffffffffff0d7424 */ /* 0x000fc800078e00ff */
[----:B------:R-:W-:-:S05]  /*4a50*/  IMAD.X R5, R5, 0x1, R16, P0 ;  /* 0x0000000105057824 */ /* 0x000fca00000e0610 */
[----:B------:R-:W-:-:S05]  /*4a60*/  SHF.R.U64 R4, R4, 0x1, R5 ;  /* 0x0000000104047819 */ /* 0x000fca0000001205 */
[----:B------:R-:W-:Y:S02]  /*4a70*/  IMAD.IADD R2, R4, 0x1, R15 ;  /* 0x0000000104027824 */ /* 0x000fe400078e020f */
[----:B------:R-:W-:-:S03]  /*4a80*/  IMAD.MOV.U32 R15, RZ, RZ, -0x1 ;  /* 0xffffffffff0f7424 */ /* 0x000fc600078e00ff */
[----:B------:R-:W-:-:S07]  /*4a90*/  LOP3.LUT R16, R2, 0x3, RZ, 0xc0, !PT ;  /* 0x0000000302107812 */ /* 0x000fce00078ec0ff */
.L_x_24:
[C---:B------:R-:W-:Y:S01]  /*4aa0*/  IMAD.IADD R5, R13.reuse, 0x1, R26 ;  /* 0x000000010d057824 */ /* 0x040fe200078e021a */
[----:B------:R-:W2:Y:S04]  /*4ab0*/  LDL.U8 R2, [R20] ;  /* 0x0000000014027983 */ /* 0x000ea80000100000 */
[----:B------:R-:W3:Y:S01]  /*4ac0*/  LDL.U8 R3, [R5] ;  /* 0x0000000005037983 */ /* 0x000ee20000100000 */
[----:B------:R-:W-:-:S04]  /*4ad0*/  IADD3 R13, P0, PT, R13, -0x1, RZ ;  /* 0xffffffff0d0d7810 */ /* 0x000fc80007f1e0ff */
[----:B------:R-:W-:Y:S02]  /*4ae0*/  IADD3 R4, P1, PT, R13, R16, RZ ;  /* 0x000000100d047210 */ /* 0x000fe40007f3e0ff */
[----:B------:R-:W-:Y:S02]  /*4af0*/  IADD3.X R15, PT, PT, R15, -0x1, RZ, P0, !PT ;  /* 0xffffffff0f0f7810 */ /* 0x000fe400007fe4ff */
[----:B------:R-:W-:-:S03]  /*4b00*/  ISETP.NE.U32.AND P0, PT, R4, -0x1, PT ;  /* 0xffffffff0400780c */ /* 0x000fc60003f05070 */
[----:B------:R-:W-:-:S05]  /*4b10*/  IMAD.X R4, RZ, RZ, R15, P1 ;  /* 0x000000ffff047224 */ /* 0x000fca00008e060f */
[----:B------:R-:W-:Y:S01]  /*4b20*/  ISETP.NE.AND.EX P0, PT, R4, -0x1, PT, P0 ;  /* 0xffffffff0400780c */ /* 0x000fe20003f05300 */
[----:B---3--:R0:W-:Y:S04]  /*4b30*/  STL.U8 [R20], R3 ;  /* 0x0000000314007387 */ /* 0x0081e80000100000 */
[----:B--2---:R1:W-:Y:S01]  /*4b40*/  STL.U8 [R5], R2 ;  /* 0x0000000205007387 */ /* 0x0043e20000100000 */
[----:B0-----:R-:W-:-:S05]  /*4b50*/  IADD3 R20, P1, PT, R20, 0x1, RZ ;  /* 0x0000000114147810 */ /* 0x001fca0007f3e0ff */
[----:B------:R-:W-:Y:S02]  /*4b60*/  IMAD.X R17, RZ, RZ, R17, P1 ;  /* 0x000000ffff117224 */ /* 0x000fe400008e0611 */
[----:B-1----:R-:W-:Y:S06]  /*4b70*/  @P0 BRA `(.L_x_24) ;  /* 0xfffffffc00c80947 */ /* 0x002fec000383ffff */
[----:B------:R-:W-:Y:S05]  /*4b80*/  BSYNC.RECONVERGENT B2 ;  /* 0x0000000000027941 */ /* 0x000fea0003800200 */
.L_x_23:
[----:B------:R-:W-:-:S05]  /*4b90*/  IADD3 R23, P0, PT, R13, R26, RZ ;  /* 0x0000001a0d177210 */ /* 0x000fca0007f1e0ff */
[----:B------:R-:W-:Y:S02]  /*4ba0*/  IMAD.X R22, R15, 0x1, R28, P0 ;  /* 0x000000010f167824 */ /* 0x000fe400000e061c */
[----:B------:R-:W-:-:S07]  /*4bb0*/  IMAD.MOV.U32 R24, RZ, RZ, R23 ;  /* 0x000000ffff187224 */ /* 0x000fce00078e0017 */
.L_x_22:
[----:B------:R-:W-:Y:S05]  /*4bc0*/  BSYNC.RECONVERGENT B1 ;  /* 0x0000000000017941 */ /* 0x000fea0003800200 */
.L_x_21:
[----:B------:R-:W-:-:S04]  /*4bd0*/  ISETP.GE.U32.AND P0, PT, R18, 0x3, PT ;  /* 0x000000031200780c */ /* 0x000fc80003f06070 */
[----:B------:R-:W-:-:S13]  /*4be0*/  ISETP.GE.U32.AND.EX P0, PT, R27, RZ, PT, P0 ;  /* 0x000000ff1b00720c */ /* 0x000fda0003f06100 */
[----:B------:R-:W-:Y:S05]  /*4bf0*/  @!P0 BRA `(.L_x_18) ;  /* 0x0000000000688947 */ /* 0x000fea0003800000 */
[----:B------:R-:W-:-:S07]  /*4c00*/  IMAD.MOV.U32 R18, RZ, RZ, R20 ;  /* 0x000000ffff127224 */ /* 0x000fce00078e0014 */
.L_x_25:
[----:B------:R-:W2:Y:S04]  /*4c10*/  LDL.U8 R3, [R24] ;  /* 0x0000000018037983 */ /* 0x000ea80000100000 */
[----:B------:R-:W3:Y:S04]  /*4c20*/  LDL.U8 R2, [R18] ;  /* 0x0000000012027983 */ /* 0x000ee80000100000 */
[----:B--2---:R0:W-:Y:S04]  /*4c30*/  STL.U8 [R18], R3 ;  /* 0x0000000312007387 */ /* 0x0041e80000100000 */
[----:B---3--:R-:W-:Y:S04]  /*4c40*/  STL.U8 [R24], R2 ;  /* 0x0000000218007387 */ /* 0x008fe80000100000 */
[----:B------:R-:W2:Y:S04]  /*4c50*/  LDL.U8 R5, [R24+-0x1] ;  /* 0xffffff0018057983 */ /* 0x000ea80000100000 */
[----:B------:R-:W3:Y:S04]  /*4c60*/  LDL.U8 R4, [R18+0x1] ;  /* 0x0000010012047983 */ /* 0x000ee80000100000 */
[----:B--2---:R-:W-:Y:S04]  /*4c70*/  STL.U8 [R18+0x1], R5 ;  /* 0x0000010512007387 */ /* 0x004fe80000100000 */
[----:B---3--:R-:W-:Y:S04]  /*4c80*/  STL.U8 [R24+-0x1], R4 ;  /* 0xffffff0418007387 */ /* 0x008fe80000100000 */
[----:B------:R-:W2:Y:S04]  /*4c90*/  LDL.U8 R15, [R24+-0x2] ;  /* 0xfffffe00180f7983 */ /* 0x000ea80000100000 */
[----:B------:R-:W3:Y:S01]  /*4ca0*/  LDL.U8 R13, [R18+0x2] ;  /* 0x00000200120d7983 */ /* 0x000ee20000100000 */
[----:B------:R-:W-:-:S02]  /*4cb0*/  IADD3 R20, P0, PT, R20, 0x4, RZ ;  /* 0x0000000414147810 */ /* 0x000fc40007f1e0ff */
[----:B------:R-:W-:-:S03]  /*4cc0*/  IADD3 R23, P1, PT, R23, -0x4, RZ ;  /* 0xfffffffc17177810 */ /* 0x000fc60007f3e0ff */
[----:B------:R-:W-:Y:S01]  /*4cd0*/  IMAD.X R17, RZ, RZ, R17, P0 ;  /* 0x000000ffff117224 */ /* 0x000fe200000e0611 */
[----:B------:R-:W-:Y:S02]  /*4ce0*/  IADD3.X R22, PT, PT, R22, -0x1, RZ, P1, !PT ;  /* 0xffffffff16167810 */ /* 0x000fe40000ffe4ff */
[----:B------:R-:W-:Y:S01]  /*4cf0*/  ISETP.GE.U32.AND P0, PT, R20, R23, PT ;  /* 0x000000171400720c */ /* 0x000fe20003f06070 */
[----:B--2---:R-:W-:Y:S04]  /*4d00*/  STL.U8 [R18+0x2], R15 ;  /* 0x0000020f12007387 */ /* 0x004fe80000100000 */
[----:B---3--:R-:W-:Y:S04]  /*4d10*/  STL.U8 [R24+-0x2], R13 ;  /* 0xfffffe0d18007387 */ /* 0x008fe80000100000 */
[----:B------:R-:W2:Y:S04]  /*4d20*/  LDL.U8 R16, [R24+-0x3] ;  /* 0xfffffd0018107983 */ /* 0x000ea80000100000 */
[----:B0-----:R-:W3:Y:S01]  /*4d30*/  LDL.U8 R3, [R18+0x3] ;  /* 0x0000030012037983 */ /* 0x001ee20000100000 */
[----:B------:R-:W-:-:S03]  /*4d40*/  ISETP.GE.U32.AND.EX P0, PT, R17, R22, PT, P0 ;  /* 0x000000161100720c */ /* 0x000fc60003f06100 */
[----:B--2---:R0:W-:Y:S04]  /*4d50*/  STL.U8 [R18+0x3], R16 ;  /* 0x0000031012007387 */ /* 0x0041e80000100000 */
[----:B---3--:R1:W-:Y:S01]  /*4d60*/  STL.U8 [R24+-0x3], R3 ;  /* 0xfffffd0318007387 */ /* 0x0083e20000100000 */
[----:B0-----:R-:W-:Y:S02]  /*4d70*/  VIADD R18, R18, 0x4 ;  /* 0x0000000412127836 */ /* 0x001fe40000000000 */
[----:B-1----:R-:W-:-:S03]  /*4d80*/  VIADD R24, R24, 0xfffffffc ;  /* 0xfffffffc18187836 */ /* 0x002fc60000000000 */
[----:B------:R-:W-:Y:S05]  /*4d90*/  @!P0 BRA `(.L_x_25) ;  /* 0xfffffffc009c8947 */ /* 0x000fea000383ffff */
.L_x_18:
[----:B------:R-:W-:Y:S05]  /*4da0*/  BSYNC.RECONVERGENT B0 ;  /* 0x0000000000007941 */ /* 0x000fea0003800200 */
.L_x_17:
[----:B------:R-:W-:Y:S01]  /*4db0*/  IADD3 R2, P1, PT, R129, R142, RZ ;  /* 0x0000008e81027210 */ /* 0x000fe20007f3e0ff */
[----:B------:R-:W-:Y:S01]  /*4dc0*/  IMAD.MOV.U32 R13, RZ, RZ, 0x80 ;  /* 0x00000080ff0d7424 */ /* 0x000fe200078e00ff */
[----:B------:R-:W-:Y:S01]  /*4dd0*/  ISETP.NE.U32.AND P0, PT, R11, RZ, PT ;  /* 0x000000ff0b00720c */ /* 0x000fe20003f05070 */
[----:B0-----:R-:W-:Y:S01]  /*4de0*/  IMAD.IADD R16, R6, 0x1, R129 ;  /* 0x0000000106107824 */ /* 0x001fe200078e0281 */
[----:B------:R-:W-:Y:S01]  /*4df0*/  BSSY.RECONVERGENT B0, `(.L_x_26) ;  /* 0x00000a2000007945 */ /* 0x000fe20003800200 */
[----:B------:R-:W-:Y:S01]  /*4e00*/  IMAD.X R3, RZ, RZ, R148, P1 ;  /* 0x000000ffff037224 */ /* 0x000fe200008e0694 */
[----:B------:R-:W-:Y:S01]  /*4e10*/  ISETP.NE.AND.EX P0, PT, R12, RZ, PT, P0 ;  /* 0x000000ff0c00720c */ /* 0x000fe20003f05300 */
[----:B------:R-:W-:Y:S01]  /*4e20*/  IMAD.MOV.U32 R15, RZ, RZ, 0x30 ;  /* 0x00000030ff0f7424 */ /* 0x000fe200078e00ff */
[----:B------:R0:W-:Y:S02]  /*4e30*/  STL.U8 [R16+0x80], R13 ;  /* 0x0000800d10007387 */ /* 0x0001e40000100000 */
[C---:B------:R-:W-:Y:S01]  /*4e40*/  SHF.R.U64 R4, R2.reuse, 0x1d, R3 ;  /* 0x0000001d02047819 */ /* 0x040fe20000001203 */
[----:B------:R-:W-:-:S05]  /*4e50*/  IMAD.SHL.U32 R2, R2, 0x8, RZ ;  /* 0x0000000802027824 */ /* 0x000fca00078e00ff */
[----:B------:R-:W-:Y:S02]  /*4e60*/  PRMT R3, R2, 0x123, RZ ;  /* 0x0000012302037816 */ /* 0x000fe400000000ff */
[----:B------:R-:W-:Y:S01]  /*4e70*/  PRMT R2, R4, 0x123, RZ ;  /* 0x0000012304027816 */ /* 0x000fe200000000ff */
[----:B------:R-:W-:Y:S01]  /*4e80*/  @!P0 IMAD.MOV.U32 R132, RZ, RZ, 0x1 ;  /* 0x00000001ff848424 */ /* 0x000fe200078e00ff */
[----:B------:R-:W-:Y:S01]  /*4e90*/  IADD3 R4, P1, PT, R6, 0x100, RZ ;  /* 0x0000010006047810 */ /* 0x000fe20007f3e0ff */
[----:B------:R-:W-:Y:S02]  /*4ea0*/  @!P0 IMAD.MOV.U32 R131, RZ, RZ, RZ ;  /* 0x000000ffff838224 */ /* 0x000fe400078e00ff */
[----:B------:R0:W-:Y:S02]  /*4eb0*/  STL.64 [R1+0xf8], R2 ;  /* 0x0000f80201007387 */ /* 0x0001e40000100a00 */
[----:B------:R-:W-:Y:S02]  /*4ec0*/  IMAD.X R5, RZ, RZ, R7, P1 ;  /* 0x000000ffff057224 */ /* 0x000fe400008e0607 */
[----:B------:R0:W-:Y:S01]  /*4ed0*/  @!P0 STL.U8 [R6+0x100], R15 ;  /* 0x0001000f06008387 */ /* 0x0001e20000100000 */
[----:B------:R-:W-:Y:S05]  /*4ee0*/  @!P0 BRA `(.L_x_27) ;  /* 0x0000000800488947 */ /* 0x000fea0003800000 */
[----:B------:R-:W-:Y:S01]  /*4ef0*/  IADD3 R26, P1, PT, R6, 0xff, RZ ;  /* 0x000000ff061a7810 */ /* 0x000fe20007f3e0ff */
[----:B------:R-:W-:Y:S01]  /*4f00*/  BSSY.RECONVERGENT B1, `(.L_x_28) ;  /* 0x0000029000017945 */ /* 0x000fe20003800200 */
[----:B------:R-:W-:Y:S01]  /*4f10*/  IADD3 R30, P0, PT, R130, R41, RZ ;  /* 0x00000029821e7210 */ /* 0x000fe20007f1e0ff */
[----:B------:R-:W-:Y:S02]  /*4f20*/  IMAD.MOV.U32 R132, RZ, RZ, RZ ;  /* 0x000000ffff847224 */ /* 0x000fe400078e00ff */
[----:B------:R-:W-:Y:S02]  /*4f30*/  IMAD.X R28, RZ, RZ, R7, P1 ;  /* 0x000000ffff1c7224 */ /* 0x000fe400008e0607 */
[----:B------:R-:W-:Y:S02]  /*4f40*/  IMAD.MOV.U32 R131, RZ, RZ, RZ ;  /* 0x000000ffff837224 */ /* 0x000fe400078e00ff */
[----:B------:R-:W-:Y:S02]  /*4f50*/  IMAD.MOV.U32 R25, RZ, RZ, R4 ;  /* 0x000000ffff197224 */ /* 0x000fe400078e0004 */
[----:B------:R-:W-:-:S02]  /*4f60*/  IMAD.MOV.U32 R27, RZ, RZ, R5 ;  /* 0x000000ffff1b7224 */ /* 0x000fc400078e0005 */
[----:B------:R-:W-:Y:S02]  /*4f70*/  IMAD.MOV.U32 R22, RZ, RZ, R4 ;  /* 0x000000ffff167224 */ /* 0x000fe400078e0004 */
[----:B------:R-:W-:Y:S02]  /*4f80*/  IMAD.X R32, RZ, RZ, R42, P0 ;  /* 0x000000ffff207224 */ /* 0x000fe400000e062a */
[----:B------:R-:W-:Y:S02]  /*4f90*/  IMAD.MOV.U32 R23, RZ, RZ, R26 ;  /* 0x000000ffff177224 */ /* 0x000fe400078e001a */
[----:B------:R-:W-:-:S07]  /*4fa0*/  IMAD.MOV.U32 R24, RZ, RZ, R28 ;  /* 0x000000ffff187224 */ /* 0x000fce00078e001c */
.L_x_29:
[----:B0-----:R-:W-:-:S04]  /*4fb0*/  IMAD.WIDE.U32 R16, R12, -0x33333333, RZ ;  /* 0xcccccccd0c107825 */ /* 0x001fc800078e00ff */
        /* <DEDUP_REMOVED lines=12> */
[----:B------:R-:W-:Y:S01]  /*5080*/  SHF.R.U64 R18, R16, 0x3, R17 ;  /* 0x0000000310127819 */ /* 0x000fe20000001211 */
[----:B------:R-:W-:Y:S01]  /*5090*/  IMAD.MOV.U32 R34, RZ, RZ, R24 ;  /* 0x000000ffff227224 */ /* 0x000fe200078e0018 */
[----:B------:R-:W-:Y:S01]  /*50a0*/  ISETP.GE.U32.AND.EX P0, PT, R12, RZ, PT, P0 ;  /* 0x000000ff0c00720c */ /* 0x000fe20003f06100 */
[----:B------:R-:W-:Y:S01]  /*50b0*/  IMAD.MOV.U32 R16, RZ, RZ, R27 ;  /* 0x000000ffff107224 */ /* 0x000fe200078e001b */
[----:B------:R-:W-:Y:S01]  /*50c0*/  SHF.R.U32.HI R12, RZ, 0x3, R17 ;  /* 0x00000003ff0c7819 */ /* 0x000fe20000011611 */
[----:B------:R-:W-:Y:S02]  /*50d0*/  IMAD R15, R18, -0xa, R11 ;  /* 0xfffffff6120f7824 */ /* 0x000fe400078e020b */
[----:B------:R-:W-:Y:S02]  /*50e0*/  IMAD.MOV.U32 R17, RZ, RZ, R22 ;  /* 0x000000ffff117224 */ /* 0x000fe400078e0016 */
[----:B------:R-:W-:-:S02]  /*50f0*/  VIADD R11, R15, 0x30 ;  /* 0x000000300f0b7836 */ /* 0x000fc40000000000 */
[----:B------:R-:W-:Y:S01]  /*5100*/  IMAD.MOV.U32 R15, RZ, RZ, R25 ;  /* 0x000000ffff0f7224 */ /* 0x000fe200078e0019 */
[----:B------:R-:W-:Y:S01]  /*5110*/  IADD3 R25, P1, PT, R25, 0x1, RZ ;  /* 0x0000000119197810 */ /* 0x000fe20007f3e0ff */
[----:B------:R-:W-:Y:S01]  /*5120*/  IMAD.X R131, RZ, RZ, R131, P2 ;  /* 0x000000ffff837224 */ /* 0x000fe200010e0683 */
[----:B------:R0:W-:Y:S01]  /*5130*/  STL.U8 [R22], R11 ;  /* 0x0000000b16007387 */ /* 0x0001e20000100000 */
[----:B------:R-:W-:Y:S02]  /*5140*/  IMAD.X R24, RZ, RZ, R24, P3 ;  /* 0x000000ffff187224 */ /* 0x000fe400018e0618 */
[----:B------:R-:W-:Y:S02]  /*5150*/  IMAD.X R27, RZ, RZ, R27, P1 ;  /* 0x000000ffff1b7224 */ /* 0x000fe400008e061b */
[----:B0-----:R-:W-:Y:S02]  /*5160*/  IMAD.MOV.U32 R11, RZ, RZ, R18 ;  /* 0x000000ffff0b7224 */ /* 0x001fe400078e0012 */
[----:B------:R-:W-:Y:S01]  /*5170*/  VIADD R22, R22, 0x1 ;  /* 0x0000000116167836 */ /* 0x000fe20000000000 */
[----:B------:R-:W-:Y:S06]  /*5180*/  @P0 BRA `(.L_x_29) ;  /* 0xfffffffc00880947 */ /* 0x000fec000383ffff */
[----:B------:R-:W-:Y:S05]  /*5190*/  BSYNC.RECONVERGENT B1 ;  /* 0x0000000000017941 */ /* 0x000fea0003800200 */
.L_x_28:
        /* <DEDUP_REMOVED lines=23> */
[----:B------:R-:W-:Y:S02]  /*5310*/  SEL R15, RZ, 0x1, !P0 ;  /* 0x00000001ff0f7807 */ /* 0x000fe40004000000 */
[----:B------:R-:W-:Y:S02]  /*5320*/  SEL R26, R26, 0x2, !P0 ;  /* 0x000000021a1a7807 */ /* 0x000fe40004000000 */
[----:B------:R-:W-:-:S04]  /*5330*/  IADD3 R28, P1, PT, R130, R15, RZ ;  /* 0x0000000f821c7210 */ /* 0x000fc80007f3e0ff */
[----:B------:R-:W-:Y:S01]  /*5340*/  IADD3 R11, P2, P3, -R28, R16, R11 ;  /* 0x000000101c0b7210 */ /* 0x000fe20007b5e10b */
[----:B------:R-:W-:-:S05]  /*5350*/  IMAD.X R31, RZ, RZ, RZ, P1 ;  /* 0x000000ffff1f7224 */ /* 0x000fca00008e06ff */
[----:B------:R-:W-:Y:S01]  /*5360*/  IADD3.X R12, PT, PT, ~R31, R19, R12, P2, P3 ;  /* 0x000000131f0c7210 */ /* 0x000fe200017e650c */
[----:B------:R-:W-:-:S03]  /*5370*/  IMAD.MOV.U32 R19, RZ, RZ, R5 ;  /* 0x000000ffff137224 */ /* 0x000fc600078e0005 */
[----:B------:R-:W-:-:S04]  /*5380*/  SHF.R.U64 R11, R11, 0x1, R12 ;  /* 0x000000010b0b7819 */ /* 0x000fc8000000120c */
[C---:B------:R-:W-:Y:S01]  /*5390*/  IADD3 R30, P1, PT, R11.reuse, R15, RZ ;  /* 0x0000000f0b1e7210 */ /* 0x040fe20007f3e0ff */
[----:B------:R-:W-:Y:S01]  /*53a0*/  IMAD.IADD R16, R11, 0x1, R26 ;  /* 0x000000010b107824 */ /* 0x000fe200078e021a */
[----:B------:R-:W-:-:S04]  /*53b0*/  SHF.R.U32.HI R11, RZ, 0x1, R12 ;  /* 0x00000001ff0b7819 */ /* 0x000fc8000001160c */
[----:B------:R-:W-:Y:S01]  /*53c0*/  LOP3.LUT P0, RZ, R16, 0x3, RZ, 0xc0, !PT ;  /* 0x0000000310ff7812 */ /* 0x000fe2000780c0ff */
[----:B------:R-:W-:-:S12]  /*53d0*/  IMAD.X R17, RZ, RZ, R11, P1 ;  /* 0x000000ffff117224 */ /* 0x000fd800008e060b */
[----:B------:R-:W-:Y:S05]  /*53e0*/  @!P0 BRA `(.L_x_31) ;  /* 0x0000000000908947 */ /* 0x000fea0003800000 */
[----:B------:R-:W-:Y:S01]  /*53f0*/  ISETP.GT.U32.AND P0, PT, R29, R18, PT ;  /* 0x000000121d00720c */ /* 0x000fe20003f04070 */
[----:B------:R-:W-:Y:S01]  /*5400*/  IMAD.MOV.U32 R20, RZ, RZ, R4 ;  /* 0x000000ffff147224 */ /* 0x000fe200078e0004 */
[----:B------:R-:W-:Y:S01]  /*5410*/  IADD3 R16, P1, PT, R41, R28, RZ ;  /* 0x0000001c29107210 */ /* 0x000fe20007f3e0ff */
[----:B------:R-:W-:Y:S01]  /*5420*/  BSSY.RECONVERGENT B2, `(.L_x_32) ;  /* 0x000001d000027945 */ /* 0x000fe20003800200 */
[-C--:B------:R-:W-:Y:S01]  /*5430*/  ISETP.GT.U32.AND.EX P0, PT, R34, R21.reuse, PT, P0 ;  /* 0x000000152200720c */ /* 0x080fe20003f04100 */
        /* <DEDUP_REMOVED lines=9> */
[----:B------:R-:W-:Y:S01]  /*54d0*/  SHF.R.U64 R11, R11, 0x1, R12 ;  /* 0x000000010b0b7819 */ /* 0x000fe2000000120c */
[----:B------:R-:W-:-:S04]  /*54e0*/  IMAD.MOV.U32 R12, RZ, RZ, -0x1 ;  /* 0xffffffffff0c7424 */ /* 0x000fc800078e00ff */
[----:B------:R-:W-:-:S05]  /*54f0*/  IMAD.IADD R4, R11, 0x1, R26 ;  /* 0x000000010b047824 */ /* 0x000fca00078e021a */
[----:B------:R-:W-:-:S07]  /*5500*/  LOP3.LUT R21, R4, 0x3, RZ, 0xc0, !PT ;  /* 0x0000000304157812 */ /* 0x000fce00078ec0ff */
.L_x_33:
        /* <DEDUP_REMOVED lines=15> */
.L_x_32:
[----:B------:R-:W-:-:S05]  /*5600*/  IADD3 R23, P0, PT, R12, R25, RZ ;  /* 0x000000190c177210 */ /* 0x000fca0007f1e0ff */
[----:B------:R-:W-:Y:S02]  /*5610*/  IMAD.X R22, R16, 0x1, R27, P0 ;  /* 0x0000000110167824 */ /* 0x000fe400000e061b */
[----:B------:R-:W-:-:S07]  /*5620*/  IMAD.MOV.U32 R24, RZ, RZ, R23 ;  /* 0x000000ffff187224 */ /* 0x000fce00078e0017 */
.L_x_31:
[----:B------:R-:W-:Y:S05]  /*5630*/  BSYNC.RECONVERGENT B1 ;  /* 0x0000000000017941 */ /* 0x000fea0003800200 */
.L_x_30:
[----:B------:R-:W-:-:S04]  /*5640*/  ISETP.GE.U32.AND P0, PT, R30, 0x3, PT ;  /* 0x000000031e00780c */ /* 0x000fc80003f06070 */
[----:B------:R-:W-:-:S13]  /*5650*/  ISETP.GE.U32.AND.EX P0, PT, R17, RZ, PT, P0 ;  /* 0x000000ff1100720c */ /* 0x000fda0003f06100 */
[----:B------:R-:W-:Y:S05]  /*5660*/  @!P0 BRA `(.L_x_27) ;  /* 0x0000000000688947 */ /* 0x000fea0003800000 */
[----:B------:R-:W-:-:S07]  /*5670*/  IMAD.MOV.U32 R18, RZ, RZ, R20 ;  /* 0x000000ffff127224 */ /* 0x000fce00078e0014 */
.L_x_34:
        /* <DEDUP_REMOVED lines=25> */
.L_x_27:
[----:B------:R-:W-:Y:S05]  /*5810*/  BSYNC.RECONVERGENT B0 ;  /* 0x0000000000007941 */ /* 0x000fea0003800200 */
.L_x_26:
[----:B------:R-:W-:Y:S01]  /*5820*/  IADD3 R11, P1, PT, R132, R142, RZ ;  /* 0x0000008e840b7210 */ /* 0x000fe20007f3e0ff */
[----:B0-----:R-:W-:Y:S01]  /*5830*/  IMAD.IADD R16, R6, 0x1, R132 ;  /* 0x0000000106107824 */ /* 0x001fe200078e0284 */
[----:B------:R-:W-:Y:S01]  /*5840*/  ISETP.NE.U32.AND P0, PT, R10, RZ, PT ;  /* 0x000000ff0a00720c */ /* 0x000fe20003f05070 */
[----:B------:R-:W-:Y:S01]  /*5850*/  IMAD.MOV.U32 R15, RZ, RZ, 0x30 ;  /* 0x00000030ff0f7424 */ /* 0x000fe200078e00ff */
[----:B------:R-:W-:Y:S01]  /*5860*/  BSSY.RECONVERGENT B0, `(.L_x_35) ;  /* 0x00000a1000007945 */ /* 0x000fe20003800200 */
[----:B------:R-:W-:Y:S01]  /*5870*/  IMAD.X R12, RZ, RZ, R131, P1 ;  /* 0x000000ffff0c7224 */ /* 0x000fe200008e0683 */
[----:B------:R-:W-:Y:S01]  /*5880*/  ISETP.NE.AND.EX P0, PT, R9, RZ, PT, P0 ;  /* 0x000000ff0900720c */ /* 0x000fe20003f05300 */
[C---:B------:R-:W-:Y:S01]  /*5890*/  IMAD.SHL.U32 R4, R11.reuse, 0x8, RZ ;  /* 0x000000080b047824 */ /* 0x040fe200078e00ff */
[----:B------:R0:W-:Y:S02]  /*58a0*/  STL.U8 [R16+0x100], R13 ;  /* 0x0001000d10007387 */ /* 0x0001e40000100000 */
[----:B------:R-:W-:-:S02]  /*58b0*/  SHF.R.U64 R11, R11, 0x1d, R12 ;  /* 0x0000001d0b0b7819 */ /* 0x000fc4000000120c */
[----:B------:R-:W-:Y:S02]  /*58c0*/  PRMT R5, R4, 0x123, RZ ;  /* 0x0000012304057816 */ /* 0x000fe400000000ff */
[----:B------:R-:W-:Y:S02]  /*58d0*/  PRMT R4, R11, 0x123, RZ ;  /* 0x000001230b047816 */ /* 0x000fe400000000ff */
[----:B------:R-:W-:-:S03]  /*58e0*/  IADD3 R11, P1, PT, R6, 0x180, RZ ;  /* 0x00000180060b7810 */ /* 0x000fc60007f3e0ff */
[----:B------:R0:W-:Y:S01]  /*58f0*/  STL.64 [R1+0x178], R4 ;  /* 0x0001780401007387 */ /* 0x0001e20000100a00 */
[----:B------:R-:W-:Y:S02]  /*5900*/  @!P0 IMAD.MOV.U32 R133, RZ, RZ, 0x1 ;  /* 0x00000001ff858424 */ /* 0x000fe400078e00ff */
[----:B------:R-:W-:Y:S01]  /*5910*/  IMAD.X R12, RZ, RZ, R7, P1 ;  /* 0x000000ffff0c7224 */ /* 0x000fe200008e0607 */
[----:B------:R0:W-:Y:S01]  /*5920*/  @!P0 STL.U8 [R6+0x180], R15 ;  /* 0x0001800f06008387 */ /* 0x0001e20000100000 */
[----:B------:R-:W-:Y:S01]  /*5930*/  @!P0 IMAD.MOV.U32 R134, RZ, RZ, RZ ;  /* 0x000000ffff868224 */ /* 0x000fe200078e00ff */
[----:B------:R-:W-:Y:S06]  /*5940*/  @!P0 BRA `(.L_x_36) ;  /* 0x0000000800488947 */ /* 0x000fec0003800000 */
        /* <DEDUP_REMOVED lines=12> */
.L_x_38:
        /* <DEDUP_REMOVED lines=8> */
[----:B------:R-:W-:Y:S02]  /*5a90*/  IMAD.MOV.U32 R18, RZ, RZ, R134 ;  /* 0x000000ffff127224 */ /* 0x000fe400078e0086 */
[----:B------:R-:W-:Y:S01]  /*5aa0*/  IMAD.WIDE.U32.X R16, R9, -0x33333334, R20, P0 ;  /* 0xcccccccc09107825 */ /* 0x000fe200000e0414 */
[----:B------:R-:W-:-:S03]  /*5ab0*/  ISETP.GE.U32.AND P0, PT, R10, 0xa, PT ;  /* 0x0000000a0a00780c */ /* 0x000fc60003f06070 */
[----:B------:R-:W-:Y:S01]  /*5ac0*/  IMAD.MOV.U32 R21, RZ, RZ, R133 ;  /* 0x000000ffff157224 */ /* 0x000fe200078e0085 */
[----:B------:R-:W-:Y:S01]  /*5ad0*/  SHF.R.U64 R19, R16, 0x3, R17 ;  /* 0x0000000310137819 */ /* 0x000fe20000001211 */
[----:B------:R-:W-:Y:S01]  /*5ae0*/  IMAD.MOV.U32 R31, RZ, RZ, R24 ;  /* 0x000000ffff1f7224 */ /* 0x000fe200078e0018 */
[----:B------:R-:W-:Y:S01]  /*5af0*/  ISETP.GE.U32.AND.EX P0, PT, R9, RZ, PT, P0 ;  /* 0x000000ff0900720c */ /* 0x000fe20003f06100 */
[----:B------:R-:W-:Y:S01]  /*5b00*/  IMAD.MOV.U32 R16, RZ, RZ, R25 ;  /* 0x000000ffff107224 */ /* 0x000fe200078e0019 */
[----:B------:R-:W-:Y:S01]  /*5b10*/  IADD3 R133, P2, PT, R133, 0x1, RZ ;  /* 0x0000000185857810 */ /* 0x000fe20007f5e0ff */
[----:B------:R-:W-:Y:S01]  /*5b20*/  IMAD R15, R19, -0xa, R10 ;  /* 0xfffffff6130f7824 */ /* 0x000fe200078e020a */
[----:B------:R-:W-:Y:S01]  /*5b30*/  SHF.R.U32.HI R9, RZ, 0x3, R17 ;  /* 0x00000003ff097819 */ /* 0x000fe20000011611 */
        /* <DEDUP_REMOVED lines=12> */
.L_x_37:
[----:B------:R-:W-:Y:S02]  /*5c00*/  IMAD.MOV.U32 R24, RZ, RZ, R15 ;  /* 0x000000ffff187224 */ /* 0x000fe400078e000f */
[----:B------:R-:W-:-:S03]  /*5c10*/  IMAD.MOV.U32 R23, RZ, RZ, R16 ;  /* 0x000000ffff177224 */ /* 0x000fc600078e0010 */
[----:B------:R-:W-:-:S04]  /*5c20*/  ISETP.GE.U32.AND P0, PT, R11, R24, PT ;  /* 0x000000180b00720c */ /* 0x000fc80003f06070 */
[----:B------:R-:W-:-:S13]  /*5c30*/  ISETP.GE.U32.AND.EX P0, PT, R12, R23, PT, P0 ;  /* 0x000000170c00720c */ /* 0x000fda0003f06100 */
[----:B------:R-:W-:Y:S05]  /*5c40*/  @P0 BRA `(.L_x_36) ;  /* 0x0000000400880947 */ /* 0x000fea0003800000 */
[----:B------:R-:W-:Y:S01]  /*5c50*/  IADD3 R9, P0, PT, R21, R26, RZ ;  /* 0x0000001a15097210 */ /* 0x000fe20007f1e0ff */
[----:B------:R-:W-:Y:S01]  /*5c60*/  BSSY.RECONVERGENT B1, `(.L_x_39) ;  /* 0x0000043000017945 */ /* 0x000fe20003800200 */
[----:B------:R-:W-:Y:S01]  /*5c70*/  IADD3 R20, P1, PT, R6, 0x181, RZ ;  /* 0x0000018106147810 */ /* 0x000fe20007f3e0ff */
[----:B------:R-:W-:Y:S01]  /*5c80*/  IMAD.MOV.U32 R26, RZ, RZ, R17 ;  /* 0x000000ffff1a7224 */ /* 0x000fe200078e0011 */
[----:B------:R-:W-:Y:S01]  /*5c90*/  LOP3.LUT R10, RZ, R40, RZ, 0x33, !PT ;  /* 0x00000028ff0a7212 */ /* 0x000fe200078e33ff */
[----:B------:R-:W-:Y:S01]  /*5ca0*/  IMAD.X R19, R18, 0x1, R27, P0 ;  /* 0x0000000112137824 */ /* 0x000fe200000e061b */
[----:B------:R-:W-:Y:S01]  /*5cb0*/  ISETP.GT.U32.AND P0, PT, R9, R20, PT ;  /* 0x000000140900720c */ /* 0x000fe20003f04070 */
[----:B------:R-:W-:Y:S02]  /*5cc0*/  IMAD.X R22, RZ, RZ, R7, P1 ;  /* 0x000000ffff167224 */ /* 0x000fe400008e0607 */
[----:B------:R-:W-:Y:S02]  /*5cd0*/  IMAD.MOV.U32 R21, RZ, RZ, R11 ;  /* 0x000000ffff157224 */ /* 0x000fe400078e000b */
[----:B------:R-:W-:Y:S01]  /*5ce0*/  IMAD.MOV.U32 R18, RZ, RZ, R12 ;  /* 0x000000ffff127224 */ /* 0x000fe200078e000c */
[----:B------:R-:W-:-:S04]  /*5cf0*/  ISETP.GT.U32.AND.EX P0, PT, R19, R22, PT, P0 ;  /* 0x000000161300720c */ /* 0x000fc80003f04100 */
[----:B------:R-:W-:Y:S02]  /*5d00*/  SEL R16, R9, R20, P0 ;  /* 0x0000001409107207 */ /* 0x000fe40000000000 */
[----:B------:R-:W-:Y:S02]  /*5d10*/  SEL R19, R19, R22, P0 ;  /* 0x0000001613137207 */ /* 0x000fe40000000000 */
[----:B------:R-:W-:-:S04]  /*5d20*/  IADD3 R9, P1, PT, R16, -0x1, RZ ;  /* 0xffffffff10097810 */ /* 0x000fc80007f3e0ff */
[----:B------:R-:W-:Y:S01]  /*5d30*/  ISETP.NE.U32.AND P0, PT, R30, R9, PT ;  /* 0x000000091e00720c */ /* 0x000fe20003f05070 */
[----:B------:R-:W-:Y:S01]  /*5d40*/  IMAD.MOV.U32 R30, RZ, RZ, 0x1 ;  /* 0x00000001ff1e7424 */ /* 0x000fe200078e00ff */
        /* <DEDUP_REMOVED lines=8> */
[----:B------:R-:W-:-:S04]  /*5dd0*/  IADD3.X R10, PT, PT, ~R27, R19, R10, P2, P3 ;  /* 0x000000131b0a7210 */ /* 0x000fc800017e650a */
        /* <DEDUP_REMOVED lines=8> */
[----:B------:R-:W-:Y:S01]  /*5e60*/  BSSY.RECONVERGENT B2, `(.L_x_41) ;  /* 0x000001f000027945 */ /* 0x000fe20003800200 */
[----:B------:R-:W-:Y:S01]  /*5e70*/  IADD3 R16, P1, PT, R43, R32, RZ ;  /* 0x000000202b107210 */ /* 0x000fe20007f3e0ff */
[----:B------:R-:W-:Y:S01]  /*5e80*/  IMAD.MOV.U32 R21, RZ, RZ, R11 ;  /* 0x000000ffff157224 */ /* 0x000fe200078e000b */
        /* <DEDUP_REMOVED lines=9> */
[----:B------:R-:W-:Y:S02]  /*5f20*/  IMAD.X R10, R10, 0x1, R15, P0 ;  /* 0x000000010a0a7824 */ /* 0x000fe400000e060f */
[----:B------:R-:W-:-:S03]  /*5f30*/  IMAD.MOV.U32 R15, RZ, RZ, -0x1 ;  /* 0xffffffffff0f7424 */ /* 0x000fc600078e00ff */
[----:B------:R-:W-:-:S05]  /*5f40*/  SHF.R.U64 R9, R9, 0x1, R10 ;  /* 0x0000000109097819 */ /* 0x000fca000000120a */
[----:B------:R-:W-:-:S05]  /*5f50*/  IMAD.IADD R9, R9, 0x1, R30 ;  /* 0x0000000109097824 */ /* 0x000fca00078e021e */
[----:B------:R-:W-:-:S07]  /*5f60*/  LOP3.LUT R20, R9, 0x3, RZ, 0xc0, !PT ;  /* 0x0000000309147812 */ /* 0x000fce00078ec0ff */
.L_x_42:
        /* <DEDUP_REMOVED lines=15> */
.L_x_41:
[----:B------:R-:W-:-:S05]  /*6060*/  IADD3 R24, P0, PT, R15, R28, RZ ;  /* 0x0000001c0f187210 */ /* 0x000fca0007f1e0ff */
[----:B------:R-:W-:Y:S02]  /*6070*/  IMAD.X R23, R16, 0x1, R25, P0 ;  /* 0x0000000110177824 */ /* 0x000fe400000e0619 */
[----:B------:R-:W-:-:S07]  /*6080*/  IMAD.MOV.U32 R26, RZ, RZ, R24 ;  /* 0x000000ffff1a7224 */ /* 0x000fce00078e0018 */
.L_x_40:
[----:B------:R-:W-:Y:S05]  /*6090*/  BSYNC.RECONVERGENT B1 ;  /* 0x0000000000017941 */ /* 0x000fea0003800200 */
.L_x_39:
[----:B------:R-:W-:-:S04]  /*60a0*/  ISETP.GE.U32.AND P0, PT, R19, 0x3, PT ;  /* 0x000000031300780c */ /* 0x000fc80003f06070 */
[----:B------:R-:W-:-:S13]  /*60b0*/  ISETP.GE.U32.AND.EX P0, PT, R17, RZ, PT, P0 ;  /* 0x000000ff1100720c */ /* 0x000fda0003f06100 */
[----:B------:R-:W-:Y:S05]  /*60c0*/  @!P0 BRA `(.L_x_36) ;  /* 0x0000000000688947 */ /* 0x000fea0003800000 */
[----:B------:R-:W-:-:S07]  /*60d0*/  IMAD.MOV.U32 R19, RZ, RZ, R21 ;  /* 0x000000ffff137224 */ /* 0x000fce00078e0015 */
.L_x_43:
        /* <DEDUP_REMOVED lines=25> */
.L_x_36:
[----:B------:R-:W-:Y:S05]  /*6270*/  BSYNC.RECONVERGENT B0 ;  /* 0x0000000000007941 */ /* 0x000fea0003800200 */
.L_x_35:
[----:B------:R-:W-:Y:S01]  /*6280*/  ISETP.NE.U32.AND P0, PT, R8, RZ, PT ;  /* 0x000000ff0800720c */ /* 0x000fe20003f05070 */
[C---:B------:R-:W-:Y:S01]  /*6290*/  IMAD.IADD R10, R6.reuse, 0x1, R133 ;  /* 0x00000001060a7824 */ /* 0x040fe200078e0285 */
[----:B------:R-:W-:Y:S01]  /*62a0*/  IADD3 R27, P1, PT, R6, 0x200, RZ ;  /* 0x00000200061b7810 */ /* 0x000fe20007f3e0ff */
[----:B------:R-:W-:Y:S01]  /*62b0*/  IMAD.MOV.U32 R9, RZ, RZ, 0x30 ;  /* 0x00000030ff097424 */ /* 0x000fe200078e00ff */
[----:B------:R-:W-:Y:S01]  /*62c0*/  ISETP.NE.AND.EX P0, PT, R14, RZ, PT, P0 ;  /* 0x000000ff0e00720c */ /* 0x000fe20003f05300 */
[----:B------:R-:W-:Y:S01]  /*62d0*/  BSSY.RECONVERGENT B0, `(.L_x_44) ;  /* 0x0000099000007945 */ /* 0x000fe20003800200 */
[----:B------:R1:W-:Y:S01]  /*62e0*/  STL.U8 [R10+0x180], R13 ;  /* 0x0001800d0a007387 */ /* 0x0003e20000100000 */
[----:B------:R-:W-:-:S10]  /*62f0*/  IMAD.X R30, RZ, RZ, R7, P1 ;  /* 0x000000ffff1e7224 */ /* 0x000fd400008e0607 */
[----:B------:R1:W-:Y:S01]  /*6300*/  @!P0 STL.U8 [R6+0x200], R9 ;  /* 0x0002000906008387 */ /* 0x0003e20000100000 */
[----:B------:R-:W-:Y:S02]  /*6310*/  @!P0 IMAD.MOV.U32 R143, RZ, RZ, 0x1 ;  /* 0x00000001ff8f8424 */ /* 0x000fe400078e00ff */
        /* <DEDUP_REMOVED lines=14> */
.L_x_47:
[----:B-1----:R-:W-:-:S04]  /*6400*/  IMAD.WIDE.U32 R10, R14, -0x33333333, RZ ;  /* 0xcccccccd0e0a7825 */ /* 0x002fc800078e00ff */
[----:B------:R-:W-:Y:S01]  /*6410*/  IMAD.MOV.U32 R29, RZ, RZ, R12 ;  /* 0x000000ffff1d7224 */ /* 0x000fe200078e000c */
[----:B------:R-:W-:Y:S01]  /*6420*/  IADD3 R12, P3, PT, R12, 0x1, RZ ;  /* 0x000000010c0c7810 */ /* 0x000fe20007f7e0ff */
[----:B0-----:R-:W-:-:S04]  /*6430*/  IMAD.WIDE.U32 R16, P0, R8, -0x33333334, R10 ;  /* 0xcccccccc08107825 */ /* 0x001fc8000780000a */
        /* <DEDUP_REMOVED lines=27> */
.L_x_46:
        /* <DEDUP_REMOVED lines=9> */
[----:B------:R-:W-:Y:S01]  /*6680*/  LOP3.LUT R8, RZ, R38, RZ, 0x33, !PT ;  /* 0x00000026ff087212 */ /* 0x000fe200078e33ff */
[----:B------:R-:W-:Y:S01]  /*6690*/  IMAD.X R15, R16, 0x1, R25, P0 ;  /* 0x00000001100f7824 */ /* 0x000fe200000e0619 */
[----:B------:R-:W-:Y:S01]  /*66a0*/  ISETP.GT.U32.AND P0, PT, R9, R12, PT ;  /* 0x0000000c0900720c */ /* 0x000fe20003f04070 */
[----:B------:R-:W-:Y:S02]  /*66b0*/  IMAD.X R14, RZ, RZ, R7, P1 ;  /* 0x000000ffff0e7224 */ /* 0x000fe400008e0607 */
[----:B------:R-:W-:Y:S02]  /*66c0*/  IMAD.MOV.U32 R20, RZ, RZ, R11 ;  /* 0x000000ffff147224 */ /* 0x000fe400078e000b */
[----:B------:R-:W-:Y:S01]  /*66d0*/  IMAD.MOV.U32 R17, RZ, RZ, R27 ;  /* 0x000000ffff117224 */ /* 0x000fe200078e001b */
[----:B------:R-:W-:Y:S01]  /*66e0*/  ISETP.GT.U32.AND.EX P0, PT, R15, R14, PT, P0 ;  /* 0x0000000e0f00720c */ /* 0x000fe20003f04100 */
[----:B------:R-:W-:-:S03]  /*66f0*/  IMAD.MOV.U32 R16, RZ, RZ, R30 ;  /* 0x000000ffff107224 */ /* 0x000fc600078e001e */
[----:B------:R-:W-:Y:S02]  /*6700*/  SEL R10, R9, R12, P0 ;  /* 0x0000000c090a7207 */ /* 0x000fe40000000000 */
[----:B------:R-:W-:Y:S02]  /*6710*/  SEL R15, R15, R14, P0 ;  /* 0x0000000e0f0f7207 */ /* 0x000fe40000000000 */
[----:B------:R-:W-:-:S04]  /*6720*/  IADD3 R7, P1, PT, R10, -0x1, RZ ;  /* 0xffffffff0a077810 */ /* 0x000fc80007f3e0ff */
        /* <DEDUP_REMOVED lines=25> */
[----:B------:R-:W-:Y:S01]  /*68c0*/  SEL R7, R29, R12, P0 ;  /* 0x0000000c1d077207 */ /* 0x000fe20000000000 */
[----:B------:R-:W-:Y:S01]  /*68d0*/  IMAD.MOV.U32 R11, RZ, RZ, -0x1 ;  /* 0xffffffffff0b7424 */ /* 0x000fe200078e00ff */
[----:B------:R-:W-:Y:S01]  /*68e0*/  SEL R8, R31, R14, P0 ;  /* 0x0000000e1f087207 */ /* 0x000fe20000000000 */
[----:B------:R-:W-:Y:S01]  /*68f0*/  IMAD.MOV.U32 R12, RZ, RZ, -0x1 ;  /* 0xffffffffff0c7424 */ /* 0x000fe200078e00ff */
[----:B------:R-:W-:-:S02]  /*6900*/  LOP3.LUT R9, RZ, R9, RZ, 0x33, !PT ;  /* 0x00000009ff097212 */ /* 0x000fc400078e33ff */
[----:B------:R-:W-:-:S05]  /*6910*/  IADD3 R7, P0, PT, R7, R10, RZ ;  /* 0x0000000a07077210 */ /* 0x000fca0007f1e0ff */
[----:B------:R-:W-:-:S05]  /*6920*/  IMAD.X R8, R8, 0x1, R9, P0 ;  /* 0x0000000108087824 */ /* 0x000fca00000e0609 */
[----:B------:R-:W-:-:S05]  /*6930*/  SHF.R.U64 R7, R7, 0x1, R8 ;  /* 0x0000000107077819 */ /* 0x000fca0000001208 */
[----:B------:R-:W-:-:S05]  /*6940*/  IMAD.IADD R7, R7, 0x1, R24 ;  /* 0x0000000107077824 */ /* 0x000fca00078e0218 */
[----:B------:R-:W-:-:S07]  /*6950*/  LOP3.LUT R14, R7, 0x3, RZ, 0xc0, !PT ;  /* 0x00000003070e7812 */ /* 0x000fce00078ec0ff */
.L_x_51:
        /* <DEDUP_REMOVED lines=15> */
.L_x_50:
[----:B------:R-:W-:-:S05]  /*6a50*/  IADD3 R18, P0, PT, R11, R22, RZ ;  /* 0x000000160b127210 */ /* 0x000fca0007f1e0ff */
[----:B------:R-:W-:Y:S02]  /*6a60*/  IMAD.X R19, R12, 0x1, R23, P0 ;  /* 0x000000010c137824 */ /* 0x000fe400000e0617 */
[----:B------:R-:W-:-:S07]  /*6a70*/  IMAD.MOV.U32 R20, RZ, RZ, R18 ;  /* 0x000000ffff147224 */ /* 0x000fce00078e0012 */
.L_x_49:
[----:B------:R-:W-:Y:S05]  /*6a80*/  BSYNC.RECONVERGENT B1 ;  /* 0x0000000000017941 */ /* 0x000fea0003800200 */
.L_x_48:
[----:B------:R-:W-:-:S04]  /*6a90*/  ISETP.GE.U32.AND P0, PT, R15, 0x3, PT ;  /* 0x000000030f00780c */ /* 0x000fc80003f06070 */
[----:B------:R-:W-:-:S13]  /*6aa0*/  ISETP.GE.U32.AND.EX P0, PT, R25, RZ, PT, P0 ;  /* 0x000000ff1900720c */ /* 0x000fda0003f06100 */
[----:B------:R-:W-:Y:S05]  /*6ab0*/  @!P0 BRA `(.L_x_45) ;  /* 0x0000000000688947 */ /* 0x000fea0003800000 */
[----:B------:R-:W-:-:S07]  /*6ac0*/  IMAD.MOV.U32 R15, RZ, RZ, R17 ;  /* 0x000000ffff0f7224 */ /* 0x000fce00078e0011 */
.L_x_52:
        /* <DEDUP_REMOVED lines=25> */
.L_x_45:
[----:B------:R-:W-:Y:S05]  /*6c60*/  BSYNC.RECONVERGENT B0 ;  /* 0x0000000000007941 */ /* 0x000fea0003800200 */
.L_x_44:
[----:B------:R-:W-:-:S05]  /*6c70*/  IMAD.IADD R14, R6, 0x1, R143 ;  /* 0x00000001060e7824 */ /* 0x000fca00078e028f */
[----:B------:R2:W-:Y:S04]  /*6c80*/  STL.U8 [R14+0x200], R13 ;  /* 0x0002000d0e007387 */ /* 0x0005e80000100000 */
[----:B01----:R-:W3:Y:S04]  /*6c90*/  LDL R6, [R1+0x140] ;  /* 0x0001400001067983 */ /* 0x003ee80000100800 */
[----:B------:R-:W4:Y:S04]  /*6ca0*/  LDL R7, [R1+0x1c0] ;  /* 0x0001c00001077983 */ /* 0x000f280000100800 */
[----:B------:R-:W5:Y:S04]  /*6cb0*/  LDL R8, [R1+0xc0] ;  /* 0x0000c00001087983 */ /* 0x000f680000100800 */
[----:B------:R-:W2:Y:S01]  /*6cc0*/  LDL R9, [R1+0x240] ;  /* 0x0002400001097983 */ /* 0x000ea20000100800 */
[----:B------:R-:W-:-:S02]  /*6cd0*/  PRMT R84, R4, 0x123, RZ ;  /* 0x0000012304547816 */ /* 0x000fc400000000ff */
[----:B------:R-:W-:Y:S02]  /*6ce0*/  PRMT R2, R2, 0x123, RZ ;  /* 0x0000012302027816 */ /* 0x000fe400000000ff */
[----:B------:R-:W-:Y:S02]  /*6cf0*/  PRMT R3, R3, 0x123, RZ ;  /* 0x0000012303037816 */ /* 0x000fe400000000ff */
[----:B------:R-:W-:-:S03]  /*6d00*/  PRMT R85, R5, 0x123, RZ ;  /* 0x0000012305557816 */ /* 0x000fc600000000ff */
[----:B------:R-:W-:Y:S04]  /*6d10*/  STL.64 [R1+0xf8], R2 ;  /* 0x0000f80201007387 */ /* 0x000fe80000100a00 */
[----:B------:R-:W-:Y:S01]  /*6d20*/  STL.64 [R1+0x178], R84 ;  /* 0x0001785401007387 */ /* 0x000fe20000100a00 */
[----:B---3--:R-:W-:Y:S02]  /*6d30*/  PRMT R10, R6, 0x123, RZ ;  /* 0x00000123060a7816 */ /* 0x008fe400000000ff */
[-C--:B------:R-:W-:Y:S02]  /*6d40*/  IADD3 R6, P1, PT, R143, R142.reuse, RZ ;  /* 0x0000008e8f067210 */ /* 0x080fe40007f3e0ff */
[----:B----4-:R-:W-:Y:S02]  /*6d50*/  PRMT R12, R7, 0x123, RZ ;  /* 0x00000123070c7816 */ /* 0x010fe400000000ff */
[----:B------:R-:W-:Y:S01]  /*6d60*/  IADD3 R7, P0, PT, R133, R142, RZ ;  /* 0x0000008e85077210 */ /* 0x000fe20007f1e0ff */
[----:B------:R-:W-:Y:S01]  /*6d70*/  IMAD.X R11, RZ, RZ, R149, P1 ;  /* 0x000000ffff0b7224 */ /* 0x000fe200008e0695 */
[----:B-----5:R-:W-:-:S03]  /*6d80*/  PRMT R8, R8, 0x123, RZ ;  /* 0x0000012308087816 */ /* 0x020fc600000000ff */
[----:B--2---:R-:W-:Y:S01]  /*6d90*/  IMAD.X R14, RZ, RZ, R134, P0 ;  /* 0x000000ffff0e7224 */ /* 0x004fe200000e0686 */
[C---:B------:R-:W-:Y:S01]  /*6da0*/  SHF.R.U64 R11, R6.reuse, 0x1d, R11 ;  /* 0x0000001d060b7819 */ /* 0x040fe2000000120b */
[----:B------:R0:W-:Y:S01]  /*6db0*/  STL [R1+0xc0], R8 ;  /* 0x0000c00801007387 */ /* 0x0001e20000100800 */
[----:B------:R-:W-:Y:S02]  /*6dc0*/  IMAD.SHL.U32 R6, R6, 0x8, RZ ;  /* 0x0000000806067824 */ /* 0x000fe400078e00ff */
[----:B------:R-:W-:Y:S02]  /*6dd0*/  PRMT R11, R11, 0x123, RZ ;  /* 0x000001230b0b7816 */ /* 0x000fe400000000ff */
[C---:B0-----:R-:W-:Y:S01]  /*6de0*/  SHF.R.U64 R8, R7.reuse, 0x1d, R14 ;  /* 0x0000001d07087819 */ /* 0x041fe2000000120e */
[----:B------:R-:W-:Y:S01]  /*6df0*/  IMAD.SHL.U32 R7, R7, 0x8, RZ ;  /* 0x0000000807077824 */ /* 0x000fe200078e00ff */
[----:B------:R-:W-:Y:S02]  /*6e00*/  PRMT R6, R6, 0x123, RZ ;  /* 0x0000012306067816 */ /* 0x000fe400000000ff */
[----:B------:R-:W-:-:S02]  /*6e10*/  PRMT R8, R8, 0x123, RZ ;  /* 0x0000012308087816 */ /* 0x000fc400000000ff */
[----:B------:R-:W-:Y:S02]  /*6e20*/  PRMT R7, R7, 0x123, RZ ;  /* 0x0000012307077816 */ /* 0x000fe400000000ff */
[----:B------:R-:W-:Y:S02]  /*6e30*/  PRMT R4, R9, 0x123, RZ ;  /* 0x0000012309047816 */ /* 0x000fe400000000ff */
[----:B------:R-:W-:Y:S02]  /*6e40*/  PRMT R87, R6, 0x123, RZ ;  /* 0x0000012306577816 */ /* 0x000fe400000000ff */
[----:B------:R-:W-:Y:S02]  /*6e50*/  PRMT R89, R7, 0x123, RZ ;  /* 0x0000012307597816 */ /* 0x000fe400000000ff */
[----:B------:R-:W-:Y:S02]  /*6e60*/  PRMT R86, R11, 0x123, RZ ;  /* 0x000001230b567816 */ /* 0x000fe400000000ff */
[----:B------:R-:W-:Y:S01]  /*6e70*/  PRMT R88, R8, 0x123, RZ ;  /* 0x0000012308587816 */ /* 0x000fe200000000ff */
[----:B------:R0:W-:Y:S04]  /*6e80*/  STL [R1+0x140], R10 ;  /* 0x0001400a01007387 */ /* 0x0001e80000100800 */
[----:B------:R0:W-:Y:S04]  /*6e90*/  STL [R1+0x1c0], R12 ;  /* 0x0001c00c01007387 */ /* 0x0001e80000100800 */
[----:B------:R0:W-:Y:S04]  /*6ea0*/  STL [R1+0x240], R4 ;  /* 0x0002400401007387 */ /* 0x0001e80000100800 */
[----:B------:R0:W-:Y:S04]  /*6eb0*/  STL.64 [R1+0x278], R86 ;  /* 0x0002785601007387 */ /* 0x0001e80000100a00 */
[----:B------:R0:W-:Y:S01]  /*6ec0*/  STL.64 [R1+0x1f8], R88 ;  /* 0x0001f85801007387 */ /* 0x0001e20000100a00 */
[----:B------:R-:W-:-:S13]  /*6ed0*/  ISETP.GT.U32.AND P0, PT, R130, 0x3f, PT ;  /* 0x0000003f8200780c */ /* 0x000fda0003f04070 */
[----:B0-----:R-:W-:Y:S05]  /*6ee0*/  @P0 BRA `(.L_x_53) ;  /* 0x0000000400f80947 */ /* 0x001fea0003800000 */
[----:B------:R-:W-:Y:S02]  /*6ef0*/  SHF.R.U32.HI R2, RZ, 0x2, R130 ;  /* 0x00000002ff027819 */ /* 0x000fe40000011682 */
[----:B------:R-:W-:Y:S02]  /*6f00*/  LOP3.LUT R8, R130, 0xfffffffc, RZ, 0xc0, !PT ;  /* 0xfffffffc82087812 */ /* 0x000fe400078ec0ff */
[----:B------:R-:W-:-:S03]  /*6f10*/  ISETP.GE.AND P0, PT, R2, 0x10, PT ;  /* 0x000000100200780c */ /* 0x000fc60003f06270 */
[--C-:B------:R-:W-:Y:S02]  /*6f20*/  IMAD.IADD R45, R45, 0x1, R8.reuse ;  /* 0x000000012d2d7824 */ /* 0x100fe400078e0208 */
[--C-:B------:R-:W-:Y:S02]  /*6f30*/  IMAD.IADD R10, R43, 0x1, R8.reuse ;  /* 0x000000012b0a7824 */ /* 0x100fe400078e0208 */
[--C-:B------:R-:W-:Y:S02]  /*6f40*/  IMAD.IADD R41, R41, 0x1, R8.reuse ;  /* 0x0000000129297824 */ /* 0x100fe400078e0208 */
[----:B------:R-:W-:-:S04]  /*6f50*/  IMAD.IADD R8, R39, 0x1, R8 ;  /* 0x0000000127087824 */ /* 0x000fc800078e0208 */
[----:B------:R-:W-:Y:S05]  /*6f60*/  @P0 BRA `(.L_x_54) ;  /* 0x00000004007c0947 */ /* 0x000fea0003800000 */
[----:B------:R-:W-:Y:S02]  /*6f70*/  IADD3 R3, PT, PT, -R2, 0x10, RZ ;  /* 0x0000001002037810 */ /* 0x000fe40007ffe1ff */
[----:B------:R-:W-:Y:S02]  /*6f80*/  PLOP3.LUT P0, PT, PT, PT, PT, 0x80, 0x8 ;  /* 0x000000000008781c */ /* 0x000fe40003f0f070 */
[----:B------:R-:W-:-:S13]  /*6f90*/  ISETP.GT.AND P1, PT, R3, 0x3, PT ;  /* 0x000000030300780c */ /* 0x000fda0003f24270 */
[----:B------:R-:W-:Y:S05]  /*6fa0*/  @!P1 BRA `(.L_x_55) ;  /* 0x0000000000e09947 */ /* 0x000fea0003800000 */
[----:B------:R-:W-:-:S13]  /*6fb0*/  PLOP3.LUT P0, PT, PT, PT, PT, 0x8, 0x80 ;  /* 0x000000000080781c */ /* 0x000fda0003f0e170 */
.L_x_56:
[----:B------:R-:W2:Y:S02]  /*6fc0*/  LDL R3, [R8] ;  /* 0x0000000008037983 */ /* 0x000ea40000100800 */
[----:B--2---:R-:W-:-:S05]  /*6fd0*/  PRMT R3, R3, 0x123, RZ ;  /* 0x0000012303037816 */ /* 0x004fca00000000ff */
[----:B------:R0:W-:Y:S04]  /*6fe0*/  STL [R8], R3 ;  /* 0x0000000308007387 */ /* 0x0001e80000100800 */
[----:B------:R-:W2:Y:S02]  /*6ff0*/  LDL R4, [R41] ;  /* 0x0000000029047983 */ /* 0x000ea40000100800 */
[----:B--2---:R-:W-:-:S05]  /*7000*/  PRMT R4, R4, 0x123, RZ ;  /* 0x0000012304047816 */ /* 0x004fca00000000ff */
[----:B------:R1:W-:Y:S04]  /*7010*/  STL [R41], R4 ;  /* 0x0000000429007387 */ /* 0x0003e80000100800 */
[----:B------:R-:W2:Y:S02]  /*7020*/  LDL R5, [R10] ;  /* 0x000000000a057983 */ /* 0x000ea40000100800 */
[----:B--2---:R-:W-:-:S05]  /*7030*/  PRMT R5, R5, 0x123, RZ ;  /* 0x0000012305057816 */ /* 0x004fca00000000ff */
[----:B------:R2:W-:Y:S04]  /*7040*/  STL [R10], R5 ;  /* 0x000000050a007387 */ /* 0x0005e80000100800 */
[----:B------:R-:W3:Y:S02]  /*7050*/  LDL R6, [R45] ;  /* 0x000000002d067983 */ /* 0x000ee40000100800 */
[----:B---3--:R-:W-:-:S05]  /*7060*/  PRMT R6, R6, 0x123, RZ ;  /* 0x0000012306067816 */ /* 0x008fca00000000ff */
[----:B------:R3:W-:Y:S04]  /*7070*/  STL [R45], R6 ;  /* 0x000000062d007387 */ /* 0x0007e80000100800 */
[----:B------:R-:W4:Y:S02]  /*7080*/  LDL R7, [R8+0x4] ;  /* 0x0000040008077983 */ /* 0x000f240000100800 */
[----:B----4-:R-:W-:-:S05]  /*7090*/  PRMT R7, R7, 0x123, RZ ;  /* 0x0000012307077816 */ /* 0x010fca00000000ff */
[----:B------:R4:W-:Y:S04]  /*70a0*/  STL [R8+0x4], R7 ;  /* 0x0000040708007387 */ /* 0x0009e80000100800 */
[----:B0-----:R-:W5:Y:S02]  /*70b0*/  LDL R3, [R41+0x4] ;  /* 0x0000040029037983 */ /* 0x001f640000100800 */
[----:B-----5:R-:W-:-:S05]  /*70c0*/  PRMT R3, R3, 0x123, RZ ;  /* 0x0000012303037816 */ /* 0x020fca00000000ff */
[----:B------:R0:W-:Y:S04]  /*70d0*/  STL [R41+0x4], R3 ;  /* 0x0000040329007387 */ /* 0x0001e80000100800 */
[----:B-1----:R-:W5:Y:S02]  /*70e0*/  LDL R4, [R10+0x4] ;  /* 0x000004000a047983 */ /* 0x002f640000100800 */
[----:B-----5:R-:W-:-:S05]  /*70f0*/  PRMT R4, R4, 0x123, RZ ;  /* 0x0000012304047816 */ /* 0x020fca00000000ff */
[----:B------:R1:W-:Y:S04]  /*7100*/  STL [R10+0x4], R4 ;  /* 0x000004040a007387 */ /* 0x0003e80000100800 */
[----:B--2---:R-:W2:Y:S02]  /*7110*/  LDL R5, [R45+0x4] ;  /* 0x000004002d057983 */ /* 0x004ea40000100800 */
[----:B--2---:R-:W-:-:S05]  /*7120*/  PRMT R5, R5, 0x123, RZ ;  /* 0x0000012305057816 */ /* 0x004fca00000000ff */
[----:B------:R2:W-:Y:S04]  /*7130*/  STL [R45+0x4], R5 ;  /* 0x000004052d007387 */ /* 0x0005e80000100800 */
[----:B---3--:R-:W3:Y:S02]  /*7140*/  LDL R6, [R8+0x8] ;  /* 0x0000080008067983 */ /* 0x008ee40000100800 */
[----:B---3--:R-:W-:-:S05]  /*7150*/  PRMT R6, R6, 0x123, RZ ;  /* 0x0000012306067816 */ /* 0x008fca00000000ff */
[----:B------:R3:W-:Y:S04]  /*7160*/  STL [R8+0x8], R6 ;  /* 0x0000080608007387 */ /* 0x0007e80000100800 */
[----:B----4-:R-:W4:Y:S02]  /*7170*/  LDL R7, [R41+0x8] ;  /* 0x0000080029077983 */ /* 0x010f240000100800 */
[----:B----4-:R-:W-:-:S05]  /*7180*/  PRMT R7, R7, 0x123, RZ ;  /* 0x0000012307077816 */ /* 0x010fca00000000ff */
[----:B------:R4:W-:Y:S04]  /*7190*/  STL [R41+0x8], R7 ;  /* 0x0000080729007387 */ /* 0x0009e80000100800 */
[----:B0-----:R-:W5:Y:S02]  /*71a0*/  LDL R3, [R10+0x8] ;  /* 0x000008000a037983 */ /* 0x001f640000100800 */
[----:B-----5:R-:W-:-:S05]  /*71b0*/  PRMT R3, R3, 0x123, RZ ;  /* 0x0000012303037816 */ /* 0x020fca00000000ff */
[----:B------:R0:W-:Y:S04]  /*71c0*/  STL [R10+0x8], R3 ;  /* 0x000008030a007387 */ /* 0x0001e80000100800 */
[----:B-1----:R-:W5:Y:S02]  /*71d0*/  LDL R4, [R45+0x8] ;  /* 0x000008002d047983 */ /* 0x002f640000100800 */
[----:B-----5:R-:W-:-:S05]  /*71e0*/  PRMT R4, R4, 0x123, RZ ;  /* 0x0000012304047816 */ /* 0x020fca00000000ff */
[----:B------:R-:W-:Y:S04]  /*71f0*/  STL [R45+0x8], R4 ;  /* 0x000008042d007387 */ /* 0x000fe80000100800 */
[----:B--2---:R-:W2:Y:S02]  /*7200*/  LDL R5, [R8+0xc] ;  /* 0x00000c0008057983 */ /* 0x004ea40000100800 */
[----:B--2---:R-:W-:-:S05]  /*7210*/  PRMT R5, R5, 0x123, RZ ;  /* 0x0000012305057816 */ /* 0x004fca00000000ff */
[----:B------:R1:W-:Y:S04]  /*7220*/  STL [R8+0xc], R5 ;  /* 0x00000c0508007387 */ /* 0x0003e80000100800 */
[----:B---3--:R-:W2:Y:S02]  /*7230*/  LDL R6, [R41+0xc] ;  /* 0x00000c0029067983 */ /* 0x008ea40000100800 */
[----:B--2---:R-:W-:-:S05]  /*7240*/  PRMT R6, R6, 0x123, RZ ;  /* 0x0000012306067816 */ /* 0x004fca00000000ff */
[----:B------:R2:W-:Y:S04]  /*7250*/  STL [R41+0xc], R6 ;  /* 0x00000c0629007387 */ /* 0x0005e80000100800 */
[----:B----4-:R-:W3:Y:S01]  /*7260*/  LDL R7, [R10+0xc] ;  /* 0x00000c000a077983 */ /* 0x010ee20000100800 */
[----:B------:R-:W-:Y:S01]  /*7270*/  VIADD R2, R2, 0x4 ;  /* 0x0000000402027836 */ /* 0x000fe20000000000 */
[----:B---3--:R-:W-:-:S05]  /*7280*/  PRMT R7, R7, 0x123, RZ ;  /* 0x0000012307077816 */ /* 0x008fca00000000ff */
[----:B------:R3:W-:Y:S04]  /*7290*/  STL [R10+0xc], R7 ;  /* 0x00000c070a007387 */ /* 0x0007e80000100800 */
[----:B0-----:R-:W4:Y:S01]  /*72a0*/  LDL R3, [R45+0xc] ;  /* 0x00000c002d037983 */ /* 0x001f220000100800 */
[----:B------:R-:W-:Y:S01]  /*72b0*/  ISETP.GE.AND P1, PT, R2, 0xd, PT ;  /* 0x0000000d0200780c */ /* 0x000fe20003f26270 */
[----:B-1----:R-:W-:Y:S02]  /*72c0*/  VIADD R8, R8, 0x10 ;  /* 0x0000001008087836 */ /* 0x002fe40000000000 */
[----:B--2---:R-:W-:Y:S02]  /*72d0*/  VIADD R41, R41, 0x10 ;  /* 0x0000001029297836 */ /* 0x004fe40000000000 */
[----:B---3--:R-:W-:Y:S01]  /*72e0*/  VIADD R10, R10, 0x10 ;  /* 0x000000100a0a7836 */ /* 0x008fe20000000000 */
[----:B----4-:R-:W-:-:S05]  /*72f0*/  PRMT R3, R3, 0x123, RZ ;  /* 0x0000012303037816 */ /* 0x010fca00000000ff */
[----:B------:R0:W-:Y:S02]  /*7300*/  STL [R45+0xc], R3 ;  /* 0x00000c032d007387 */ /* 0x0001e40000100800 */
[----:B0-----:R-:W-:Y:S01]  /*7310*/  VIADD R45, R45, 0x10 ;  /* 0x000000102d2d7836 */ /* 0x001fe20000000000 */
[----:B------:R-:W-:Y:S06]  /*7320*/  @!P1 BRA `(.L_x_56) ;  /* 0xfffffffc00249947 */ /* 0x000fec000383ffff */
.L_x_55:
[----:B------:R-:W-:-:S04]  /*7330*/  IADD3 R3, PT, PT, -R2, 0x10, RZ ;  /* 0x0000001002037810 */ /* 0x000fc80007ffe1ff */
[----:B------:R-:W-:-:S13]  /*7340*/  ISETP.GT.AND P1, PT, R3, 0x1, PT ;  /* 0x000000010300780c */ /* 0x000fda0003f24270 */
[----:B------:R-:W-:Y:S05]  /*7350*/  @!P1 BRA `(.L_x_57) ;  /* 0x0000000000789947 */ /* 0x000fea0003800000 */
        /* <DEDUP_REMOVED lines=11> */
[----:B------:R-:W-:Y:S04]  /*7410*/  STL [R45], R6 ;  /* 0x000000062d007387 */ /* 0x000fe80000100800 */
[----:B------:R-:W3:Y:S02]  /*7420*/  LDL R7, [R8+0x4] ;  /* 0x0000040008077983 */ /* 0x000ee40000100800 */
[----:B---3--:R-:W-:-:S05]  /*7430*/  PRMT R7, R7, 0x123, RZ ;  /* 0x0000012307077816 */ /* 0x008fca00000000ff */
[----:B------:R3:W-:Y:S04]  /*7440*/  STL [R8+0x4], R7 ;  /* 0x0000040708007387 */ /* 0x0007e80000100800 */
[----:B0-----:R-:W4:Y:S02]  /*7450*/  LDL R3, [R41+0x4] ;  /* 0x0000040029037983 */ /* 0x001f240000100800 */
[----:B----4-:R-:W-:-:S05]  /*7460*/  PRMT R3, R3, 0x123, RZ ;  /* 0x0000012303037816 */ /* 0x010fca00000000ff */
[----:B------:R0:W-:Y:S04]  /*7470*/  STL [R41+0x4], R3 ;  /* 0x0000040329007387 */ /* 0x0001e80000100800 */
[----:B-1----:R-:W4:Y:S02]  /*7480*/  LDL R4, [R10+0x4] ;  /* 0x000004000a047983 */ /* 0x002f240000100800 */
[----:B----4-:R-:W-:-:S05]  /*7490*/  PRMT R4, R4, 0x123, RZ ;  /* 0x0000012304047816 */ /* 0x010fca00000000ff */
[----:B------:R1:W-:Y:S04]  /*74a0*/  STL [R10+0x4], R4 ;  /* 0x000004040a007387 */ /* 0x0003e80000100800 */
[----:B--2---:R-:W2:Y:S01]  /*74b0*/  LDL R5, [R45+0x4] ;  /* 0x000004002d057983 */ /* 0x004ea20000100800 */
[----:B------:R-:W-:Y:S01]  /*74c0*/  PLOP3.LUT P0, PT, PT, PT, PT, 0x8, 0x80 ;  /* 0x000000000080781c */ /* 0x000fe20003f0e170 */
[----:B------:R-:W-:Y:S02]  /*74d0*/  VIADD R2, R2, 0x2 ;  /* 0x0000000202027836 */ /* 0x000fe40000000000 */
[----:B---3--:R-:W-:Y:S02]  /*74e0*/  VIADD R8, R8, 0x8 ;  /* 0x0000000808087836 */ /* 0x008fe40000000000 */
[----:B0-----:R-:W-:-:S02]  /*74f0*/  VIADD R41, R41, 0x8 ;  /* 0x0000000829297836 */ /* 0x001fc40000000000 */
[----:B-1----:R-:W-:Y:S01]  /*7500*/  VIADD R10, R10, 0x8 ;  /* 0x000000080a0a7836 */ /* 0x002fe20000000000 */
[----:B--2---:R-:W-:-:S05]  /*7510*/  PRMT R5, R5, 0x123, RZ ;  /* 0x0000012305057816 */ /* 0x004fca00000000ff */
[----:B------:R0:W-:Y:S02]  /*7520*/  STL [R45+0x4], R5 ;  /* 0x000004052d007387 */ /* 0x0001e40000100800 */
[----:B0-----:R-:W-:-:S07]  /*7530*/  VIADD R45, R45, 0x8 ;  /* 0x000000082d2d7836 */ /* 0x001fce0000000000 */
.L_x_57:
[----:B------:R-:W-:-:S13]  /*7540*/  ISETP.NE.OR P0, PT, R2, 0x10, P0 ;  /* 0x000000100200780c */ /* 0x000fda0000705670 */
[----:B------:R-:W-:Y:S05]  /*7550*/  @!P0 BRA `(.L_x_58) ;  /* 0x00000000004c8947 */ /* 0x000fea0003800000 */
.L_x_54:
[----:B------:R-:W2:Y:S02]  /*7560*/  LDL R3, [R8] ;  /* 0x0000000008037983 */ /* 0x000ea40000100800 */
[----:B--2---:R-:W-:-:S05]  /*7570*/  PRMT R3, R3, 0x123, RZ ;  /* 0x0000012303037816 */ /* 0x004fca00000000ff */
[----:B------:R0:W-:Y:S04]  /*7580*/  STL [R8], R3 ;  /* 0x0000000308007387 */ /* 0x0001e80000100800 */
[----:B------:R-:W2:Y:S02]  /*7590*/  LDL R4, [R41] ;  /* 0x0000000029047983 */ /* 0x000ea40000100800 */
[----:B--2---:R-:W-:-:S05]  /*75a0*/  PRMT R4, R4, 0x123, RZ ;  /* 0x0000012304047816 */ /* 0x004fca00000000ff */
[----:B------:R1:W-:Y:S04]  /*75b0*/  STL [R41], R4 ;  /* 0x0000000429007387 */ /* 0x0003e80000100800 */
[----:B------:R-:W2:Y:S01]  /*75c0*/  LDL R5, [R10] ;  /* 0x000000000a057983 */ /* 0x000ea20000100800 */
[----:B------:R-:W-:Y:S01]  /*75d0*/  VIADD R2, R2, 0x1 ;  /* 0x0000000102027836 */ /* 0x000fe20000000000 */
[----:B--2---:R-:W-:-:S05]  /*75e0*/  PRMT R5, R5, 0x123, RZ ;  /* 0x0000012305057816 */ /* 0x004fca00000000ff */
[----:B------:R2:W-:Y:S04]  /*75f0*/  STL [R10], R5 ;  /* 0x000000050a007387 */ /* 0x0005e80000100800 */
[----:B------:R-:W3:Y:S01]  /*7600*/  LDL R6, [R45] ;  /* 0x000000002d067983 */ /* 0x000ee20000100800 */
[----:B------:R-:W-:Y:S01]  /*7610*/  ISETP.NE.AND P0, PT, R2, 0x10, PT ;  /* 0x000000100200780c */ /* 0x000fe20003f05270 */
[----:B0-----:R-:W-:Y:S02]  /*7620*/  VIADD R8, R8, 0x4 ;  /* 0x0000000408087836 */ /* 0x001fe40000000000 */
[----:B-1----:R-:W-:Y:S02]  /*7630*/  VIADD R41, R41, 0x4 ;  /* 0x0000000429297836 */ /* 0x002fe40000000000 */
[----:B--2---:R-:W-:Y:S01]  /*7640*/  VIADD R10, R10, 0x4 ;  /* 0x000000040a0a7836 */ /* 0x004fe20000000000 */
[----:B---3--:R-:W-:-:S05]  /*7650*/  PRMT R6, R6, 0x123, RZ ;  /* 0x0000012306067816 */ /* 0x008fca00000000ff */
[----:B------:R0:W-:Y:S02]  /*7660*/  STL [R45], R6 ;  /* 0x000000062d007387 */ /* 0x0001e40000100800 */
[----:B0-----:R-:W-:Y:S01]  /*7670*/  VIADD R45, R45, 0x4 ;  /* 0x000000042d2d7836 */ /* 0x001fe20000000000 */
[----:B------:R-:W-:Y:S06]  /*7680*/  @P0 BRA `(.L_x_54) ;  /* 0xfffffffc00b40947 */ /* 0x000fec000383ffff */
.L_x_58:
[----:B------:R0:W5:Y:S04]  /*7690*/  LDL.64 R2, [R1+0xf8] ;  /* 0x0000f80001027983 */ /* 0x0001680000100a00 */
[----:B------:R0:W5:Y:S04]  /*76a0*/  LDL.64 R84, [R1+0x178] ;  /* 0x0001780001547983 */ /* 0x0001680000100a00 */
[----:B------:R0:W5:Y:S04]  /*76b0*/  LDL.64 R88, [R1+0x1f8] ;  /* 0x0001f80001587983 */ /* 0x0001680000100a00 */
[----:B------:R0:W5:Y:S02]  /*76c0*/  LDL.64 R86, [R1+0x278] ;  /* 0x0002780001567983 */ /* 0x0001640000100a00 */
.L_x_53:
[----:B------:R-:W-:Y:S01]  /*76d0*/  UISETP.GE.U32.AND UP0, UPT, UR5, 0x4, UPT ;  /* 0x000000040500788c */ /* 0x000fe2000bf06070 */
[----:B------:R-:W-:-:S08]  /*76e0*/  PRMT R115, RZ, 0x7610, R115 ;  /* 0x00007610ff737816 */ /* 0x000fd00000000073 */
[----:B------:R-:W-:Y:S05]  /*76f0*/  BRA.U !UP0, `(.L_x_59) ;  /* 0x0000013508487547 */ /* 0x000fea000b800000 */
[----:B------:R-:W2:Y:S04]  /*7700*/  LDL.128 R124, [R1+0x140] ;  /* 0x00014000017c7983 */ /* 0x000ea80000100c00 */
[----:B------:R-:W3:Y:S04]  /*7710*/  LDL.128 R8, [R1+0x160] ;  /* 0x0001600001087983 */ /* 0x000ee80000100c00 */
[----:B------:R-:W4:Y:S04]  /*7720*/  LDL.128 R104, [R1+0x150] ;  /* 0x0001500001687983 */ /* 0x000f280000100c00 */
        /* <DEDUP_REMOVED lines=12> */
[----:B------:R-:W4:Y:S04]  /*77f0*/  LDL.64 R96, [R1+0x270] ;  /* 0x0002700001607983 */ /* 0x000f280000100a00 */
[----:B------:R-:W4:Y:S04]  /*7800*/  LDL.128 R28, [R1+0x80] ;  /* 0x00008000011c7983 */ /* 0x000f280000100c00 */
[----:B------:R-:W4:Y:S04]  /*7810*/  LDL.64 R92, [R1+0x170] ;  /* 0x00017000015c7983 */ /* 0x000f280000100a00 */
[----:B------:R-:W4:Y:S04]  /*7820*/  LDL.64 R94, [R1+0x1f0] ;  /* 0x0001f000015e7983 */ /* 0x000f280000100a00 */
[----:B------:R-:W4:Y:S04]  /*7830*/  LDL.64 R90, [R1+0xf0] ;  /* 0x0000f000015a7983 */ /* 0x000f280000100a00 */
[----:B------:R1:W5:Y:S04]  /*7840*/  LDL.128 R36, [R1+0x110] ;  /* 0x0001100001247983 */ /* 0x0003680000100c00 */
        /* <DEDUP_REMOVED lines=10> */
[----:B------:R1:W5:Y:S01]  /*78f0*/  LDL.128 R80, [R1+0xa0] ;  /* 0x0000a00001507983 */ /* 0x0003620000100c00 */
[----:B------:R-:W-:-:S02]  /*7900*/  ISETP.GT.U32.AND P0, PT, R133, R143, PT ;  /* 0x0000008f8500720c */ /* 0x000fc40003f04070 */
[-C--:B------:R-:W-:Y:S02]  /*7910*/  ISETP.GT.U32.AND P1, PT, R129, R132.reuse, PT ;  /* 0x000000848100720c */ /* 0x080fe40003f24070 */
[----:B------:R-:W-:Y:S02]  /*7920*/  ISETP.GT.U32.AND.EX P0, PT, R134, R149, PT, P0 ;  /* 0x000000958600720c */ /* 0x000fe40003f04100 */
[----:B------:R-:W-:Y:S02]  /*7930*/  ISETP.GT.U32.AND.EX P1, PT, R148, R131, PT, P1 ;  /* 0x000000839400720c */ /* 0x000fe40003f24110 */
[----:B------:R-:W-:Y:S02]  /*7940*/  SEL R140, R133, R143, P0 ;  /* 0x0000008f858c7207 */ /* 0x000fe40000000000 */
[----:B------:R-:W-:Y:S02]  /*7950*/  SEL R139, R129, R132, P1 ;  /* 0x00000084818b7207 */ /* 0x000fe40000800000 */
[----:B------:R-:W-:-:S02]  /*7960*/  SEL R134, R134, R149, P0 ;  /* 0x0000009586867207 */ /* 0x000fc40000000000 */
[----:B------:R-:W-:Y:S02]  /*7970*/  SEL R131, R148, R131, P1 ;  /* 0x0000008394837207 */ /* 0x000fe40000800000 */
[----:B------:R-:W-:-:S04]  /*7980*/  ISETP.GT.U32.AND P0, PT, R139, R140, PT ;  /* 0x0000008c8b00720c */ /* 0x000fc80003f04070 */
[----:B------:R-:W-:Y:S01]  /*7990*/  ISETP.GT.U32.AND.EX P0, PT, R131, R134, PT, P0 ;  /* 0x000000868300720c */ /* 0x000fe20003f04100 */
[----:B------:R-:W-:-:S03]  /*79a0*/  VIADD R142, R142, 0xffffffbf ;  /* 0xffffffbf8e8e7836 */ /* 0x000fc60000000000 */
[----:B------:R-:W-:-:S05]  /*79b0*/  SEL R134, R139, R140, P0 ;  /* 0x0000008c8b867207 */ /* 0x000fca0000000000 */
[----:B------:R-:W-:-:S05]  /*79c0*/  IMAD.IADD R134, R142, 0x1, R134 ;  /* 0x000000018e867824 */ /* 0x000fca00078e0286 */
[----:B------:R-:W-:-:S04]  /*79d0*/  ISETP.GT.U32.AND P5, PT, R134, 0x23, PT ;  /* 0x000000238600780c */ /* 0x000fc80003fa4070 */
[----:B------:R-:W-:Y:S01]  /*79e0*/  ISETP.LT.U32.AND P5, PT, R130, 0x28, P5 ;  /* 0x000000288200780c */ /* 0x000fe20002fa1070 */
[----:B------:R-:W-:Y:S01]  /*79f0*/  VIADD R151, R141, 0x1e555b89 ;  /* 0x1e555b898d977836 */ /* 0x000fe20000000000 */
[C---:B------:R-:W-:Y:S02]  /*7a00*/  ISETP.GT.U32.AND P6, PT, R134.reuse, 0x1f, PT ;  /* 0x0000001f8600780c */ /* 0x040fe40003fc4070 */
[----:B------:R-:W-:Y:S02]  /*7a10*/  P2R R174, PR, RZ, 0x20 ;  /* 0x00000020ffae7803 */ /* 0x000fe40000000000 */
[C---:B------:R-:W-:Y:S02]  /*7a20*/  ISETP.GT.U32.AND P0, PT, R134.reuse, 0x27, PT ;  /* 0x000000278600780c */ /* 0x040fe40003f04070 */
[C---:B------:R-:W-:Y:S02]  /*7a30*/  ISETP.GT.U32.AND P1, PT, R134.reuse, 0x2b, PT ;  /* 0x0000002b8600780c */ /* 0x040fe40003f24070 */
[----:B------:R-:W-:-:S02]  /*7a40*/  ISETP.GT.U32.AND P2, PT, R134, 0x2f, PT ;  /* 0x0000002f8600780c */ /* 0x000fc40003f44070 */
[C---:B------:R-:W-:Y:S02]  /*7a50*/  ISETP.GT.U32.AND P3, PT, R134.reuse, 0x33, PT ;  /* 0x000000338600780c */ /* 0x040fe40003f64070 */
[C---:B------:R-:W-:Y:S02]  /*7a60*/  ISETP.GT.U32.AND P4, PT, R134.reuse, 0x37, PT ;  /* 0x000000378600780c */ /* 0x040fe40003f84070 */
[----:B------:R-:W-:Y:S02]  /*7a70*/  ISETP.GT.U32.AND P5, PT, R134, 0x3b, PT ;  /* 0x0000003b8600780c */ /* 0x000fe40003fa4070 */
[C---:B------:R-:W-:Y:S02]  /*7a80*/  ISETP.LT.U32.AND P6, PT, R130.reuse, 0x24, P6 ;  /* 0x000000248200780c */ /* 0x040fe400037c1070 */
[C---:B------:R-:W-:Y:S02]  /*7a90*/  ISETP.LT.U32.AND P0, PT, R130.reuse, 0x2c, P0 ;  /* 0x0000002c8200780c */ /* 0x040fe40000701070 */
[----:B------:R-:W-:-:S02]  /*7aa0*/  ISETP.LT.U32.AND P1, PT, R130, 0x30, P1 ;  /* 0x000000308200780c */ /* 0x000fc40000f21070 */
[C---:B------:R-:W-:Y:S02]  /*7ab0*/  ISETP.LT.U32.AND P2, PT, R130.reuse, 0x34, P2 ;  /* 0x000000348200780c */ /* 0x040fe40001741070 */
[C---:B------:R-:W-:Y:S02]  /*7ac0*/  ISETP.LT.U32.AND P3, PT, R130.reuse, 0x38, P3 ;  /* 0x000000388200780c */ /* 0x040fe40001f61070 */
[C---:B------:R-:W-:Y:S02]  /*7ad0*/  ISETP.LT.U32.AND P4, PT, R130.reuse, 0x3c, P4 ;  /* 0x0000003c8200780c */ /* 0x040fe40002781070 */
[----:B------:R-:W-:Y:S01]  /*7ae0*/  ISETP.LT.U32.AND P5, PT, R130, 0x40, P5 ;  /* 0x000000408200780c */ /* 0x000fe20002fa1070 */
[----:B------:R-:W-:Y:S01]  /*7af0*/  IMAD.IADD R131, R142, 0x1, R143 ;  /* 0x000000018e837824 */ /* 0x000fe200078e028f */
[----:B------:R-:W-:Y:S01]  /*7b00*/  LOP3.LUT R148, R136, R137, R135, 0xca, !PT ;  /* 0x0000008988947212 */ /* 0x000fe200078eca87 */
[C---:B------:R-:W-:Y:S02]  /*7b10*/  IMAD.IADD R129, R142.reuse, 0x1, R129 ;  /* 0x000000018e817824 */ /* 0x040fe400078e0281 */
[----:B------:R-:W-:-:S02]  /*7b20*/  IMAD.IADD R132, R142, 0x1, R132 ;  /* 0x000000018e847824 */ /* 0x000fc400078e0284 */
[----:B------:R-:W-:Y:S02]  /*7b30*/  IMAD.IADD R133, R142, 0x1, R133 ;  /* 0x000000018e857824 */ /* 0x000fe400078e0285 */
[----:B------:R-:W-:Y:S02]  /*7b40*/  VIADD R188, R138, 0x6ab4ce0f ;  /* 0x6ab4ce0f8abc7836 */ /* 0x000fe40000000000 */
[----:B------:R-:W-:Y:S01]  /*7b50*/  VIADD R185, R128, 0xf33d5697 ;  /* 0xf33d569780b97836 */ /* 0x000fe20000000000 */
[----:B------:R-:W-:Y:S01]  /*7b60*/  P2R R173, PR, RZ, 0x40 ;  /* 0x00000040ffad7803 */ /* 0x000fe20000000000 */
[----:B------:R-:W-:Y:S01]  /*7b70*/  UMOV UR4, URZ ;  /* 0x000000ff00047c82 */ /* 0x000fe20008000000 */
[----:B------:R-:W-:Y:S01]  /*7b80*/  UMOV UR5, URZ ;  /* 0x000000ff00057c82 */ /* 0x000fe20008000000 */
[----:B--2---:R-:W-:Y:S01]  /*7b90*/  IMAD.IADD R130, R124, 0x1, R151 ;  /* 0x000000017c827824 */ /* 0x004fe200078e0297 */
[----:B---3--:R-:W-:Y:S01]  /*7ba0*/  LOP3.LUT R198, R8, R126, R124, 0x96, !PT ;  /* 0x0000007e08c67212 */ /* 0x008fe200078e967c */
[----:B------:R-:W-:Y:S01]  /*7bb0*/  VIADD R124, R125, 0x5a827999 ;  /* 0x5a8279997d7c7836 */ /* 0x000fe20000000000 */
[----:B------:R-:W-:Y:S01]  /*7bc0*/  LOP3.LUT R189, R9, R127, R125, 0x96, !PT ;  /* 0x0000007f09bd7212 */ /* 0x000fe200078e967d */
[----:B------:R-:W-:Y:S01]  /*7bd0*/  VIADD R125, R126, 0x5a827999 ;  /* 0x5a8279997e7d7836 */ /* 0x000fe20000000000 */
[----:B----4-:R-:W-:Y:S01]  /*7be0*/  LOP3.LUT R194, R10, R104, R126, 0x96, !PT ;  /* 0x000000680ac27212 */ /* 0x010fe200078e967e */
[----:B------:R-:W-:Y:S01]  /*7bf0*/  VIADD R126, R127, 0x5a827999 ;  /* 0x5a8279997f7e7836 */ /* 0x000fe20000000000 */
[----:B------:R-:W-:Y:S01]  /*7c00*/  LOP3.LUT R143, R11, R105, R127, 0x96, !PT ;  /* 0x000000690b8f7212 */ /* 0x000fe200078e967f */
[----:B------:R-:W-:-:S02]  /*7c10*/  IMAD.IADD R142, R144, 0x1, R151 ;  /* 0x00000001908e7824 */ /* 0x000fc400078e0297 */
[----:B------:R-:W-:Y:S01]  /*7c20*/  VIADD R141, R145, 0x5a827999 ;  /* 0x5a827999918d7836 */ /* 0x000fe20000000000 */
[----:B------:R-:W-:Y:S01]  /*7c30*/  LOP3.LUT R196, R4, R146, R144, 0x96, !PT ;  /* 0x0000009204c47212 */ /* 0x000fe200078e9690 */
[----:B------:R-:W-:Y:S01]  /*7c40*/  VIADD R139, R147, 0x5a827999 ;  /* 0x5a827999938b7836 */ /* 0x000fe20000000000 */
[----:B------:R-:W-:Y:S01]  /*7c50*/  LOP3.LUT R187, R5, R147, R145, 0x96, !PT ;  /* 0x0000009305bb7212 */ /* 0x000fe200078e9691 */
[----:B------:R-:W-:Y:S02]  /*7c60*/  IMAD.IADD R127, R108, 0x1, R151 ;  /* 0x000000016c7f7824 */ /* 0x000fe400078e0297 */
[----:B------:R-:W-:Y:S01]  /*7c70*/  VIADD R144, R109, 0x5a827999 ;  /* 0x5a8279996d907836 */ /* 0x000fe20000000000 */
[----:B------:R-:W-:Y:S01]  /*7c80*/  LOP3.LUT R134, R7, R101, R147, 0x96, !PT ;  /* 0x0000006507867212 */ /* 0x000fe200078e9693 */
[----:B------:R-:W-:Y:S01]  /*7c90*/  VIADD R145, R110, 0x5a827999 ;  /* 0x5a8279996e917836 */ /* 0x000fe20000000000 */
[----:B------:R-:W-:Y:S02]  /*7ca0*/  LOP3.LUT R192, R6, R100, R146, 0x96, !PT ;  /* 0x0000006406c07212 */ /* 0x000fe400078e9692 */
[----:B------:R-:W-:-:S02]  /*7cb0*/  LOP3.LUT R108, R12, R110, R108, 0x96, !PT ;  /* 0x0000006e0c6c7212 */ /* 0x000fc400078e966c */
[----:B------:R-:W-:Y:S02]  /*7cc0*/  LOP3.LUT R109, R13, R111, R109, 0x96, !PT ;  /* 0x0000006f0d6d7212 */ /* 0x000fe400078e966d */
[----:B------:R-:W-:Y:S01]  /*7cd0*/  LOP3.LUT R200, R14, R112, R110, 0x96, !PT ;  /* 0x000000700ec87212 */ /* 0x000fe200078e966e */
[----:B------:R-:W-:Y:S01]  /*7ce0*/  VIADD R140, R146, 0x5a827999 ;  /* 0x5a827999928c7836 */ /* 0x000fe20000000000 */
[--C-:B------:R-:W-:Y:S01]  /*7cf0*/  IADD3 R154, PT, PT, R148, R16, R151.reuse ;  /* 0x00000010949a7210 */ /* 0x100fe20007ffe097 */
[----:B------:R-:W-:Y:S01]  /*7d00*/  VIADD R170, R114, 0x5a827999 ;  /* 0x5a82799972aa7836 */ /* 0x000fe20000000000 */
[C-C-:B------:R-:W-:Y:S01]  /*7d10*/  IADD3 R152, PT, PT, R148.reuse, R20, R151.reuse ;  /* 0x0000001494987210 */ /* 0x140fe20007ffe097 */
[----:B------:R-:W-:Y:S01]  /*7d20*/  VIADD R175, R115, 0x5a827999 ;  /* 0x5a82799973af7836 */ /* 0x000fe20000000000 */
[--C-:B------:R-:W-:Y:S01]  /*7d30*/  IADD3 R150, PT, PT, R148, R24, R151.reuse ;  /* 0x0000001894967210 */ /* 0x100fe20007ffe097 */
[----:B------:R-:W-:Y:S02]  /*7d40*/  IMAD.IADD R180, R17, 0x1, R188 ;  /* 0x0000000111b47824 */ /* 0x000fe400078e02bc */
[----:B------:R-:W-:Y:S01]  /*7d50*/  IMAD.IADD R147, R116, 0x1, R151 ;  /* 0x0000000174937824 */ /* 0x000fe200078e0297 */
[----:B-----5:R-:W-:-:S02]  /*7d60*/  LOP3.LUT R172, R88, R12, R114, 0x96, !PT ;  /* 0x0000000c58ac7212 */ /* 0x020fc400078e9672 */
[----:B------:R-:W-:Y:S01]  /*7d70*/  LOP3.LUT R110, R32, R118, R116, 0x96, !PT ;  /* 0x00000076206e7212 */ /* 0x000fe200078e9674 */
[----:B------:R-:W-:Y:S01]  /*7d80*/  VIADD R116, R117, 0x5a827999 ;  /* 0x5a82799975747836 */ /* 0x000fe20000000000 */
[----:B------:R-:W-:Y:S02]  /*7d90*/  LOP3.LUT R191, R33, R119, R117, 0x96, !PT ;  /* 0x0000007721bf7212 */ /* 0x000fe400078e9675 */
[----:B------:R-:W-:Y:S01]  /*7da0*/  LOP3.LUT R202, R34, R120, R118, 0x96, !PT ;  /* 0x0000007822ca7212 */ /* 0x000fe200078e9676 */
[----:B------:R-:W-:Y:S01]  /*7db0*/  VIADD R128, R120, 0x5a827999 ;  /* 0x5a82799978807836 */ /* 0x000fe20000000000 */
[----:B------:R-:W-:Y:S02]  /*7dc0*/  LOP3.LUT R178, R86, R32, R122, 0x96, !PT ;  /* 0x0000002056b27212 */ /* 0x000fe400078e967a */
[----:B------:R-:W-:Y:S01]  /*7dd0*/  LOP3.LUT R138, R96, R122, R120, 0x96, !PT ;  /* 0x0000007a608a7212 */ /* 0x000fe200078e9678 */
[----:B------:R-:W-:Y:S01]  /*7de0*/  VIADD R120, R122, 0x5a827999 ;  /* 0x5a8279997a787836 */ /* 0x000fe20000000000 */
[----:B------:R-:W-:Y:S01]  /*7df0*/  LOP3.LUT R179, R97, R123, R121, 0x96, !PT ;  /* 0x0000007b61b37212 */ /* 0x000fe200078e9679 */
[----:B------:R-:W-:Y:S01]  /*7e00*/  VIADD R117, R118, 0x5a827999 ;  /* 0x5a82799976757836 */ /* 0x000fe20000000000 */
[----:B------:R-:W-:Y:S01]  /*7e10*/  IADD3 R148, PT, PT, R148, R28, R151 ;  /* 0x0000001c94947210 */ /* 0x000fe20007ffe097 */
[----:B------:R-:W-:Y:S01]  /*7e20*/  VIADD R122, R121, 0x5a827999 ;  /* 0x5a827999797a7836 */ /* 0x000fe20000000000 */
[----:B------:R-:W-:Y:S01]  /*7e30*/  LOP3.LUT R151, R35, R121, R119, 0x96, !PT ;  /* 0x0000007923977212 */ /* 0x000fe200078e9677 */
[----:B------:R-:W-:Y:S01]  /*7e40*/  VIADD R118, R119, 0x5a827999 ;  /* 0x5a82799977767836 */ /* 0x000fe20000000000 */
[----:B------:R-:W-:Y:S01]  /*7e50*/  LOP3.LUT R177, R89, R13, R115, 0x96, !PT ;  /* 0x0000000d59b17212 */ /* 0x000fe200078e9673 */
[----:B------:R-:W-:Y:S01]  /*7e60*/  VIADD R121, R123, 0x5a827999 ;  /* 0x5a8279997b797836 */ /* 0x000fe20000000000 */
[----:B------:R-:W-:Y:S01]  /*7e70*/  LOP3.LUT R193, R194, R85, RZ, 0x3c, !PT ;  /* 0x00000055c2c17212 */ /* 0x000fe200078e3cff */
[----:B------:R-:W-:Y:S01]  /*7e80*/  IMAD.IADD R181, R18, 0x1, R185 ;  /* 0x0000000112b57824 */ /* 0x000fe200078e02b9 */
[----:B------:R-:W-:Y:S01]  /*7e90*/  LOP3.LUT R171, R94, R114, R112, 0x96, !PT ;  /* 0x000000725eab7212 */ /* 0x000fe200078e9670 */
[--C-:B------:R-:W-:Y:S01]  /*7ea0*/  IMAD.IADD R182, R21, 0x1, R188.reuse ;  /* 0x0000000115b67824 */ /* 0x100fe200078e02bc */
[----:B------:R-:W-:Y:S01]  /*7eb0*/  LOP3.LUT R176, R95, R115, R113, 0x96, !PT ;  /* 0x000000735fb07212 */ /* 0x000fe200078e9671 */
[----:B------:R-:W-:Y:S01]  /*7ec0*/  IMAD.IADD R184, R22, 0x1, R185 ;  /* 0x0000000116b87824 */ /* 0x000fe200078e02b9 */
[----:B------:R-:W-:Y:S01]  /*7ed0*/  LOP3.LUT R197, R198, R93, RZ, 0x3c, !PT ;  /* 0x0000005dc6c57212 */ /* 0x000fe200078e3cff */
[----:B------:R-:W-:Y:S01]  /*7ee0*/  IMAD.IADD R186, R25, 0x1, R188 ;  /* 0x0000000119ba7824 */ /* 0x000fe200078e02bc */
[----:B------:R-:W-:Y:S01]  /*7ef0*/  LOP3.LUT R149, R15, R113, R111, 0x96, !PT ;  /* 0x000000710f957212 */ /* 0x000fe200078e966f */
[----:B------:R-:W-:Y:S01]  /*7f00*/  IMAD.IADD R183, R26, 0x1, R185 ;  /* 0x000000011ab77824 */ /* 0x000fe200078e02b9 */
[----:B------:R-:W-:Y:S01]  /*7f10*/  LOP3.LUT R155, R90, R102, R100, 0x96, !PT ;  /* 0x000000665a9b7212 */ /* 0x000fe200078e9664 */
[----:B------:R-:W-:Y:S01]  /*7f20*/  VIADD R146, R111, 0x5a827999 ;  /* 0x5a8279996f927836 */ /* 0x000fe20000000000 */
        /* <DEDUP_REMOVED lines=16> */
[----:B------:R-:W-:Y:S01]  /*8030*/  PRMT R115, RZ, 0x7610, R115 ;  /* 0x00007610ff737816 */ /* 0x000fe20000000073 */
[----:B------:R-:W-:Y:S01]  /*8040*/  VIADD R168, R112, 0x5a827999 ;  /* 0x5a82799970a87836 */ /* 0x000fe20000000000 */
[----:B------:R-:W-:Y:S01]  /*8050*/  LOP3.LUT R187, R187, R2, RZ, 0x3c, !PT ;  /* 0x00000002bbbb7212 */ /* 0x000fe200078e3cff */
[----:B------:R-:W-:Y:S01]  /*8060*/  VIADD R114, R113, 0x5a827999 ;  /* 0x5a82799971727836 */ /* 0x000fe20000000000 */
[----:B------:R-:W-:Y:S01]  /*8070*/  LOP3.LUT R189, R189, R84, RZ, 0x3c, !PT ;  /* 0x00000054bdbd7212 */ /* 0x000fe200078e3cff */
[----:B------:R-:W-:Y:S01]  /*8080*/  IMAD.IADD R188, R29, 0x1, R188 ;  /* 0x000000011dbc7824 */ /* 0x000fe200078e02bc */
[----:B------:R-:W-:Y:S01]  /*8090*/  LOP3.LUT R190, R109, R88, RZ, 0x3c, !PT ;  /* 0x000000586dbe7212 */ /* 0x000fe200078e3cff */
[----:B------:R-:W-:Y:S01]  /*80a0*/  IMAD.IADD R185, R30, 0x1, R185 ;  /* 0x000000011eb97824 */ /* 0x000fe200078e02b9 */
[----:B------:R-:W-:-:S02]  /*80b0*/  LOP3.LUT R191, R191, R86, RZ, 0x3c, !PT ;  /* 0x00000056bfbf7212 */ /* 0x000fc400078e3cff */
[----:B------:R-:W-:Y:S02]  /*80c0*/  LOP3.LUT R192, R192, R3, RZ, 0x3c, !PT ;  /* 0x00000003c0c07212 */ /* 0x000fe400078e3cff */
[----:B------:R-:W-:Y:S02]  /*80d0*/  LOP3.LUT R194, R200, R89, RZ, 0x3c, !PT ;  /* 0x00000059c8c27212 */ /* 0x000fe400078e3cff */
[----:B------:R-:W-:Y:S02]  /*80e0*/  LOP3.LUT R195, R202, R87, RZ, 0x3c, !PT ;  /* 0x00000057cac37212 */ /* 0x000fe400078e3cff */
[----:B------:R-:W-:Y:S02]  /*80f0*/  LOP3.LUT R196, R196, R91, RZ, 0x3c, !PT ;  /* 0x0000005bc4c47212 */ /* 0x000fe400078e3cff */
[----:B------:R-:W-:Y:S02]  /*8100*/  LOP3.LUT R198, R108, R95, RZ, 0x3c, !PT ;  /* 0x0000005f6cc67212 */ /* 0x000fe400078e3cff */
[----:B-1----:R-:W-:-:S07]  /*8110*/  LOP3.LUT R199, R110, R97, RZ, 0x3c, !PT ;  /* 0x000000616ec77212 */ /* 0x002fce00078e3cff */
.L_x_70:
[----:B------:R-:W-:Y:S01]  /*8120*/  P2R R100, PR, RZ, 0x20 ;  /* 0x00000020ff647803 */ /* 0x000fe20000000000 */
[----:B------:R-:W2:Y:S01]  /*8130*/  @P0 LDL R82, [R1+0xa8] ;  /* 0x0000a80001520983 */ /* 0x000ea20000100800 */
[----:B------:R-:W-:Y:S02]  /*8140*/  ISETP.NE.AND P5, PT, R173, RZ, PT ;  /* 0x000000ffad00720c */ /* 0x000fe40003fa5270 */
[----:B------:R-:W-:Y:S01]  /*8150*/  ISETP.NE.AND P6, PT, R174, RZ, PT ;  /* 0x000000ffae00720c */ /* 0x000fe20003fc5270 */
[----:B------:R-:W3:Y:S04]  /*8160*/  @P1 LDL R83, [R1+0xac] ;  /* 0x0000ac0001531983 */ /* 0x000ee80000100800 */
[----:B------:R-:W4:Y:S04]  /*8170*/  @P2 LDL R64, [R1+0xb0] ;  /* 0x0000b00001402983 */ /* 0x000f280000100800 */
[----:B------:R-:W5:Y:S04]  /*8180*/  @P3 LDL R65, [R1+0xb4] ;  /* 0x0000b40001413983 */ /* 0x000f680000100800 */
[----:B------:R-:W5:Y:S01]  /*8190*/  @P4 LDL R66, [R1+0xb8] ;  /* 0x0000b80001424983 */ /* 0x000f620000100800 */
[----:B------:R-:W-:-:S02]  /*81a0*/  VIADD R105, R0, 0x31a7e4d7 ;  /* 0x31a7e4d700697836 */ /* 0x000fc40000000000 */
[----:B------:R-:W-:Y:S01]  /*81b0*/  VIADD R223, R27, 0x5a827999 ;  /* 0x5a8279991bdf7836 */ /* 0x000fe20000000000 */
[----:B------:R-:W2:Y:S01]  /*81c0*/  @P5 LDL R80, [R1+0xa0] ;  /* 0x0000a00001505983 */ /* 0x000ea20000100800 */
[----:B------:R-:W-:Y:S01]  /*81d0*/  ISETP.NE.AND P5, PT, R100, RZ, PT ;  /* 0x000000ff6400720c */ /* 0x000fe20003fa5270 */
[----:B------:R-:W-:Y:S02]  /*81e0*/  VIADD R225, R23, 0x5a827999 ;  /* 0x5a82799917e17836 */ /* 0x000fe40000000000 */
[----:B------:R-:W5:Y:S04]  /*81f0*/  @P0 LDL R78, [R1+0x128] ;  /* 0x00012800014e0983 */ /* 0x000f680000100800 */
[----:B------:R-:W5:Y:S04]  /*8200*/  @P0 LDL R74, [R1+0x1a8] ;  /* 0x0001a800014a0983 */ /* 0x000f680000100800 */
[----:B------:R-:W5:Y:S01]  /*8210*/  @P0 LDL R70, [R1+0x228] ;  /* 0x0002280001460983 */ /* 0x000f620000100800 */
[----:B------:R-:W-:-:S03]  /*8220*/  VIADD R228, R37, 0x5a827999 ;  /* 0x5a82799925e47836 */ /* 0x000fc60000000000 */
[----:B------:R-:W5:Y:S04]  /*8230*/  @P1 LDL R79, [R1+0x12c] ;  /* 0x00012c00014f1983 */ /* 0x000f680000100800 */
[----:B------:R-:W5:Y:S01]  /*8240*/  @P1 LDL R75, [R1+0x1ac] ;  /* 0x0001ac00014b1983 */ /* 0x000f620000100800 */
[----:B------:R-:W-:-:S03]  /*8250*/  VIADD R231, R41, 0x5a827999 ;  /* 0x5a82799929e77836 */ /* 0x000fc60000000000 */
[----:B------:R-:W5:Y:S04]  /*8260*/  @P1 LDL R71, [R1+0x22c] ;  /* 0x00022c0001471983 */ /* 0x000f680000100800 */
        /* <DEDUP_REMOVED lines=8> */
[----:B------:R-:W5:Y:S01]  /*82f0*/  @P4 LDL R54, [R1+0x238] ;  /* 0x0002380001364983 */ /* 0x000f620000100800 */
[----:B------:R-:W-:Y:S01]  /*8300*/  LOP3.LUT R237, R3, R91, RZ, 0x3c, !PT ;  /* 0x0000005b03ed7212 */ /* 0x000fe200078e3cff */
[----:B------:R-:W1:Y:S02]  /*8310*/  LDCU.U8 UR6, c[0x0][0x38c] ;  /* 0x00007180ff0677ac */ /* 0x000e640008000000 */
[----:B------:R-:W3:Y:S01]  /*8320*/  @P6 LDL R81, [R1+0xa4] ;  /* 0x0000a40001516983 */ /* 0x000ee20000100800 */
[----:B------:R-:W-:-:S02]  /*8330*/  P2R R210, PR, RZ, 0x40 ;  /* 0x00000040ffd27803 */ /* 0x000fc40000000000 */
[----:B------:R-:W-:Y:S01]  /*8340*/  SHF.L.W.U32.HI R100, R136, 0x1e, R136 ;  /* 0x0000001e88647819 */ /* 0x000fe20000010e88 */
[----:B------:R-:W5:Y:S01]  /*8350*/  @P5 LDL R67, [R1+0xbc] ;  /* 0x0000bc0001435983 */ /* 0x000f620000100800 */
[C---:B------:R-:W-:Y:S02]  /*8360*/  LEA.HI R102, R105.reuse, R148, R105, 0x5 ;  /* 0x0000009469667211 */ /* 0x040fe400078f2869 */
[C---:B------:R-:W-:Y:S01]  /*8370*/  LOP3.LUT R101, R105.reuse, R100, R137, 0xca, !PT ;  /* 0x0000006469657212 */ /* 0x040fe200078eca89 */
[----:B------:R-:W5:Y:S01]  /*8380*/  @P5 LDL R63, [R1+0x13c] ;  /* 0x00013c00013f5983 */ /* 0x000f620000100800 */
[----:B------:R-:W-:Y:S02]  /*8390*/  SHF.L.W.U32.HI R103, R105, 0x1e, R105 ;  /* 0x0000001e69677819 */ /* 0x000fe40000010e69 */
[----:B------:R-:W-:Y:S01]  /*83a0*/  ISETP.NE.AND P6, PT, R173, RZ, PT ;  /* 0x000000ffad00720c */ /* 0x000fe20003fc5270 */
[----:B------:R-:W-:Y:S01]  /*83b0*/  IMAD.IADD R107, R188, 0x1, R101 ;  /* 0x00000001bc6b7824 */ /* 0x000fe200078e0265 */
[C---:B------:R-:W-:Y:S01]  /*83c0*/  LOP3.LUT R106, R102.reuse, R103, R100, 0xca, !PT ;  /* 0x00000067666a7212 */ /* 0x040fe200078eca64 */
[----:B------:R-:W5:Y:S03]  /*83d0*/  @P5 LDL R59, [R1+0x1bc] ;  /* 0x0001bc00013b5983 */ /* 0x000f660000100800 */
[C---:B------:R-:W-:Y:S01]  /*83e0*/  LEA.HI R104, R102.reuse, R107, R102, 0x5 ;  /* 0x0000006b66687211 */ /* 0x040fe200078f2866 */
[----:B------:R-:W-:Y:S01]  /*83f0*/  IMAD.IADD R107, R185, 0x1, R106 ;  /* 0x00000001b96b7824 */ /* 0x000fe200078e026a */
[----:B------:R-:W-:Y:S01]  /*8400*/  SHF.L.W.U32.HI R102, R102, 0x1e, R102 ;  /* 0x0000001e66667819 */ /* 0x000fe20000010e66 */
[----:B------:R-:W-:Y:S01]  /*8410*/  VIADD R106, R31, 0x5a827999 ;  /* 0x5a8279991f6a7836 */ /* 0x000fe20000000000 */
[C---:B------:R-:W-:Y:S01]  /*8420*/  SHF.L.W.U32.HI R111, R104.reuse, 0x1e, R104 ;  /* 0x0000001e686f7819 */ /* 0x040fe20000010e68 */
[----:B------:R-:W5:Y:S01]  /*8430*/  @P5 LDL R55, [R1+0x23c] ;  /* 0x00023c0001375983 */ /* 0x000f620000100800 */
[----:B------:R-:W-:-:S02]  /*8440*/  LOP3.LUT R109, R104, R102, R103, 0xca, !PT ;  /* 0x00000066686d7212 */ /* 0x000fc400078eca67 */
[----:B------:R-:W-:Y:S01]  /*8450*/  LEA.HI R107, R104, R107, R104, 0x5 ;  /* 0x0000006b686b7211 */ /* 0x000fe200078f2868 */
[----:B------:R-:W5:Y:S01]  /*8460*/  @P6 LDL R76, [R1+0x120] ;  /* 0x00012000014c6983 */ /* 0x000f620000100800 */
[----:B------:R-:W-:Y:S01]  /*8470*/  IADD3 R104, PT, PT, R109, R106, R100 ;  /* 0x0000006a6d687210 */ /* 0x000fe20007ffe064 */
[----:B------:R-:W-:Y:S01]  /*8480*/  VIADD R109, R48, 0x5a827999 ;  /* 0x5a827999306d7836 */ /* 0x000fe20000000000 */
[C---:B------:R-:W-:Y:S01]  /*8490*/  LOP3.LUT R106, R107.reuse, R111, R102, 0xca, !PT ;  /* 0x0000006f6b6a7212 */ /* 0x040fe200078eca66 */
[----:B------:R-:W5:Y:S01]  /*84a0*/  @P6 LDL R72, [R1+0x1a0] ;  /* 0x0001a00001486983 */ /* 0x000f620000100800 */
[C-C-:B------:R-:W-:Y:S02]  /*84b0*/  LEA.HI R104, R107.reuse, R104, R107.reuse, 0x5 ;  /* 0x000000686b687211 */ /* 0x140fe400078f286b */
[----:B------:R-:W-:Y:S01]  /*84c0*/  SHF.L.W.U32.HI R108, R107, 0x1e, R107 ;  /* 0x0000001e6b6c7819 */ /* 0x000fe20000010e6b */
[----:B------:R-:W5:Y:S01]  /*84d0*/  @P6 LDL R68, [R1+0x220] ;  /* 0x0002200001446983 */ /* 0x000f620000100800 */
[----:B------:R-:W-:Y:S01]  /*84e0*/  IADD3 R107, PT, PT, R106, R109, R103 ;  /* 0x0000006d6a6b7210 */ /* 0x000fe20007ffe067 */
[----:B------:R-:W-:Y:S01]  /*84f0*/  VIADD R106, R49, 0x5a827999 ;  /* 0x5a827999316a7836 */ /* 0x000fe20000000000 */
[----:B------:R-:W-:-:S02]  /*8500*/  LOP3.LUT R109, R104, R108, R111, 0xca, !PT ;  /* 0x0000006c686d7212 */ /* 0x000fc400078eca6f */
[C-C-:B------:R-:W-:Y:S02]  /*8510*/  LEA.HI R107, R104.reuse, R107, R104.reuse, 0x5 ;  /* 0x0000006b686b7211 */ /* 0x140fe400078f2868 */
[----:B------:R-:W-:Y:S02]  /*8520*/  SHF.L.W.U32.HI R113, R104, 0x1e, R104 ;  /* 0x0000001e68717819 */ /* 0x000fe40000010e68 */
[----:B------:R-:W-:Y:S02]  /*8530*/  IADD3 R102, PT, PT, R109, R106, R102 ;  /* 0x0000006a6d667210 */ /* 0x000fe40007ffe066 */
[C---:B------:R-:W-:Y:S02]  /*8540*/  LOP3.LUT R104, R107.reuse, R113, R108, 0xca, !PT ;  /* 0x000000716b687212 */ /* 0x040fe400078eca6c */
[----:B------:R-:W-:Y:S02]  /*8550*/  LEA.HI R102, R107, R102, R107, 0x5 ;  /* 0x000000666b667211 */ /* 0x000fe400078f286b */
[----:B------:R-:W-:-:S02]  /*8560*/  IADD3 R111, PT, PT, R104, R50, R111 ;  /* 0x00000032686f7210 */ /* 0x000fc40007ffe06f */
[----:B------:R-:W-:Y:S02]  /*8570*/  SHF.L.W.U32.HI R106, R107, 0x1e, R107 ;  /* 0x0000001e6b6a7819 */ /* 0x000fe40000010e6b */
[C---:B------:R-:W-:Y:S02]  /*8580*/  LEA.HI R111, R102.reuse, R111, R102, 0x5 ;  /* 0x0000006f666f7211 */ /* 0x040fe400078f2866 */
[----:B------:R-:W-:-:S03]  /*8590*/  LOP3.LUT R104, R102, R106, R113, 0xca, !PT ;  /* 0x0000006a66687212 */ /* 0x000fc600078eca71 */
[----:B------:R-:W-:Y:S01]  /*85a0*/  VIADD R111, R111, 0x5a827999 ;  /* 0x5a8279996f6f7836 */ /* 0x000fe20000000000 */
[----:B------:R-:W-:Y:S02]  /*85b0*/  IADD3 R104, PT, PT, R104, R51, R108 ;  /* 0x0000003368687210 */ /* 0x000fe40007ffe06c */
[----:B------:R-:W-:Y:S02]  /*85c0*/  SHF.L.W.U32.HI R107, R102, 0x1e, R102 ;  /* 0x0000001e666b7819 */ /* 0x000fe40000010e66 */
[C---:B------:R-:W-:Y:S02]  /*85d0*/  LEA.HI R104, R111.reuse, R104, R111, 0x5 ;  /* 0x000000686f687211 */ /* 0x040fe400078f286f */
[----:B------:R-:W-:-:S03]  /*85e0*/  LOP3.LUT R102, R111, R107, R106, 0xca, !PT ;  /* 0x0000006b6f667212 */ /* 0x000fc600078eca6a */
[----:B------:R-:W-:Y:S01]  /*85f0*/  VIADD R104, R104, 0x5a827999 ;  /* 0x5a82799968687836 */ /* 0x000fe20000000000 */
[----:B------:R-:W-:-:S04]  /*8600*/  SHF.L.W.U32.HI R108, R111, 0x1e, R111 ;  /* 0x0000001e6f6c7819 */ /* 0x000fc80000010e6f */
[--C-:B------:R-:W-:Y:S02]  /*8610*/  SHF.L.W.U32.HI R109, R104, 0x1e, R104.reuse ;  /* 0x0000001e686d7819 */ /* 0x100fe40000010e68 */
[----:B--2---:R-:W-:Y:S02]  /*8620*/  IADD3 R113, PT, PT, R102, R80, R113 ;  /* 0x0000005066717210 */ /* 0x004fe40007ffe071 */
[C---:B------:R-:W-:Y:S02]  /*8630*/  LOP3.LUT R102, R104.reuse, R108, R107, 0xca, !PT ;  /* 0x0000006c68667212 */ /* 0x040fe400078eca6b */
[----:B------:R-:W-:-:S05]  /*8640*/  LEA.HI R113, R104, R113, R104, 0x5 ;  /* 0x0000007168717211 */ /* 0x000fca00078f2868 */
[----:B------:R-:W-:-:S05]  /*8650*/  VIADD R113, R113, 0x5a827999 ;  /* 0x5a82799971717836 */ /* 0x000fca0000000000 */
[----:B------:R-:W-:-:S04]  /*8660*/  LOP3.LUT R104, R113, R109, R108, 0xca, !PT ;  /* 0x0000006d71687212 */ /* 0x000fc800078eca6c */
[----:B------:R-:W-:Y:S02]  /*8670*/  IADD3 R107, PT, PT, R104, R82, R107 ;  /* 0x00000052686b7210 */ /* 0x000fe40007ffe06b */
[----:B---3--:R-:W-:-:S04]  /*8680*/  IADD3 R102, PT, PT, R102, R81, R106 ;  /* 0x0000005166667210 */ /* 0x008fc80007ffe06a */
[C-C-:B------:R-:W-:Y:S02]  /*8690*/  LEA.HI R102, R113.reuse, R102, R113.reuse, 0x5 ;  /* 0x0000006671667211 */ /* 0x140fe400078f2871 */
[----:B------:R-:W-:-:S03]  /*86a0*/  SHF.L.W.U32.HI R106, R113, 0x1e, R113 ;  /* 0x0000001e716a7819 */ /* 0x000fc60000010e71 */
[----:B------:R-:W-:-:S05]  /*86b0*/  VIADD R102, R102, 0x5a827999 ;  /* 0x5a82799966667836 */ /* 0x000fca0000000000 */
        /* <DEDUP_REMOVED lines=8> */
[----:B----4-:R-:W-:Y:S02]  /*8740*/  IADD3 R109, PT, PT, R102, R64, R109 ;  /* 0x00000040666d7210 */ /* 0x010fe40007ffe06d */
[----:B------:R-:W-:Y:S02]  /*8750*/  SHF.L.W.U32.HI R108, R107, 0x1e, R107 ;  /* 0x0000001e6b6c7819 */ /* 0x000fe40000010e6b */
[C---:B------:R-:W-:Y:S02]  /*8760*/  LEA.HI R109, R104.reuse, R109, R104, 0x5 ;  /* 0x0000006d686d7211 */ /* 0x040fe400078f2868 */
[----:B------:R-:W-:-:S03]  /*8770*/  LOP3.LUT R102, R104, R108, R111, 0xca, !PT ;  /* 0x0000006c68667212 */ /* 0x000fc600078eca6f */
[----:B------:R-:W-:Y:S01]  /*8780*/  VIADD R109, R109, 0x5a827999 ;  /* 0x5a8279996d6d7836 */ /* 0x000fe20000000000 */
[----:B-----5:R-:W-:Y:S02]  /*8790*/  IADD3 R102, PT, PT, R102, R65, R106 ;  /* 0x0000004166667210 */ /* 0x020fe40007ffe06a */
[----:B------:R-:W-:Y:S02]  /*87a0*/  SHF.L.W.U32.HI R104, R104, 0x1e, R104 ;  /* 0x0000001e68687819 */ /* 0x000fe40000010e68 */
[C---:B------:R-:W-:Y:S02]  /*87b0*/  LEA.HI R102, R109.reuse, R102, R109, 0x5 ;  /* 0x000000666d667211 */ /* 0x040fe400078f286d */
[----:B------:R-:W-:-:S03]  /*87c0*/  LOP3.LUT R106, R109, R104, R108, 0xca, !PT ;  /* 0x000000686d6a7212 */ /* 0x000fc600078eca6c */
[----:B------:R-:W-:Y:S01]  /*87d0*/  VIADD R102, R102, 0x5a827999 ;  /* 0x5a82799966667836 */ /* 0x000fe20000000000 */
[----:B------:R-:W-:Y:S02]  /*87e0*/  IADD3 R111, PT, PT, R106, R66, R111 ;  /* 0x000000426a6f7210 */ /* 0x000fe40007ffe06f */
[----:B------:R-:W-:Y:S02]  /*87f0*/  SHF.L.W.U32.HI R109, R109, 0x1e, R109 ;  /* 0x0000001e6d6d7819 */ /* 0x000fe40000010e6d */
[C---:B------:R-:W-:Y:S02]  /*8800*/  LEA.HI R111, R102.reuse, R111, R102, 0x5 ;  /* 0x0000006f666f7211 */ /* 0x040fe400078f2866 */
[----:B------:R-:W-:Y:S02]  /*8810*/  LOP3.LUT R106, R102, R109, R104, 0xca, !PT ;  /* 0x0000006d666a7212 */ /* 0x000fe400078eca68 */
[----:B------:R-:W-:Y:S01]  /*8820*/  LOP3.LUT R110, R80, R30, R28, 0x96, !PT ;  /* 0x0000001e506e7212 */ /* 0x000fe200078e961c */
[----:B------:R-:W-:Y:S01]  /*8830*/  VIADD R111, R111, 0x5a827999 ;  /* 0x5a8279996f6f7836 */ /* 0x000fe20000000000 */
[----:B------:R-:W-:-:S02]  /*8840*/  IADD3 R106, PT, PT, R106, R67, R108 ;  /* 0x000000436a6a7210 */ /* 0x000fc40007ffe06c */
[----:B------:R-:W-:Y:S02]  /*8850*/  LOP3.LUT R110, R110, R65, RZ, 0x3c, !PT ;  /* 0x000000416e6e7212 */ /* 0x000fe400078e3cff */
[----:B------:R-:W-:Y:S02]  /*8860*/  SHF.L.W.U32.HI R108, R102, 0x1e, R102 ;  /* 0x0000001e666c7819 */ /* 0x000fe40000010e66 */
[----:B------:R-:W-:Y:S02]  /*8870*/  LOP3.LUT R113, R81, R31, R29, 0x96, !PT ;  /* 0x0000001f51717212 */ /* 0x000fe400078e961d */
[C---:B------:R-:W-:Y:S02]  /*8880*/  LEA.HI R106, R111.reuse, R106, R111, 0x5 ;  /* 0x0000006a6f6a7211 */ /* 0x040fe400078f286f */
[----:B------:R-:W-:Y:S02]  /*8890*/  SHF.L.W.U32.HI R107, R110, 0x1, R110 ;  /* 0x000000016e6b7819 */ /* 0x000fe40000010e6e */
[----:B------:R-:W-:Y:S01]  /*88a0*/  LOP3.LUT R102, R111, R108, R109, 0xca, !PT ;  /* 0x0000006c6f667212 */ /* 0x000fe200078eca6d */
[----:B------:R-:W-:Y:S01]  /*88b0*/  VIADD R106, R106, 0x5a827999 ;  /* 0x5a8279996a6a7836 */ /* 0x000fe20000000000 */
[----:B------:R-:W-:-:S02]  /*88c0*/  LOP3.LUT R110, R113, R66, RZ, 0x3c, !PT ;  /* 0x00000042716e7212 */ /* 0x000fc400078e3cff */
[----:B------:R-:W-:Y:S02]  /*88d0*/  SHF.L.W.U32.HI R113, R111, 0x1e, R111 ;  /* 0x0000001e6f717819 */ /* 0x000fe40000010e6f */
        /* <DEDUP_REMOVED lines=12> */
[----:B------:R-:W-:-:S02]  /*89a0*/  LOP3.LUT R112, R111, R110, R113, 0xca, !PT ;  /* 0x0000006e6f707212 */ /* 0x000fc400078eca71 */
[----:B------:R-:W-:Y:S01]  /*89b0*/  LOP3.LUT R200, R106, R107, RZ, 0x3c, !PT ;  /* 0x0000006b6ac87212 */ /* 0x000fe200078e3cff */
[----:B------:R-:W-:Y:S01]  /*89c0*/  VIADD R106, R104, 0x5a827999 ;  /* 0x5a827999686a7836 */ /* 0x000fe20000000000 */
[----:B------:R-:W-:Y:S02]  /*89d0*/  SHF.L.W.U32.HI R201, R111, 0x1e, R111 ;  /* 0x0000001e6fc97819 */ /* 0x000fe40000010e6f */
[----:B------:R-:W-:Y:S02]  /*89e0*/  IADD3 R111, PT, PT, R112, R108, R109 ;  /* 0x0000006c706f7210 */ /* 0x000fe40007ffe06d */
[----:B------:R-:W-:Y:S02]  /*89f0*/  SHF.L.W.U32.HI R104, R200, 0x1, R200 ;  /* 0x00000001c8687819 */ /* 0x000fe40000010ec8 */
[C---:B------:R-:W-:Y:S02]  /*8a00*/  LOP3.LUT R108, R106.reuse, R201, R110, 0xca, !PT ;  /* 0x000000c96a6c7212 */ /* 0x040fe400078eca6e */
[----:B------:R-:W-:-:S02]  /*8a10*/  LEA.HI R111, R106, R111, R106, 0x5 ;  /* 0x0000006f6a6f7211 */ /* 0x000fc400078f286a */
[----:B------:R-:W-:Y:S02]  /*8a20*/  LOP3.LUT R203, R64, R50, R48, 0x96, !PT ;  /* 0x0000003240cb7212 */ /* 0x000fe400078e9630 */
[----:B------:R-:W-:Y:S01]  /*8a30*/  IADD3 R113, PT, PT, R108, R113, R104 ;  /* 0x000000716c717210 */ /* 0x000fe20007ffe068 */
[----:B------:R-:W-:Y:S01]  /*8a40*/  VIADD R108, R111, 0x5a827999 ;  /* 0x5a8279996f6c7836 */ /* 0x000fe20000000000 */
        /* <DEDUP_REMOVED lines=18> */
[----:B------:R-:W-:Y:S02]  /*8b70*/  LEA.HI R201, R110, R201, R110, 0x5 ;  /* 0x000000c96ec97211 */ /* 0x000fe400078f286e */
[----:B------:R-:W-:Y:S02]  /*8b80*/  SHF.L.W.U32.HI R108, R202, 0x1, R202 ;  /* 0x00000001ca6c7819 */ /* 0x000fe40000010eca */
[----:B------:R-:W-:Y:S01]  /*8b90*/  LOP3.LUT R113, R110, R203, R200, 0x96, !PT ;  /* 0x000000cb6e717212 */ /* 0x000fe200078e96c8 */
[----:B------:R-:W-:Y:S01]  /*8ba0*/  VIADD R201, R201, 0x6ed9eba1 ;  /* 0x6ed9eba1c9c97836 */ /* 0x000fe20000000000 */
[----:B------:R-:W-:Y:S02]  /*8bb0*/  LOP3.LUT R204, R67, R81, R51, 0x96, !PT ;  /* 0x0000005143cc7212 */ /* 0x000fe400078e9633 */
        /* <DEDUP_REMOVED lines=11> */
[----:B------:R-:W-:Y:S02]  /*8c70*/  LEA.HI R205, R112, R205, R112, 0x5 ;  /* 0x000000cd70cd7211 */ /* 0x000fe400078f2870 */
        /* <DEDUP_REMOVED lines=17> */
[----:B------:R-:W-:-:S02]  /*8d90*/  LOP3.LUT R202, R200, R209, R204, 0x96, !PT ;  /* 0x000000d1c8ca7212 */ /* 0x000fc400078e96cc */
[----:B------:R-:W-:Y:S02]  /*8da0*/  LOP3.LUT R205, R104, R65, R83, 0x96, !PT ;  /* 0x0000004168cd7212 */ /* 0x000fe400078e9653 */
[----:B------:R-:W-:Y:S01]  /*8db0*/  SHF.L.W.U32.HI R206, R200, 0x1e, R200 ;  /* 0x0000001ec8ce7819 */ /* 0x000fe20000010ec8 */
[----:B------:R-:W-:Y:S01]  /*8dc0*/  VIADD R200, R203, 0x6ed9eba1 ;  /* 0x6ed9eba1cbc87836 */ /* 0x000fe20000000000 */
[----:B------:R-:W-:Y:S02]  /*8dd0*/  IADD3 R207, PT, PT, R202, R207, R112 ;  /* 0x000000cfcacf7210 */ /* 0x000fe40007ffe070 */
[----:B------:R-:W-:Y:S02]  /*8de0*/  LOP3.LUT R205, R205, R110, RZ, 0x3c, !PT ;  /* 0x0000006ecdcd7212 */ /* 0x000fe400078e3cff */
        /* <DEDUP_REMOVED lines=29> */
[----:B------:R-:W-:-:S02]  /*8fc0*/  SHF.L.W.U32.HI R212, R209, 0x1e, R209 ;  /* 0x0000001ed1d47819 */ /* 0x000fc40000010ed1 */
[----:B------:R-:W-:Y:S02]  /*8fd0*/  IADD3 R209, PT, PT, R202, R204, R207 ;  /* 0x000000cccad17210 */ /* 0x000fe40007ffe0cf */
[----:B------:R-:W-:Y:S02]  /*8fe0*/  LOP3.LUT R214, R214, R205, RZ, 0x3c, !PT ;  /* 0x000000cdd6d67212 */ /* 0x000fe400078e3cff */
        /* <DEDUP_REMOVED lines=9> */
[----:B------:R-:W-:Y:S02]  /*9080*/  LOP3.LUT R214, R201, R104, R102, 0x96, !PT ;  /* 0x00000068c9d67212 */ /* 0x000fe400078e9666 */
[----:B------:R-:W-:Y:S02]  /*9090*/  SHF.L.W.U32.HI R102, R213, 0x1, R213 ;  /* 0x00000001d5667819 */ /* 0x000fe40000010ed5 */
[C---:B------:R-:W-:Y:S01]  /*90a0*/  LOP3.LUT R107, R209.reuse, R206, R212, 0x96, !PT ;  /* 0x000000ced16b7212 */ /* 0x040fe200078e96d4 */
[----:B------:R-:W-:Y:S01]  /*90b0*/  VIADD R204, R204, 0x6ed9eba1 ;  /* 0x6ed9eba1cccc7836 */ /* 0x000fe20000000000 */
        /* <DEDUP_REMOVED lines=19> */
[C---:B------:R-:W-:Y:S02]  /*91f0*/  LEA.HI R209, R212.reuse, R209, R212, 0x5 ;  /* 0x000000d1d4d17211 */ /* 0x040fe400078f28d4 */
[----:B------:R-:W-:Y:S02]  /*9200*/  LOP3.LUT R206, R205, R108, R111, 0x96, !PT ;  /* 0x0000006ccdce7212 */ /* 0x000fe400078e966f */
[----:B------:R-:W-:Y:S02]  /*9210*/  SHF.L.W.U32.HI R211, R215, 0x1, R215 ;  /* 0x00000001d7d37819 */ /* 0x000fe40000010ed7 */
[----:B------:R-:W-:Y:S01]  /*9220*/  LOP3.LUT R104, R212, R208, R204, 0x96, !PT ;  /* 0x000000d0d4687212 */ /* 0x000fe200078e96cc */
[----:B------:R-:W-:Y:S01]  /*9230*/  VIADD R209, R209, 0x6ed9eba1 ;  /* 0x6ed9eba1d1d17836 */ /* 0x000fe20000000000 */
[----:B------:R-:W-:-:S02]  /*9240*/  LOP3.LUT R214, R206, R107, RZ, 0x3c, !PT ;  /* 0x0000006bced67212 */ /* 0x000fc400078e3cff */
[----:B------:R-:W-:Y:S02]  /*9250*/  IADD3 R206, PT, PT, R104, R213, R211 ;  /* 0x000000d568ce7210 */ /* 0x000fe40007ffe0d3 */
        /* <DEDUP_REMOVED lines=9> */
[----:B------:R-:W-:Y:S02]  /*92f0*/  LOP3.LUT R204, R207, R110, R108, 0x96, !PT ;  /* 0x0000006ecfcc7212 */ /* 0x000fe400078e966c */
[----:B------:R-:W-:Y:S02]  /*9300*/  LEA.HI R209, R206, R209, R206, 0x5 ;  /* 0x000000d1ced17211 */ /* 0x000fe400078f28ce */
        /* <DEDUP_REMOVED lines=9> */
[----:B------:R-:W-:-:S02]  /*93a0*/  LOP3.LUT R204, R209, R206, R106, 0x96, !PT ;  /* 0x000000ced1cc7212 */ /* 0x000fc400078e966a */
[----:B------:R-:W-:Y:S01]  /*93b0*/  LOP3.LUT R212, R113, R104, RZ, 0x3c, !PT ;  /* 0x0000006871d47212 */ /* 0x000fe200078e3cff */
[----:B------:R-:W-:Y:S01]  /*93c0*/  VIADD R113, R208, 0x6ed9eba1 ;  /* 0x6ed9eba1d0717836 */ /* 0x000fe20000000000 */
        /* <DEDUP_REMOVED lines=26> */
[----:B------:R-:W-:Y:S02]  /*9570*/  LOP3.LUT R206, R211, R200, R203, 0x96, !PT ;  /* 0x000000c8d3ce7212 */ /* 0x000fe400078e96cb */
[----:B------:R-:W-:-:S02]  /*9580*/  LEA.HI R209, R106, R209, R106, 0x5 ;  /* 0x000000d16ad17211 */ /* 0x000fc400078f286a */
[----:B------:R-:W-:Y:S02]  /*9590*/  SHF.L.W.U32.HI R212, R217, 0x1, R217 ;  /* 0x00000001d9d47819 */ /* 0x000fe40000010ed9 */
[----:B------:R-:W-:Y:S01]  /*95a0*/  LOP3.LUT R112, R106, R215, R204, 0xe8, !PT ;  /* 0x000000d76a707212 */ /* 0x000fe200078ee8cc */
[----:B------:R-:W-:Y:S01]  /*95b0*/  VIADD R209, R209, 0x8f1bbcdc ;  /* 0x8f1bbcdcd1d17836 */ /* 0x000fe20000000000 */
[----:B------:R-:W-:Y:S02]  /*95c0*/  LOP3.LUT R201, R206, R111, RZ, 0x3c, !PT ;  /* 0x0000006fcec97212 */ /* 0x000fe400078e3cff */
[----:B------:R-:W-:Y:S02]  /*95d0*/  SHF.L.W.U32.HI R206, R106, 0x1e, R106 ;  /* 0x0000001e6ace7819 */ /* 0x000fe40000010e6a */
[----:B------:R-:W-:Y:S02]  /*95e0*/  IADD3 R106, PT, PT, R112, R113, R212 ;  /* 0x00000071706a7210 */ /* 0x000fe40007ffe0d4 */
[----:B------:R-:W-:-:S02]  /*95f0*/  SHF.L.W.U32.HI R112, R201, 0x1, R201 ;  /* 0x00000001c9707819 */ /* 0x000fc40000010ec9 */
[C---:B------:R-:W-:Y:S02]  /*9600*/  LEA.HI R106, R209.reuse, R106, R209, 0x5 ;  /* 0x0000006ad16a7211 */ /* 0x040fe400078f28d1 */
[----:B------:R-:W-:Y:S02]  /*9610*/  LOP3.LUT R113, R209, R206, R215, 0xe8, !PT ;  /* 0x000000ced1717212 */ /* 0x000fe400078ee8d7 */
[----:B------:R-:W-:Y:S01]  /*9620*/  LOP3.LUT R205, R104, R207, R205, 0x96, !PT ;  /* 0x000000cf68cd7212 */ /* 0x000fe200078e96cd */
[----:B------:R-:W-:Y:S01]  /*9630*/  VIADD R106, R106, 0x8f1bbcdc ;  /* 0x8f1bbcdc6a6a7836 */ /* 0x000fe20000000000 */
[----:B------:R-:W-:Y:S02]  /*9640*/  IADD3 R113, PT, PT, R113, R204, R112 ;  /* 0x000000cc71717210 */ /* 0x000fe40007ffe070 */
[----:B------:R-:W-:Y:S02]  /*9650*/  LOP3.LUT R205, R205, R110, RZ, 0x3c, !PT ;  /* 0x0000006ecdcd7212 */ /* 0x000fe400078e3cff */
[----:B------:R-:W-:-:S02]  /*9660*/  SHF.L.W.U32.HI R209, R209, 0x1e, R209 ;  /* 0x0000001ed1d17819 */ /* 0x000fc40000010ed1 */
[C---:B------:R-:W-:Y:S02]  /*9670*/  LEA.HI R113, R106.reuse, R113, R106, 0x5 ;  /* 0x000000716a717211 */ /* 0x040fe400078f286a */
[----:B------:R-:W-:Y:S02]  /*9680*/  LOP3.LUT R201, R213, R202, R200, 0x96, !PT ;  /* 0x000000cad5c97212 */ /* 0x000fe400078e96c8 */
[----:B------:R-:W-:Y:S02]  /*9690*/  SHF.L.W.U32.HI R219, R205, 0x1, R205 ;  /* 0x00000001cddb7819 */ /* 0x000fe40000010ecd */
[C---:B------:R-:W-:Y:S02]  /*96a0*/  LOP3.LUT R200, R106.reuse, R209, R206, 0xe8, !PT ;  /* 0x000000d16ac87212 */ /* 0x040fe400078ee8ce */
[----:B------:R-:W-:Y:S01]  /*96b0*/  SHF.L.W.U32.HI R204, R106, 0x1e, R106 ;  /* 0x0000001e6acc7819 */ /* 0x000fe20000010e6a */
[----:B------:R-:W-:Y:S01]  /*96c0*/  VIADD R106, R113, 0x8f1bbcdc ;  /* 0x8f1bbcdc716a7836 */ /* 0x000fe20000000000 */
[----:B------:R-:W-:-:S02]  /*96d0*/  IADD3 R215, PT, PT, R200, R215, R219 ;  /* 0x000000d7c8d77210 */ /* 0x000fc40007ffe0db */
[----:B------:R-:W-:Y:S02]  /*96e0*/  LOP3.LUT R201, R201, R212, RZ, 0x3c, !PT ;  /* 0x000000d4c9c97212 */ /* 0x000fe400078e3cff */
        /* <DEDUP_REMOVED lines=34> */
[----:B------:R-:W-:Y:S01]  /*9910*/  LOP3.LUT R106, R102, R201, R202, 0xe8, !PT ;  /* 0x000000c9666a7212 */ /* 0x000fe200078ee8ca */
[----:B------:R-:W-:Y:S01]  /*9920*/  VIADD R107, R107, 0x8f1bbcdc ;  /* 0x8f1bbcdc6b6b7836 */ /* 0x000fe20000000000 */
[----:B------:R-:W-:Y:S02]  /*9930*/  LOP3.LUT R200, R212, R104, R109, 0x96, !PT ;  /* 0x00000068d4c87212 */ /* 0x000fe400078e966d */
[----:B------:R-:W-:Y:S02]  /*9940*/  IADD3 R106, PT, PT, R106, R215, R203 ;  /* 0x000000d76a6a7210 */ /* 0x000fe40007ffe0cb */
[----:B------:R-:W-:Y:S02]  /*9950*/  LOP3.LUT R204, R112, R213, R211, 0x96, !PT ;  /* 0x000000d570cc7212 */ /* 0x000fe400078e96d3 */
[----:B------:R-:W-:-:S02]  /*9960*/  LOP3.LUT R200, R200, R209, RZ, 0x3c, !PT ;  /* 0x000000d1c8c87212 */ /* 0x000fc400078e3cff */
[----:B------:R-:W-:Y:S02]  /*9970*/  SHF.L.W.U32.HI R216, R102, 0x1e, R102 ;  /* 0x0000001e66d87819 */ /* 0x000fe40000010e66 */
[C-C-:B------:R-:W-:Y:S02]  /*9980*/  LEA.HI R106, R107.reuse, R106, R107.reuse, 0x5 ;  /* 0x0000006a6b6a7211 */ /* 0x140fe400078f286b */
[----:B------:R-:W-:Y:S02]  /*9990*/  LOP3.LUT R109, R204, R205, RZ, 0x3c, !PT ;  /* 0x000000cdcc6d7212 */ /* 0x000fe400078e3cff */
[C---:B------:R-:W-:Y:S02]  /*99a0*/  SHF.L.W.U32.HI R221, R107.reuse, 0x1e, R107 ;  /* 0x0000001e6bdd7819 */ /* 0x040fe40000010e6b */
[----:B------:R-:W-:Y:S02]  /*99b0*/  SHF.L.W.U32.HI R204, R200, 0x1, R200 ;  /* 0x00000001c8cc7819 */ /* 0x000fe40000010ec8 */
[----:B------:R-:W-:Y:S01]  /*99c0*/  LOP3.LUT R107, R107, R216, R201, 0xe8, !PT ;  /* 0x000000d86b6b7212 */ /* 0x000fe200078ee8c9 */
[----:B------:R-:W-:-:S03]  /*99d0*/  VIADD R211, R106, 0x8f1bbcdc ;  /* 0x8f1bbcdc6ad37836 */ /* 0x000fc60000000000 */
[----:B------:R-:W-:Y:S02]  /*99e0*/  IADD3 R202, PT, PT, R107, R202, R204 ;  /* 0x000000ca6bca7210 */ /* 0x000fe40007ffe0cc */
[----:B------:R-:W-:Y:S02]  /*99f0*/  SHF.L.W.U32.HI R200, R109, 0x1, R109 ;  /* 0x000000016dc87819 */ /* 0x000fe40000010e6d */
[C---:B------:R-:W-:Y:S02]  /*9a00*/  LEA.HI R202, R211.reuse, R202, R211, 0x5 ;  /* 0x000000cad3ca7211 */ /* 0x040fe400078f28d3 */
[----:B------:R-:W-:Y:S02]  /*9a10*/  LOP3.LUT R102, R211, R221, R216, 0xe8, !PT ;  /* 0x000000ddd3667212 */ /* 0x000fe400078ee8d8 */
[----:B------:R-:W-:Y:S01]  /*9a20*/  LOP3.LUT R222, R219, R108, R104, 0x96, !PT ;  /* 0x0000006cdbde7212 */ /* 0x000fe200078e9668 */
[----:B------:R-:W-:Y:S01]  /*9a30*/  VIADD R104, R202, 0x8f1bbcdc ;  /* 0x8f1bbcdcca687836 */ /* 0x000fe20000000000 */
[----:B------:R-:W-:Y:S01]  /*9a40*/  IADD3 R201, PT, PT, R102, R201, R200 ;  /* 0x000000c966c97210 */ /* 0x000fe20007ffe0c8 */
[----:B------:R-:W-:Y:S01]  /*9a50*/  IMAD.IADD R109, R182, 0x1, R101 ;  /* 0x00000001b66d7824 */ /* 0x000fe200078e0265 */
[----:B------:R-:W-:-:S02]  /*9a60*/  LEA.HI R106, R105, R152, R105, 0x5 ;  /* 0x00000098696a7211 */ /* 0x000fc400078f2869 */
[----:B------:R-:W-:Y:S02]  /*9a70*/  LEA.HI R201, R104, R201, R104, 0x5 ;  /* 0x000000c968c97211 */ /* 0x000fe400078f2868 */
[----:B------:R-:W-:Y:S02]  /*9a80*/  LEA.HI R220, R106, R109, R106, 0x5 ;  /* 0x0000006d6adc7211 */ /* 0x000fe400078f286a */
[----:B------:R-:W-:Y:S02]  /*9a90*/  LOP3.LUT R222, R222, R203, RZ, 0x3c, !PT ;  /* 0x000000cbdede7212 */ /* 0x000fe400078e3cff */
[----:B------:R-:W-:Y:S01]  /*9aa0*/  SHF.L.W.U32.HI R109, R211, 0x1e, R211 ;  /* 0x0000001ed36d7819 */ /* 0x000fe20000010ed3 */
[----:B------:R-:W-:Y:S01]  /*9ab0*/  IMAD.IADD R107, R186, 0x1, R101 ;  /* 0x00000001ba6b7824 */ /* 0x000fe200078e0265 */
[----:B------:R-:W-:Y:S01]  /*9ac0*/  LOP3.LUT R213, R113, R208, R213, 0x96, !PT ;  /* 0x000000d071d57212 */ /* 0x000fe200078e96d5 */
[----:B------:R-:W-:Y:S01]  /*9ad0*/  VIADD R224, R201, 0x8f1bbcdc ;  /* 0x8f1bbcdcc9e07836 */ /* 0x000fe20000000000 */
[----:B------:R-:W-:-:S02]  /*9ae0*/  LEA.HI R102, R105, R150, R105, 0x5 ;  /* 0x0000009669667211 */ /* 0x000fc400078f2869 */
[----:B------:R-:W-:Y:S02]  /*9af0*/  SHF.L.W.U32.HI R211, R104, 0x1e, R104 ;  /* 0x0000001e68d37819 */ /* 0x000fe40000010e68 */
[----:B------:R-:W-:Y:S02]  /*9b00*/  ISETP.NE.AND P6, PT, R210, RZ, PT ;  /* 0x000000ffd200720c */ /* 0x000fe40003fc5270 */
[----:B------:R-:W-:Y:S02]  /*9b10*/  SHF.L.W.U32.HI R201, R222, 0x1, R222 ;  /* 0x00000001dec97819 */ /* 0x000fe40000010ede */
[----:B------:R-:W-:Y:S02]  /*9b20*/  LOP3.LUT R104, R104, R109, R221, 0xe8, !PT ;  /* 0x0000006d68687212 */ /* 0x000fe400078ee8dd */
[----:B------:R-:W-:Y:S02]  /*9b30*/  LOP3.LUT R213, R213, R204, RZ, 0x3c, !PT ;  /* 0x000000ccd5d57212 */ /* 0x000fe400078e3cff */
[----:B------:R-:W-:-:S02]  /*9b40*/  LEA.HI R215, R102, R107, R102, 0x5 ;  /* 0x0000006b66d77211 */ /* 0x000fc400078f2866 */
[----:B------:R-:W-:Y:S02]  /*9b50*/  IADD3 R107, PT, PT, R104, R216, R201 ;  /* 0x000000d8686b7210 */ /* 0x000fe40007ffe0c9 */
[----:B------:R-:W-:Y:S01]  /*9b60*/  SHF.L.W.U32.HI R202, R213, 0x1, R213 ;  /* 0x00000001d5ca7819 */ /* 0x000fe20000010ed5 */
[----:B------:R-:W-:Y:S01]  /*9b70*/  IMAD.IADD R101, R180, 0x1, R101 ;  /* 0x00000001b4657824 */ /* 0x000fe200078e0265 */
[C---:B------:R-:W-:Y:S01]  /*9b80*/  LOP3.LUT R213, R224.reuse, R211, R109, 0xe8, !PT ;  /* 0x000000d3e0d57212 */ /* 0x040fe200078ee86d */
[----:B------:R-:W2:Y:S01]  /*9b90*/  @P6 LDL R77, [R1+0x124] ;  /* 0x00012400014d6983 */ /* 0x000ea20000100800 */
[----:B------:R-:W-:Y:S02]  /*9ba0*/  LEA.HI R107, R224, R107, R224, 0x5 ;  /* 0x0000006be06b7211 */ /* 0x000fe400078f28e0 */
[----:B------:R-:W-:Y:S01]  /*9bb0*/  SHF.L.W.U32.HI R214, R102, 0x1e, R102 ;  /* 0x0000001e66d67819 */ /* 0x000fe20000010e66 */
[----:B------:R-:W3:Y:S01]  /*9bc0*/  @P6 LDL R73, [R1+0x1a4] ;  /* 0x0001a40001496983 */ /* 0x000ee20000100800 */
[----:B------:R-:W-:-:S02]  /*9bd0*/  IADD3 R222, PT, PT, R213, R221, R202 ;  /* 0x000000ddd5de7210 */ /* 0x000fc40007ffe0ca */
[----:B------:R-:W-:Y:S01]  /*9be0*/  LOP3.LUT R102, R102, R103, R100, 0xca, !PT ;  /* 0x0000006766667212 */ /* 0x000fe200078eca64 */
[----:B------:R-:W-:Y:S01]  /*9bf0*/  VIADD R107, R107, 0x8f1bbcdc ;  /* 0x8f1bbcdc6b6b7836 */ /* 0x000fe20000000000 */
[----:B------:R-:W-:Y:S01]  /*9c00*/  LOP3.LUT R213, R206, R111, R108, 0x96, !PT ;  /* 0x0000006fced57212 */ /* 0x000fe200078e966c */
[----:B------:R-:W4:Y:S01]  /*9c10*/  @P6 LDL R69, [R1+0x224] ;  /* 0x0002240001456983 */ /* 0x000f220000100800 */
[----:B------:R-:W-:Y:S02]  /*9c20*/  LEA.HI R104, R105, R154, R105, 0x5 ;  /* 0x0000009a69687211 */ /* 0x000fe400078f2869 */
[C---:B------:R-:W-:Y:S02]  /*9c30*/  SHF.L.W.U32.HI R218, R106.reuse, 0x1e, R106 ;  /* 0x0000001e6ada7819 */ /* 0x040fe40000010e6a */
[----:B------:R-:W-:Y:S01]  /*9c40*/  LOP3.LUT R105, R106, R103, R100, 0xca, !PT ;  /* 0x000000676a697212 */ /* 0x000fe200078eca64 */
[----:B------:R-:W-:Y:S01]  /*9c50*/  IMAD.IADD R106, R183, 0x1, R102 ;  /* 0x00000001b76a7824 */ /* 0x000fe200078e0266 */
[----:B------:R-:W-:-:S02]  /*9c60*/  LOP3.LUT R213, R213, R200, RZ, 0x3c, !PT ;  /* 0x000000c8d5d57212 */ /* 0x000fc400078e3cff */
[----:B------:R-:W-:Y:S02]  /*9c70*/  SHF.L.W.U32.HI R224, R224, 0x1e, R224 ;  /* 0x0000001ee0e07819 */ /* 0x000fe40000010ee0 */
[----:B------:R-:W-:Y:S02]  /*9c80*/  LOP3.LUT R217, R215, R214, R103, 0xca, !PT ;  /* 0x000000d6d7d97212 */ /* 0x000fe400078eca67 */
[C---:B------:R-:W-:Y:S02]  /*9c90*/  LOP3.LUT R102, R104.reuse, R103, R100, 0xca, !PT ;  /* 0x0000006768667212 */ /* 0x040fe400078eca64 */
[C-C-:B------:R-:W-:Y:S02]  /*9ca0*/  LEA.HI R101, R104.reuse, R101, R104.reuse, 0x5 ;  /* 0x0000006568657211 */ /* 0x140fe400078f2868 */
[----:B------:R-:W-:Y:S02]  /*9cb0*/  SHF.L.W.U32.HI R104, R104, 0x1e, R104 ;  /* 0x0000001e68687819 */ /* 0x000fe40000010e68 */
[----:B------:R-:W-:-:S02]  /*9cc0*/  LEA.HI R108, R107, R222, R107, 0x5 ;  /* 0x000000de6b6c7211 */ /* 0x000fc400078f286b */
[----:B------:R-:W-:Y:S01]  /*9cd0*/  SHF.L.W.U32.HI R222, R107, 0x1e, R107 ;  /* 0x0000001e6bde7819 */ /* 0x000fe20000010e6b */
[----:B------:R-:W-:Y:S01]  /*9ce0*/  VIADD R221, R19, 0x5a827999 ;  /* 0x5a82799913dd7836 */ /* 0x000fe20000000000 */
[----:B------:R-:W-:Y:S02]  /*9cf0*/  SHF.L.W.U32.HI R210, R213, 0x1, R213 ;  /* 0x00000001d5d27819 */ /* 0x000fe40000010ed5 */
[----:B------:R-:W-:Y:S01]  /*9d00*/  LOP3.LUT R107, R107, R224, R211, 0xe8, !PT ;  /* 0x000000e06b6b7212 */ /* 0x000fe200078ee8d3 */
[----:B------:R-:W-:Y:S01]  /*9d10*/  IMAD.IADD R105, R184, 0x1, R105 ;  /* 0x00000001b8697824 */ /* 0x000fe200078e0269 */
[----:B------:R-:W-:Y:S01]  /*9d20*/  IADD3 R217, PT, PT, R217, R223, R100 ;  /* 0x000000dfd9d97210 */ /* 0x000fe20007ffe064 */
[----:B------:R-:W-:Y:S01]  /*9d30*/  VIADD R227, R108, 0x8f1bbcdc ;  /* 0x8f1bbcdc6ce37836 */ /* 0x000fe20000000000 */
[--C-:B------:R-:W-:Y:S02]  /*9d40*/  LOP3.LUT R207, R220, R218, R103.reuse, 0xca, !PT ;  /* 0x000000dadccf7212 */ /* 0x100fe400078eca67 */
[----:B------:R-:W-:-:S02]  /*9d50*/  LOP3.LUT R223, R101, R104, R103, 0xca, !PT ;  /* 0x0000006865df7212 */ /* 0x000fc400078eca67 */
[----:B------:R-:W-:Y:S02]  /*9d60*/  LOP3.LUT R208, R209, R110, R208, 0x96, !PT ;  /* 0x0000006ed1d07212 */ /* 0x000fe400078e96d0 */
[----:B------:R-:W-:Y:S02]  /*9d70*/  IADD3 R108, PT, PT, R107, R109, R210 ;  /* 0x0000006d6b6c7210 */ /* 0x000fe40007ffe0d2 */
[--C-:B------:R-:W-:Y:S02]  /*9d80*/  IADD3 R207, PT, PT, R207, R225, R100.reuse ;  /* 0x000000e1cfcf7210 */ /* 0x100fe40007ffe064 */
[----:B------:R-:W-:Y:S02]  /*9d90*/  LOP3.LUT R208, R208, R201, RZ, 0x3c, !PT ;  /* 0x000000c9d0d07212 */ /* 0x000fe400078e3cff */
[----:B------:R-:W-:Y:S02]  /*9da0*/  IADD3 R223, PT, PT, R223, R221, R100 ;  /* 0x000000dddfdf7210 */ /* 0x000fe40007ffe064 */
[----:B------:R-:W-:-:S02]  /*9db0*/  LEA.HI R100, R220, R105, R220, 0x5 ;  /* 0x00000069dc647211 */ /* 0x000fc400078f28dc */
[C---:B------:R-:W-:Y:S02]  /*9dc0*/  LEA.HI R105, R227.reuse, R108, R227, 0x5 ;  /* 0x0000006ce3697211 */ /* 0x040fe400078f28e3 */
[----:B------:R-:W-:Y:S02]  /*9dd0*/  SHF.L.W.U32.HI R208, R208, 0x1, R208 ;  /* 0x00000001d0d07819 */ /* 0x000fe40000010ed0 */
[----:B------:R-:W-:Y:S01]  /*9de0*/  LOP3.LUT R213, R227, R222, R224, 0xe8, !PT ;  /* 0x000000dee3d57212 */ /* 0x000fe200078ee8e0 */
[----:B------:R-:W-:Y:S01]  /*9df0*/  VIADD R105, R105, 0x8f1bbcdc ;  /* 0x8f1bbcdc69697836 */ /* 0x000fe20000000000 */
[----:B------:R-:W-:Y:S02]  /*9e00*/  LOP3.LUT R107, R205, R212, R111, 0x96, !PT ;  /* 0x000000d4cd6b7212 */ /* 0x000fe400078e966f */
[----:B------:R-:W-:Y:S02]  /*9e10*/  IADD3 R226, PT, PT, R213, R211, R208 ;  /* 0x000000d3d5e27210 */ /* 0x000fe40007ffe0d0 */
[----:B------:R-:W-:-:S02]  /*9e20*/  SHF.L.W.U32.HI R109, R220, 0x1e, R220 ;  /* 0x0000001edc6d7819 */ /* 0x000fc40000010edc */
[----:B------:R-:W-:Y:S02]  /*9e30*/  LOP3.LUT R213, R107, R202, RZ, 0x3c, !PT ;  /* 0x000000ca6bd57212 */ /* 0x000fe400078e3cff */
[----:B------:R-:W-:Y:S01]  /*9e40*/  SHF.L.W.U32.HI R227, R227, 0x1e, R227 ;  /* 0x0000001ee3e37819 */ /* 0x000fe20000010ee3 */
[----:B------:R-:W-:Y:S01]  /*9e50*/  VIADD R221, R40, 0x5a827999 ;  /* 0x5a82799928dd7836 */ /* 0x000fe20000000000 */
[--C-:B------:R-:W-:Y:S01]  /*9e60*/  LEA.HI R106, R215, R106, R215.reuse, 0x5 ;  /* 0x0000006ad76a7211 */ /* 0x100fe200078f28d7 */
[----:B------:R-:W-:Y:S01]  /*9e70*/  IMAD.IADD R102, R181, 0x1, R102 ;  /* 0x00000001b5667824 */ /* 0x000fe200078e0266 */
[----:B------:R-:W-:Y:S02]  /*9e80*/  SHF.L.W.U32.HI R215, R215, 0x1e, R215 ;  /* 0x0000001ed7d77819 */ /* 0x000fe40000010ed7 */
[----:B------:R-:W-:Y:S02]  /*9e90*/  LEA.HI R107, R105, R226, R105, 0x5 ;  /* 0x000000e2696b7211 */ /* 0x000fe400078f2869 */
[----:B------:R-:W-:-:S02]  /*9ea0*/  LOP3.LUT R108, R100, R109, R218, 0xca, !PT ;  /* 0x0000006d646c7212 */ /* 0x000fc400078ecada */
[----:B------:R-:W-:Y:S01]  /*9eb0*/  SHF.L.W.U32.HI R226, R105, 0x1e, R105 ;  /* 0x0000001e69e27819 */ /* 0x000fe20000010e69 */
[----:B------:R-:W-:Y:S01]  /*9ec0*/  VIADD R225, R36, 0x5a827999 ;  /* 0x5a82799924e17836 */ /* 0x000fe20000000000 */
[----:B------:R-:W-:Y:S02]  /*9ed0*/  SHF.L.W.U32.HI R213, R213, 0x1, R213 ;  /* 0x00000001d5d57819 */ /* 0x000fe40000010ed5 */
[----:B------:R-:W-:Y:S01]  /*9ee0*/  LOP3.LUT R105, R105, R227, R222, 0xe8, !PT ;  /* 0x000000e369697212 */ /* 0x000fe200078ee8de */
[----:B------:R-:W-:Y:S01]  /*9ef0*/  VIADD R229, R107, 0x8f1bbcdc ;  /* 0x8f1bbcdc6be57836 */ /* 0x000fe20000000000 */
[----:B------:R-:W-:Y:S02]  /*9f00*/  LOP3.LUT R216, R106, R215, R214, 0xca, !PT ;  /* 0x000000d76ad87212 */ /* 0x000fe400078ecad6 */
[----:B------:R-:W-:Y:S02]  /*9f10*/  LOP3.LUT R111, R203, R112, R110, 0x96, !PT ;  /* 0x00000070cb6f7212 */ /* 0x000fe400078e966e */
[----:B------:R-:W-:-:S02]  /*9f20*/  LEA.HI R102, R101, R102, R101, 0x5 ;  /* 0x0000006665667211 */ /* 0x000fc400078f2865 */
[----:B------:R-:W-:Y:S02]  /*9f30*/  IADD3 R220, PT, PT, R108, R221, R103 ;  /* 0x000000dd6cdc7210 */ /* 0x000fe40007ffe067 */
[----:B------:R-:W-:Y:S02]  /*9f40*/  SHF.L.W.U32.HI R101, R101, 0x1e, R101 ;  /* 0x0000001e65657819 */ /* 0x000fe40000010e65 */
[----:B------:R-:W-:Y:S02]  /*9f50*/  IADD3 R108, PT, PT, R105, R224, R213 ;  /* 0x000000e0696c7210 */ /* 0x000fe40007ffe0d5 */
[----:B------:R-:W-:Y:S01]  /*9f60*/  IADD3 R216, PT, PT, R216, R225, R103 ;  /* 0x000000e1d8d87210 */ /* 0x000fe20007ffe067 */
[----:B------:R-:W-:Y:S01]  /*9f70*/  VIADD R225, R44, 0x5a827999 ;  /* 0x5a8279992ce17836 */ /* 0x000fe20000000000 */
[----:B------:R-:W-:Y:S02]  /*9f80*/  LOP3.LUT R111, R111, R210, RZ, 0x3c, !PT ;  /* 0x000000d26f6f7212 */ /* 0x000fe400078e3cff */
[----:B------:R-:W-:-:S02]  /*9f90*/  LOP3.LUT R110, R102, R101, R104, 0xca, !PT ;  /* 0x00000065666e7212 */ /* 0x000fc400078eca68 */
[----:B------:R-:W-:Y:S02]  /*9fa0*/  LEA.HI R108, R229, R108, R229, 0x5 ;  /* 0x0000006ce56c7211 */ /* 0x000fe400078f28e5 */
[----:B------:R-:W-:Y:S02]  /*9fb0*/  SHF.L.W.U32.HI R211, R111, 0x1, R111 ;  /* 0x000000016fd37819 */ /* 0x000fe40000010e6f */
[----:B------:R-:W-:Y:S02]  /*9fc0*/  LOP3.LUT R107, R229, R226, R227, 0xe8, !PT ;  /* 0x000000e2e56b7212 */ /* 0x000fe400078ee8e3 */
[----:B------:R-:W-:Y:S01]  /*9fd0*/  IADD3 R221, PT, PT, R110, R225, R103 ;  /* 0x000000e16edd7210 */ /* 0x000fe20007ffe067 */
[----:B------:R-:W-:Y:S01]  /*9fe0*/  VIADD R110, R108, 0x8f1bbcdc ;  /* 0x8f1bbcdc6c6e7836 */ /* 0x000fe20000000000 */
[----:B------:R-:W-:Y:S02]  /*9ff0*/  LOP3.LUT R111, R204, R219, R212, 0x96, !PT ;  /* 0x000000dbcc6f7212 */ /* 0x000fe400078e96d4 */
[----:B------:R-:W-:-:S02]  /*a000*/  IADD3 R225, PT, PT, R107, R222, R211 ;  /* 0x000000de6be17210 */ /* 0x000fc40007ffe0d3 */
[C-C-:B------:R-:W-:Y:S02]  /*a010*/  LEA.HI R105, R106.reuse, R217, R106.reuse, 0x5 ;  /* 0x000000d96a697211 */ /* 0x140fe400078f286a */
[----:B------:R-:W-:Y:S02]  /*a020*/  SHF.L.W.U32.HI R106, R106, 0x1e, R106 ;  /* 0x0000001e6a6a7819 */ /* 0x000fe40000010e6a */
[----:B------:R-:W-:Y:S02]  /*a030*/  LOP3.LUT R111, R111, R208, RZ, 0x3c, !PT ;  /* 0x000000d06f6f7212 */ /* 0x000fe400078e3cff */
[----:B------:R-:W-:Y:S02]  /*a040*/  SHF.L.W.U32.HI R229, R229, 0x1e, R229 ;  /* 0x0000001ee5e57819 */ /* 0x000fe40000010ee5 */
[----:B------:R-:W-:Y:S02]  /*a050*/  LEA.HI R225, R110, R225, R110, 0x5 ;  /* 0x000000e16ee17211 */ /* 0x000fe400078f286e */
[----:B------:R-:W-:-:S02]  /*a060*/  LOP3.LUT R103, R105, R106, R215, 0xca, !PT ;  /* 0x0000006a69677212 */ /* 0x000fc400078ecad7 */
[----:B------:R-:W-:Y:S02]  /*a070*/  LOP3.LUT R112, R200, R113, R112, 0x96, !PT ;  /* 0x00000071c8707212 */ /* 0x000fe400078e9670 */
[C---:B------:R-:W-:Y:S02]  /*a080*/  SHF.L.W.U32.HI R222, R110.reuse, 0x1e, R110 ;  /* 0x0000001e6ede7819 */ /* 0x040fe40000010e6e */
[----:B------:R-:W-:Y:S02]  /*a090*/  SHF.L.W.U32.HI R212, R111, 0x1, R111 ;  /* 0x000000016fd47819 */ /* 0x000fe40000010e6f */
[----:B------:R-:W-:Y:S01]  /*a0a0*/  LOP3.LUT R110, R110, R229, R226, 0xe8, !PT ;  /* 0x000000e56e6e7212 */ /* 0x000fe200078ee8e2 */
[----:B------:R-:W-:Y:S01]  /*a0b0*/  VIADD R224, R225, 0x8f1bbcdc ;  /* 0x8f1bbcdce1e07836 */ /* 0x000fe20000000000 */
[----:B------:R-:W-:Y:S02]  /*a0c0*/  LOP3.LUT R112, R112, R213, RZ, 0x3c, !PT ;  /* 0x000000d570707212 */ /* 0x000fe400078e3cff */
[----:B------:R-:W-:-:S02]  /*a0d0*/  IADD3 R225, PT, PT, R103, R228, R214 ;  /* 0x000000e467e17210 */ /* 0x000fc40007ffe0d6 */
[----:B------:R-:W-:Y:S02]  /*a0e0*/  LEA.HI R107, R100, R207, R100, 0x5 ;  /* 0x000000cf646b7211 */ /* 0x000fe400078f2864 */
[----:B------:R-:W-:Y:S02]  /*a0f0*/  IADD3 R103, PT, PT, R110, R227, R212 ;  /* 0x000000e36e677210 */ /* 0x000fe40007ffe0d4 */
[----:B------:R-:W-:Y:S02]  /*a100*/  SHF.L.W.U32.HI R100, R100, 0x1e, R100 ;  /* 0x0000001e64647819 */ /* 0x000fe40000010e64 */
[----:B------:R-:W-:Y:S02]  /*a110*/  SHF.L.W.U32.HI R217, R112, 0x1, R112 ;  /* 0x0000000170d97819 */ /* 0x000fe40000010e70 */
[C---:B------:R-:W-:Y:S02]  /*a120*/  LOP3.LUT R111, R224.reuse, R222, R229, 0xe8, !PT ;  /* 0x000000dee06f7212 */ /* 0x040fe400078ee8e5 */
[----:B------:R-:W-:-:S02]  /*a130*/  LEA.HI R103, R224, R103, R224, 0x5 ;  /* 0x00000067e0677211 */ /* 0x000fc400078f28e0 */
[----:B------:R-:W-:Y:S02]  /*a140*/  LOP3.LUT R108, R107, R100, R109, 0xca, !PT ;  /* 0x000000646b6c7212 */ /* 0x000fe400078eca6d */
[----:B------:R-:W-:Y:S01]  /*a150*/  IADD3 R227, PT, PT, R111, R226, R217 ;  /* 0x000000e26fe37210 */ /* 0x000fe20007ffe0d9 */
[----:B------:R-:W-:Y:S01]  /*a160*/  VIADD R110, R103, 0x8f1bbcdc ;  /* 0x8f1bbcdc676e7836 */ /* 0x000fe20000000000 */
[----:B------:R-:W-:Y:S02]  /*a170*/  LOP3.LUT R111, R201, R206, R219, 0x96, !PT ;  /* 0x000000cec96f7212 */ /* 0x000fe400078e96db */
[----:B------:R-:W-:Y:S02]  /*a180*/  IADD3 R218, PT, PT, R108, R231, R218 ;  /* 0x000000e76cda7210 */ /* 0x000fe40007ffe0da */
[C-C-:B------:R-:W-:Y:S02]  /*a190*/  LEA.HI R108, R102.reuse, R223, R102.reuse, 0x5 ;  /* 0x000000df666c7211 */ /* 0x140fe400078f2866 */
[----:B------:R-:W-:-:S02]  /*a1a0*/  SHF.L.W.U32.HI R102, R102, 0x1e, R102 ;  /* 0x0000001e66667819 */ /* 0x000fc40000010e66 */
[----:B------:R-:W-:Y:S02]  /*a1b0*/  LOP3.LUT R112, R111, R211, RZ, 0x3c, !PT ;  /* 0x000000d36f707212 */ /* 0x000fe400078e3cff */
[----:B------:R-:W-:Y:S01]  /*a1c0*/  SHF.L.W.U32.HI R224, R224, 0x1e, R224 ;  /* 0x0000001ee0e07819 */ /* 0x000fe20000010ee0 */
[----:B------:R-:W-:Y:S01]  /*a1d0*/  VIADD R207, R45, 0x5a827999 ;  /* 0x5a8279992dcf7836 */ /* 0x000fe20000000000 */
[--C-:B------:R-:W-:Y:S02]  /*a1e0*/  LEA.HI R111, R110, R227, R110.reuse, 0x5 ;  /* 0x000000e36e6f7211 */ /* 0x100fe400078f286e */
[----:B------:R-:W-:Y:S02]  /*a1f0*/  LOP3.LUT R103, R108, R102, R101, 0xca, !PT ;  /* 0x000000666c677212 */ /* 0x000fe400078eca65 */
[----:B------:R-:W-:Y:S02]  /*a200*/  SHF.L.W.U32.HI R223, R110, 0x1e, R110 ;  /* 0x0000001e6edf7819 */ /* 0x000fe40000010e6e */
[----:B------:R-:W-:-:S02]  /*a210*/  SHF.L.W.U32.HI R214, R112, 0x1, R112 ;  /* 0x0000000170d67819 */ /* 0x000fc40000010e70 */
[----:B------:R-:W-:Y:S01]  /*a220*/  LOP3.LUT R110, R110, R224, R222, 0x96, !PT ;  /* 0x000000e06e6e7212 */ /* 0x000fe200078e96de */
[----:B------:R-:W-:Y:S01]  /*a230*/  VIADD R227, R111, 0x8f1bbcdc ;  /* 0x8f1bbcdc6fe37836 */ /* 0x000fe20000000000 */
[----:B------:R-:W-:Y:S02]  /*a240*/  LOP3.LUT R113, R202, R209, R113, 0x96, !PT ;  /* 0x000000d1ca717212 */ /* 0x000fe400078e9671 */
[----:B------:R-:W-:Y:S02]  /*a250*/  IADD3 R103, PT, PT, R103, R207, R104 ;  /* 0x000000cf67677210 */ /* 0x000fe40007ffe068 */
[----:B------:R-:W-:Y:S02]  /*a260*/  IADD3 R104, PT, PT, R110, R229, R214 ;  /* 0x000000e56e687210 */ /* 0x000fe40007ffe0d6 */
[----:B------:R-:W-:Y:S02]  /*a270*/  LOP3.LUT R113, R113, R212, RZ, 0x3c, !PT ;  /* 0x000000d471717212 */ /* 0x000fe400078e3cff */
[----:B------:R-:W-:-:S02]  /*a280*/  LEA.HI R104, R227, R104, R227, 0x5 ;  /* 0x00000068e3687211 */ /* 0x000fc400078f28e3 */
[----:B------:R-:W-:Y:S02]  /*a290*/  SHF.L.W.U32.HI R219, R113, 0x1, R113 ;  /* 0x0000000171db7819 */ /* 0x000fe40000010e71 */
[----:B------:R-:W-:Y:S01]  /*a2a0*/  LOP3.LUT R111, R227, R223, R224, 0x96, !PT ;  /* 0x000000dfe36f7212 */ /* 0x000fe200078e96e0 */
[----:B------:R-:W-:Y:S01]  /*a2b0*/  VIADD R112, R104, 0xca62c1d6 ;  /* 0xca62c1d668707836 */ /* 0x000fe20000000000 */
[----:B------:R-:W-:Y:S02]  /*a2c0*/  LOP3.LUT R206, R210, R205, R206, 0x96, !PT ;  /* 0x000000cdd2ce7212 */ /* 0x000fe400078e96ce */
[----:B------:R-:W-:Y:S02]  /*a2d0*/  IADD3 R207, PT, PT, R111, R222, R219 ;  /* 0x000000de6fcf7210 */ /* 0x000fe40007ffe0db */
[----:B------:R-:W-:Y:S02]  /*a2e0*/  LEA.HI R111, R107, R220, R107, 0x5 ;  /* 0x000000dc6b6f7211 */ /* 0x000fe400078f286b */
[----:B------:R-:W-:-:S02]  /*a2f0*/  LEA.HI R207, R112, R207, R112, 0x5 ;  /* 0x000000cf70cf7211 */ /* 0x000fc400078f2870 */
[----:B------:R-:W-:Y:S02]  /*a300*/  LOP3.LUT R206, R206, R217, RZ, 0x3c, !PT ;  /* 0x000000d9cece7212 */ /* 0x000fe400078e3cff */
[----:B------:R-:W-:Y:S01]  /*a310*/  SHF.L.W.U32.HI R220, R227, 0x1e, R227 ;  /* 0x0000001ee3dc7819 */ /* 0x000fe20000010ee3 */
[----:B------:R-:W-:Y:S01]  /*a320*/  VIADD R227, R207, 0xca62c1d6 ;  /* 0xca62c1d6cfe37836 */ /* 0x000fe20000000000 */
[C-C-:B------:R-:W-:Y:S02]  /*a330*/  LEA.HI R110, R105.reuse, R216, R105.reuse, 0x5 ;  /* 0x000000d8696e7211 */ /* 0x140fe400078f2869 */
[----:B------:R-:W-:Y:S02]  /*a340*/  SHF.L.W.U32.HI R105, R105, 0x1e, R105 ;  /* 0x0000001e69697819 */ /* 0x000fe40000010e69 */
[----:B------:R-:W-:Y:S02]  /*a350*/  LOP3.LUT R209, R208, R203, R209, 0x96, !PT ;  /* 0x000000cbd0d17212 */ /* 0x000fe400078e96d1 */
[----:B------:R-:W-:-:S02]  /*a360*/  SHF.L.W.U32.HI R222, R112, 0x1e, R112 ;  /* 0x0000001e70de7819 */ /* 0x000fc40000010e70 */
[----:B------:R-:W-:Y:S02]  /*a370*/  SHF.L.W.U32.HI R207, R206, 0x1, R206 ;  /* 0x00000001cecf7819 */ /* 0x000fe40000010ece */
[----:B------:R-:W-:Y:S02]  /*a380*/  LOP3.LUT R112, R112, R220, R223, 0x96, !PT ;  /* 0x000000dc70707212 */ /* 0x000fe400078e96df */
[----:B------:R-:W-:Y:S02]  /*a390*/  LOP3.LUT R113, R110, R105, R106, 0xca, !PT ;  /* 0x000000696e717212 */ /* 0x000fe400078eca6a */
[----:B------:R-:W-:Y:S02]  /*a3a0*/  LOP3.LUT R209, R209, R214, RZ, 0x3c, !PT ;  /* 0x000000d6d1d17212 */ /* 0x000fe400078e3cff */
[----:B------:R-:W-:Y:S02]  /*a3b0*/  IADD3 R112, PT, PT, R112, R224, R207 ;  /* 0x000000e070707210 */ /* 0x000fe40007ffe0cf */
[----:B------:R-:W-:-:S02]  /*a3c0*/  SHF.L.W.U32.HI R209, R209, 0x1, R209 ;  /* 0x00000001d1d17819 */ /* 0x000fc40000010ed1 */
[----:B------:R-:W-:Y:S02]  /*a3d0*/  LOP3.LUT R206, R227, R222, R220, 0x96, !PT ;  /* 0x000000dee3ce7212 */ /* 0x000fe400078e96dc */
[----:B------:R-:W-:Y:S02]  /*a3e0*/  IADD3 R215, PT, PT, R113, R38, R215 ;  /* 0x0000002671d77210 */ /* 0x000fe40007ffe0d7 */
[----:B------:R-:W-:Y:S02]  /*a3f0*/  LEA.HI R113, R227, R112, R227, 0x5 ;  /* 0x00000070e3717211 */ /* 0x000fe400078f28e3 */
[----:B------:R-:W-:Y:S02]  /*a400*/  IADD3 R224, PT, PT, R206, R223, R209 ;  /* 0x000000dfcee07210 */ /* 0x000fe40007ffe0d1 */
[----:B------:R-:W-:Y:S01]  /*a410*/  LOP3.LUT R206, R213, R204, R205, 0x96, !PT ;  /* 0x000000ccd5ce7212 */ /* 0x000fe200078e96cd */
[----:B------:R-:W-:Y:S01]  /*a420*/  VIADD R205, R113, 0xca62c1d6 ;  /* 0xca62c1d671cd7836 */ /* 0x000fe20000000000 */
[----:B------:R-:W-:-:S02]  /*a430*/  SHF.L.W.U32.HI R107, R107, 0x1e, R107 ;  /* 0x0000001e6b6b7819 */ /* 0x000fc40000010e6b */
[----:B------:R-:W-:Y:S02]  /*a440*/  LOP3.LUT R203, R211, R200, R203, 0x96, !PT ;  /* 0x000000c8d3cb7212 */ /* 0x000fe400078e96cb */
[----:B------:R-:W-:Y:S02]  /*a450*/  LEA.HI R224, R205, R224, R205, 0x5 ;  /* 0x000000e0cde07211 */ /* 0x000fe400078f28cd */
[----:B------:R-:W-:Y:S02]  /*a460*/  LOP3.LUT R104, R111, R107, R100, 0xca, !PT ;  /* 0x0000006b6f687212 */ /* 0x000fe400078eca64 */
[----:B------:R-:W-:Y:S02]  /*a470*/  LOP3.LUT R203, R203, R207, RZ, 0x3c, !PT ;  /* 0x000000cfcbcb7212 */ /* 0x000fe400078e3cff */
[----:B------:R-:W-:Y:S02]  /*a480*/  LOP3.LUT R206, R206, R219, RZ, 0x3c, !PT ;  /* 0x000000dbcece7212 */ /* 0x000fe400078e3cff */
[----:B------:R-:W-:Y:S01]  /*a490*/  SHF.L.W.U32.HI R228, R227, 0x1e, R227 ;  /* 0x0000001ee3e47819 */ /* 0x000fe20000010ee3 */
[----:B------:R-:W-:Y:S01]  /*a4a0*/  VIADD R226, R224, 0xca62c1d6 ;  /* 0xca62c1d6e0e27836 */ /* 0x000fe20000000000 */
[----:B------:R-:W-:-:S02]  /*a4b0*/  IADD3 R216, PT, PT, R104, R42, R109 ;  /* 0x0000002a68d87210 */ /* 0x000fc40007ffe06d */
[C-C-:B------:R-:W-:Y:S02]  /*a4c0*/  LEA.HI R104, R108.reuse, R221, R108.reuse, 0x5 ;  /* 0x000000dd6c687211 */ /* 0x140fe400078f286c */
[----:B------:R-:W-:Y:S02]  /*a4d0*/  SHF.L.W.U32.HI R109, R108, 0x1e, R108 ;  /* 0x0000001e6c6d7819 */ /* 0x000fe40000010e6c */
[----:B------:R-:W-:Y:S02]  /*a4e0*/  SHF.L.W.U32.HI R224, R203, 0x1, R203 ;  /* 0x00000001cbe07819 */ /* 0x000fe40000010ecb */
[----:B------:R-:W-:Y:S02]  /*a4f0*/  SHF.L.W.U32.HI R221, R206, 0x1, R206 ;  /* 0x00000001cedd7819 */ /* 0x000fe40000010ece */
[----:B------:R-:W-:Y:S02]  /*a500*/  LOP3.LUT R203, R205, R228, R222, 0x96, !PT ;  /* 0x000000e4cdcb7212 */ /* 0x000fe400078e96de */
[----:B------:R-:W-:-:S02]  /*a510*/  LOP3.LUT R112, R104, R109, R102, 0xca, !PT ;  /* 0x0000006d68707212 */ /* 0x000fc400078eca66 */
[----:B------:R-:W-:Y:S02]  /*a520*/  IADD3 R203, PT, PT, R203, R220, R221 ;  /* 0x000000dccbcb7210 */ /* 0x000fe40007ffe0dd */
[C-C-:B------:R-:W-:Y:S02]  /*a530*/  LEA.HI R108, R110.reuse, R225, R110.reuse, 0x5 ;  /* 0x000000e16e6c7211 */ /* 0x140fe400078f286e */
[----:B------:R-:W-:Y:S02]  /*a540*/  SHF.L.W.U32.HI R223, R205, 0x1e, R205 ;  /* 0x0000001ecddf7819 */ /* 0x000fe40000010ecd */
[----:B------:R-:W-:Y:S02]  /*a550*/  SHF.L.W.U32.HI R110, R110, 0x1e, R110 ;  /* 0x0000001e6e6e7819 */ /* 0x000fe40000010e6e */
[----:B------:R-:W-:Y:S02]  /*a560*/  IADD3 R205, PT, PT, R112, R46, R101 ;  /* 0x0000002e70cd7210 */ /* 0x000fe40007ffe065 */
[----:B------:R-:W-:-:S02]  /*a570*/  LEA.HI R112, R226, R203, R226, 0x5 ;  /* 0x000000cbe2707211 */ /* 0x000fc400078f28e2 */
[----:B------:R-:W-:Y:S02]  /*a580*/  LOP3.LUT R225, R226, R223, R228, 0x96, !PT ;  /* 0x000000dfe2e17212 */ /* 0x000fe400078e96e4 */
[----:B------:R-:W-:Y:S01]  /*a590*/  LOP3.LUT R113, R108, R110, R105, 0xca, !PT ;  /* 0x0000006e6c717212 */ /* 0x000fe200078eca69 */
[----:B------:R-:W-:Y:S01]  /*a5a0*/  VIADD R112, R112, 0xca62c1d6 ;  /* 0xca62c1d670707836 */ /* 0x000fe20000000000 */
[----:B------:R-:W-:Y:S02]  /*a5b0*/  LOP3.LUT R204, R212, R201, R204, 0x96, !PT ;  /* 0x000000c9d4cc7212 */ /* 0x000fe400078e96cc */
[----:B------:R-:W-:Y:S02]  /*a5c0*/  IADD3 R225, PT, PT, R225, R222, R224 ;  /* 0x000000dee1e17210 */ /* 0x000fe40007ffe0e0 */
[----:B------:R-:W-:Y:S02]  /*a5d0*/  IADD3 R206, PT, PT, R113, R39, R106 ;  /* 0x0000002771ce7210 */ /* 0x000fe40007ffe06a */
[----:B------:R-:W-:-:S02]  /*a5e0*/  LOP3.LUT R200, R217, R202, R200, 0x96, !PT ;  /* 0x000000cad9c87212 */ /* 0x000fc400078e96c8 */
[----:B------:R-:W-:Y:S02]  /*a5f0*/  LOP3.LUT R204, R204, R209, RZ, 0x3c, !PT ;  /* 0x000000d1cccc7212 */ /* 0x000fe400078e3cff */
[----:B------:R-:W-:Y:S02]  /*a600*/  SHF.L.W.U32.HI R113, R226, 0x1e, R226 ;  /* 0x0000001ee2717819 */ /* 0x000fe40000010ee2 */
[C-C-:B------:R-:W-:Y:S02]  /*a610*/  LEA.HI R101, R111.reuse, R218, R111.reuse, 0x5 ;  /* 0x000000da6f657211 */ /* 0x140fe400078f286f */
[----:B------:R-:W-:Y:S02]  /*a620*/  SHF.L.W.U32.HI R106, R111, 0x1e, R111 ;  /* 0x0000001e6f6a7819 */ /* 0x000fe40000010e6f */
[----:B------:R-:W-:Y:S02]  /*a630*/  LEA.HI R111, R112, R225, R112, 0x5 ;  /* 0x000000e1706f7211 */ /* 0x000fe400078f2870 */
[----:B------:R-:W-:-:S02]  /*a640*/  LOP3.LUT R218, R200, R221, RZ, 0x3c, !PT ;  /* 0x000000ddc8da7212 */ /* 0x000fc400078e3cff */
[----:B------:R-:W-:Y:S02]  /*a650*/  SHF.L.W.U32.HI R203, R204, 0x1, R204 ;  /* 0x00000001cccb7819 */ /* 0x000fe40000010ecc */
[C---:B------:R-:W-:Y:S02]  /*a660*/  LOP3.LUT R200, R112.reuse, R113, R223, 0x96, !PT ;  /* 0x0000007170c87212 */ /* 0x040fe400078e96df */
[----:B------:R-:W-:Y:S01]  /*a670*/  SHF.L.W.U32.HI R225, R112, 0x1e, R112 ;  /* 0x0000001e70e17819 */ /* 0x000fe20000010e70 */
[----:B------:R-:W-:Y:S01]  /*a680*/  VIADD R112, R111, 0xca62c1d6 ;  /* 0xca62c1d66f707836 */ /* 0x000fe20000000000 */
[----:B------:R-:W-:Y:S02]  /*a690*/  LOP3.LUT R204, R101, R106, R107, 0xca, !PT ;  /* 0x0000006a65cc7212 */ /* 0x000fe400078eca6b */
[----:B------:R-:W-:Y:S02]  /*a6a0*/  IADD3 R111, PT, PT, R200, R228, R203 ;  /* 0x000000e4c86f7210 */ /* 0x000fe40007ffe0cb */
[----:B------:R-:W-:-:S02]  /*a6b0*/  IADD3 R204, PT, PT, R204, R43, R100 ;  /* 0x0000002bcccc7210 */ /* 0x000fc40007ffe064 */
[----:B------:R-:W-:Y:S02]  /*a6c0*/  LEA.HI R100, R112, R111, R112, 0x5 ;  /* 0x0000006f70647211 */ /* 0x000fe400078f2870 */
[----:B------:R-:W-:Y:S02]  /*a6d0*/  LOP3.LUT R201, R214, R210, R201, 0x96, !PT ;  /* 0x000000d2d6c97212 */ /* 0x000fe400078e96c9 */
[----:B------:R-:W-:Y:S02]  /*a6e0*/  SHF.L.W.U32.HI R218, R218, 0x1, R218 ;  /* 0x00000001dada7819 */ /* 0x000fe40000010eda */
[----:B------:R-:W-:Y:S01]  /*a6f0*/  LOP3.LUT R200, R112, R225, R113, 0x96, !PT ;  /* 0x000000e170c87212 */ /* 0x000fe200078e9671 */
[----:B------:R-:W-:Y:S01]  /*a700*/  VIADD R100, R100, 0xca62c1d6 ;  /* 0xca62c1d664647836 */ /* 0x000fe20000000000 */
[----:B------:R-:W-:Y:S02]  /*a710*/  LOP3.LUT R111, R201, R224, RZ, 0x3c, !PT ;  /* 0x000000e0c96f7212 */ /* 0x000fe400078e3cff */
[----:B------:R-:W-:-:S02]  /*a720*/  IADD3 R223, PT, PT, R200, R223, R218 ;  /* 0x000000dfc8df7210 */ /* 0x000fc40007ffe0da */
[----:B------:R-:W-:Y:S02]  /*a730*/  SHF.L.W.U32.HI R112, R112, 0x1e, R112 ;  /* 0x0000001e70707819 */ /* 0x000fe40000010e70 */
[----:B------:R-:W-:Y:S02]  /*a740*/  SHF.L.W.U32.HI R200, R111, 0x1, R111 ;  /* 0x000000016fc87819 */ /* 0x000fe40000010e6f */
[C---:B------:R-:W-:Y:S02]  /*a750*/  LEA.HI R111, R100.reuse, R223, R100, 0x5 ;  /* 0x000000df646f7211 */ /* 0x040fe400078f2864 */
[----:B------:R-:W-:Y:S02]  /*a760*/  LOP3.LUT R202, R219, R208, R202, 0x96, !PT ;  /* 0x000000d0dbca7212 */ /* 0x000fe400078e96ca */
[----:B------:R-:W-:Y:S01]  /*a770*/  LOP3.LUT R201, R100, R112, R225, 0x96, !PT ;  /* 0x0000007064c97212 */ /* 0x000fe200078e96e1 */
[----:B------:R-:W-:Y:S01]  /*a780*/  VIADD R111, R111, 0xca62c1d6 ;  /* 0xca62c1d66f6f7836 */ /* 0x000fe20000000000 */
[----:B------:R-:W-:-:S02]  /*a790*/  LOP3.LUT R202, R202, R203, RZ, 0x3c, !PT ;  /* 0x000000cbcaca7212 */ /* 0x000fc400078e3cff */
[----:B------:R-:W-:Y:S02]  /*a7a0*/  SHF.L.W.U32.HI R100, R100, 0x1e, R100 ;  /* 0x0000001e64647819 */ /* 0x000fe40000010e64 */
[----:B------:R-:W-:Y:S02]  /*a7b0*/  IADD3 R220, PT, PT, R201, R113, R200 ;  /* 0x00000071c9dc7210 */ /* 0x000fe40007ffe0c8 */
[----:B------:R-:W-:Y:S02]  /*a7c0*/  SHF.L.W.U32.HI R202, R202, 0x1, R202 ;  /* 0x00000001caca7819 */ /* 0x000fe40000010eca */
[C---:B------:R-:W-:Y:S02]  /*a7d0*/  LOP3.LUT R113, R111.reuse, R100, R112, 0x96, !PT ;  /* 0x000000646f717212 */ /* 0x040fe400078e9670 */
[----:B------:R-:W-:Y:S02]  /*a7e0*/  LEA.HI R220, R111, R220, R111, 0x5 ;  /* 0x000000dc6fdc7211 */ /* 0x000fe400078f286f */
[----:B------:R-:W-:-:S02]  /*a7f0*/  LOP3.LUT R201, R207, R213, R210, 0x96, !PT ;  /* 0x000000d5cfc97212 */ /* 0x000fc400078e96d2 */
[----:B------:R-:W-:Y:S01]  /*a800*/  IADD3 R210, PT, PT, R113, R225, R202 ;  /* 0x000000e171d27210 */ /* 0x000fe20007ffe0ca */
[----:B------:R-:W-:Y:S01]  /*a810*/  VIADD R113, R220, 0xca62c1d6 ;  /* 0xca62c1d6dc717836 */ /* 0x000fe20000000000 */
[----:B------:R-:W-:Y:S02]  /*a820*/  LOP3.LUT R201, R201, R218, RZ, 0x3c, !PT ;  /* 0x000000dac9c97212 */ /* 0x000fe400078e3cff */
[----:B------:R-:W-:Y:S02]  /*a830*/  SHF.L.W.U32.HI R111, R111, 0x1e, R111 ;  /* 0x0000001e6f6f7819 */ /* 0x000fe40000010e6f */
[----:B------:R-:W-:Y:S02]  /*a840*/  LOP3.LUT R223, R221, R212, R213, 0x96, !PT ;  /* 0x000000d4dddf7212 */ /* 0x000fe400078e96d5 */
[----:B------:R-:W-:Y:S02]  /*a850*/  LOP3.LUT R213, R209, R211, R208, 0x96, !PT ;  /* 0x000000d3d1d57212 */ /* 0x000fe400078e96d0 */
        /* <DEDUP_REMOVED lines=26> */
[----:B------:R-:W-:Y:S02]  /*aa00*/  LOP3.LUT R208, R208, R221, R207, 0x96, !PT ;  /* 0x000000ddd0d07212 */ /* 0x000fe400078e96cf */
[----:B------:R-:W-:Y:S02]  /*aa10*/  LEA.HI R100, R112, R111, R112, 0x5 ;  /* 0x0000006f70647211 */ /* 0x000fe400078f2870 */
        /* <DEDUP_REMOVED lines=8> */
[C---:B------:R-:W-:Y:S01]  /*aaa0*/  LOP3.LUT R200, R100.reuse, R112, R217, 0x96, !PT ;  /* 0x0000007064c87212 */ /* 0x040fe200078e96d9 */
[----:B------:R-:W-:Y:S01]  /*aab0*/  VIADD R111, R111, 0xca62c1d6 ;  /* 0xca62c1d66f6f7836 */ /* 0x000fe20000000000 */
[----:B------:R-:W-:Y:S02]  /*aac0*/  LOP3.LUT R201, R225, R202, RZ, 0x3c, !PT ;  /* 0x000000cae1c97212 */ /* 0x000fe400078e3cff */
[----:B------:R-:W-:Y:S02]  /*aad0*/  SHF.L.W.U32.HI R100, R100, 0x1e, R100 ;  /* 0x0000001e64647819 */ /* 0x000fe40000010e64 */
[----:B------:R-:W-:Y:S02]  /*aae0*/  IADD3 R200, PT, PT, R200, R211, R113 ;  /* 0x000000d3c8c87210 */ /* 0x000fe40007ffe071 */
[----:B------:R-:W-:Y:S02]  /*aaf0*/  SHF.L.W.U32.HI R201, R201, 0x1, R201 ;  /* 0x00000001c9c97819 */ /* 0x000fe40000010ec9 */
[----:B------:R-:W-:-:S02]  /*ab00*/  LOP3.LUT R202, R111, R100, R112, 0x96, !PT ;  /* 0x000000646fca7212 */ /* 0x000fc400078e9670 */
[C---:B------:R-:W-:Y:S02]  /*ab10*/  LEA.HI R200, R111.reuse, R200, R111, 0x5 ;  /* 0x000000c86fc87211 */ /* 0x040fe400078f286f */
[----:B------:R-:W-:Y:S02]  /*ab20*/  LOP3.LUT R208, R208, R201, RZ, 0x3c, !PT ;  /* 0x000000c9d0d07212 */ /* 0x000fe400078e3cff */
[----:B------:R-:W-:Y:S01]  /*ab30*/  IADD3 R202, PT, PT, R202, R217, R201 ;  /* 0x000000d9caca7210 */ /* 0x000fe20007ffe0c9 */
[----:B------:R-:W-:Y:S01]  /*ab40*/  VIADD R201, R200, 0xca62c1d6 ;  /* 0xca62c1d6c8c97836 */ /* 0x000fe20000000000 */
[----:B------:R-:W-:Y:S02]  /*ab50*/  LOP3.LUT R203, R214, R207, RZ, 0x3c, !PT ;  /* 0x000000cfd6cb7212 */ /* 0x000fe400078e3cff */
[----:B------:R-:W-:Y:S02]  /*ab60*/  LOP3.LUT R207, R218, R113, RZ, 0x3c, !PT ;  /* 0x00000071dacf7212 */ /* 0x000fe400078e3cff */
[----:B------:R-:W-:-:S02]  /*ab70*/  SHF.L.W.U32.HI R111, R111, 0x1e, R111 ;  /* 0x0000001e6f6f7819 */ /* 0x000fc40000010e6f */
[----:B------:R-:W-:Y:S02]  /*ab80*/  LEA.HI R202, R201, R202, R201, 0x5 ;  /* 0x000000cac9ca7211 */ /* 0x000fe400078f28c9 */
[----:B------:R-:W-:Y:S02]  /*ab90*/  LOP3.LUT R224, R213, R224, R209, 0x96, !PT ;  /* 0x000000e0d5e07212 */ /* 0x000fe400078e96d1 */
[----:B------:R-:W-:Y:S02]  /*aba0*/  SHF.L.W.U32.HI R203, R203, 0x1, R203 ;  /* 0x00000001cbcb7819 */ /* 0x000fe40000010ecb */
[----:B------:R-:W-:Y:S02]  /*abb0*/  LEA.HI R207, R207, R100, R207, 0x1 ;  /* 0x00000064cfcf7211 */ /* 0x000fe400078f08cf */
[----:B------:R-:W-:Y:S01]  /*abc0*/  LOP3.LUT R100, R201, R111, R100, 0x96, !PT ;  /* 0x0000006fc9647212 */ /* 0x000fe200078e9664 */
[----:B------:R-:W-:Y:S01]  /*abd0*/  VIADD R202, R202, 0xca62c1d6 ;  /* 0xca62c1d6caca7836 */ /* 0x000fe20000000000 */
[----:B------:R-:W-:-:S02]  /*abe0*/  LOP3.LUT R224, R224, R203, RZ, 0x3c, !PT ;  /* 0x000000cbe0e07212 */ /* 0x000fc400078e3cff */
[----:B------:R-:W-:Y:S02]  /*abf0*/  SHF.L.W.U32.HI R200, R201, 0x1e, R201 ;  /* 0x0000001ec9c87819 */ /* 0x000fe40000010ec9 */
[----:B------:R-:W-:Y:S02]  /*ac00*/  IADD3 R203, PT, PT, R100, R112, R203 ;  /* 0x0000007064cb7210 */ /* 0x000fe40007ffe0cb */
[C---:B------:R-:W-:Y:S02]  /*ac10*/  LOP3.LUT R100, R202.reuse, R200, R111, 0x96, !PT ;  /* 0x000000c8ca647212 */ /* 0x040fe400078e966f */
[----:B------:R-:W-:Y:S01]  /*ac20*/  LEA.HI R203, R202, R203, R202, 0x5 ;  /* 0x000000cbcacb7211 */ /* 0x000fe200078f28ca */
[----:B------:R-:W-:Y:S02]  /*ac30*/  VIADD R113, R0, 0xfc0aa6ad ;  /* 0xfc0aa6ad00717836 */ /* 0x000fe40000000000 */
[----:B------:R-:W-:Y:S02]  /*ac40*/  IMAD.IADD R112, R207, 0x1, R100 ;  /* 0x00000001cf707824 */ /* 0x000fe400078e0264 */
[----:B------:R-:W-:Y:S01]  /*ac50*/  VIADD R203, R203, 0xca62c1d6 ;  /* 0xca62c1d6cbcb7836 */ /* 0x000fe20000000000 */
[----:B------:R-:W-:Y:S01]  /*ac60*/  SHF.L.W.U32.HI R211, R202, 0x1e, R202 ;  /* 0x0000001ecad37819 */ /* 0x000fe20000010eca */
[----:B------:R-:W-:Y:S01]  /*ac70*/  IMAD.IADD R201, R200, 0x1, R113 ;  /* 0x00000001c8c97824 */ /* 0x000fe200078e0271 */
[----:B------:R-:W-:-:S02]  /*ac80*/  LEA.HI R208, R208, R111, R208, 0x1 ;  /* 0x0000006fd0d07211 */ /* 0x000fc400078f08d0 */
[C-C-:B------:R-:W-:Y:S02]  /*ac90*/  LEA.HI R112, R203.reuse, R112, R203.reuse, 0x5 ;  /* 0x00000070cb707211 */ /* 0x140fe400078f28cb */
[C---:B------:R-:W-:Y:S02]  /*aca0*/  SHF.L.W.U32.HI R210, R203.reuse, 0x1e, R203 ;  /* 0x0000001ecbd27819 */ /* 0x040fe40000010ecb */
[----:B------:R-:W-:Y:S02]  /*acb0*/  LEA.HI R215, R108, R215, R108, 0x5 ;  /* 0x000000d76cd77211 */ /* 0x000fe400078f286c */
[----:B------:R-:W-:Y:S01]  /*acc0*/  LOP3.LUT R203, R203, R211, R200, 0x96, !PT ;  /* 0x000000d3cbcb7212 */ /* 0x000fe200078e96c8 */
[----:B------:R-:W-:Y:S01]  /*acd0*/  VIADD R202, R112, 0xca62c1d6 ;  /* 0xca62c1d670ca7836 */ /* 0x000fe20000000000 */
[----:B------:R-:W-:Y:S01]  /*ace0*/  LEA.HI R209, R224, R201, R224, 0x1 ;  /* 0x000000c9e0d17211 */ /* 0x000fe200078f08e0 */
[----:B------:R-:W-:Y:S01]  /*acf0*/  VIADD R215, R215, 0x5a827999 ;  /* 0x5a827999d7d77836 */ /* 0x000fe20000000000 */
[--C-:B------:R-:W-:Y:S01]  /*ad00*/  LEA.HI R100, R104, R103, R104.reuse, 0x5 ;  /* 0x0000006768647211 */ /* 0x100fe200078f2868 */
[----:B------:R-:W-:Y:S01]  /*ad10*/  IMAD.IADD R201, R208, 0x1, R203 ;  /* 0x00000001d0c97824 */ /* 0x000fe200078e02cb */
[----:B------:R-:W-:-:S02]  /*ad20*/  SHF.L.W.U32.HI R104, R104, 0x1e, R104 ;  /* 0x0000001e68687819 */ /* 0x000fc40000010e68 */
[----:B------:R-:W-:Y:S02]  /*ad30*/  SHF.L.W.U32.HI R103, R108, 0x1e, R108 ;  /* 0x0000001e6c677819 */ /* 0x000fe40000010e6c */
[----:B------:R-:W-:Y:S02]  /*ad40*/  LOP3.LUT R108, R100, R104, R109, 0xca, !PT ;  /* 0x00000068646c7212 */ /* 0x000fe400078eca6d */
[----:B------:R-:W-:Y:S02]  /*ad50*/  LOP3.LUT R111, R215, R103, R110, 0xca, !PT ;  /* 0x00000067d76f7212 */ /* 0x000fe400078eca6e */
[C---:B------:R-:W-:Y:S02]  /*ad60*/  LOP3.LUT R200, R202.reuse, R210, R211, 0x96, !PT ;  /* 0x000000d2cac87212 */ /* 0x040fe400078e96d3 */
[----:B------:R-:W-:Y:S02]  /*ad70*/  LEA.HI R201, R202, R201, R202, 0x5 ;  /* 0x000000c9cac97211 */ /* 0x000fe400078f28ca */
[----:B------:R-:W-:Y:S01]  /*ad80*/  IADD3 R112, PT, PT, R108, R47, R102 ;  /* 0x0000002f6c707210 */ /* 0x000fe20007ffe066 */
[----:B------:R-:W-:Y:S01]  /*ad90*/  IMAD.IADD R108, R200, 0x1, R209 ;  /* 0x00000001c86c7824 */ /* 0x000fe200078e02d1 */
[----:B------:R-:W-:Y:S01]  /*ada0*/  IADD3 R203, PT, PT, R111, R76, R105 ;  /* 0x0000004c6fcb7210 */ /* 0x000fe20007ffe069 */
[----:B------:R-:W-:Y:S01]  /*adb0*/  VIADD R111, R201, 0xca62c1d6 ;  /* 0xca62c1d6c96f7836 */ /* 0x000fe20000000000 */
[----:B------:R-:W-:-:S02]  /*adc0*/  LEA.HI R216, R101, R216, R101, 0x5 ;  /* 0x000000d865d87211 */ /* 0x000fc400078f2865 */
[----:B------:R-:W-:Y:S02]  /*add0*/  SHF.L.W.U32.HI R101, R101, 0x1e, R101 ;  /* 0x0000001e65657819 */ /* 0x000fe40000010e65 */
[--C-:B------:R-:W-:Y:S01]  /*ade0*/  LEA.HI R108, R111, R108, R111.reuse, 0x5 ;  /* 0x0000006c6f6c7211 */ /* 0x100fe200078f286f */
[----:B------:R-:W-:Y:S01]  /*adf0*/  VIADD R201, R216, 0x5a827999 ;  /* 0x5a827999d8c97836 */ /* 0x000fe20000000000 */
[--C-:B------:R-:W-:Y:S01]  /*ae00*/  LEA.HI R205, R100, R205, R100.reuse, 0x5 ;  /* 0x000000cd64cd7211 */ /* 0x100fe200078f2864 */
[----:B------:R-:W-:Y:S01]  /*ae10*/  IMAD.IADD R111, R136, 0x1, R111 ;  /* 0x00000001886f7824 */ /* 0x000fe200078e026f */
[----:B------:R-:W-:Y:S01]  /*ae20*/  SHF.L.W.U32.HI R105, R100, 0x1e, R100 ;  /* 0x0000001e64697819 */ /* 0x000fe20000010e64 */
[----:B------:R-:W-:Y:S01]  /*ae30*/  IMAD.IADD R210, R135, 0x1, R210 ;  /* 0x0000000187d27824 */ /* 0x000fe200078e02d2 */
[----:B------:R-:W-:Y:S01]  /*ae40*/  LEA.HI R213, R202, R137, R202, 0x1e ;  /* 0x00000089cad57211 */ /* 0x000fe200078ff0ca */
[----:B------:R-:W-:Y:S01]  /*ae50*/  VIADD R205, R205, 0x5a827999 ;  /* 0x5a827999cdcd7836 */ /* 0x000fe20000000000 */
[----:B------:R-:W-:-:S02]  /*ae60*/  LOP3.LUT R100, R201, R101, R106, 0xca, !PT ;  /* 0x00000065c9647212 */ /* 0x000fc400078eca6a */
[C---:B------:R-:W-:Y:S02]  /*ae70*/  SHF.L.W.U32.HI R208, R111.reuse, 0x1e, R111 ;  /* 0x0000001e6fd07819 */ /* 0x040fe40000010e6f */
[----:B------:R-:W-:Y:S02]  /*ae80*/  LOP3.LUT R200, R111, R213, R210, 0xca, !PT ;  /* 0x000000d56fc87212 */ /* 0x000fe400078ecad2 */
[----:B------:R-:W-:Y:S02]  /*ae90*/  IADD3 R207, PT, PT, R100, R72, R107 ;  /* 0x0000004864cf7210 */ /* 0x000fe40007ffe06b */
[----:B------:R-:W-:Y:S02]  /*aea0*/  LEA.HI R206, R215, R206, R215, 0x5 ;  /* 0x000000ced7ce7211 */ /* 0x000fe400078f28d7 */
[----:B------:R-:W-:Y:S02]  /*aeb0*/  LOP3.LUT R100, R108, R208, R213, 0xca, !PT ;  /* 0x000000d06c647212 */ /* 0x000fe400078ecad5 */
[----:B------:R-:W-:-:S02]  /*aec0*/  LOP3.LUT R102, R205, R105, R104, 0xca, !PT ;  /* 0x00000069cd667212 */ /* 0x000fc400078eca68 */
[----:B------:R-:W-:Y:S01]  /*aed0*/  IADD3 R211, PT, PT, R200, R142, R211 ;  /* 0x0000008ec8d37210 */ /* 0x000fe20007ffe0d3 */
[----:B------:R-:W-:Y:S01]  /*aee0*/  VIADD R206, R206, 0x5a827999 ;  /* 0x5a827999cece7836 */ /* 0x000fe20000000000 */
[----:B------:R-:W-:Y:S02]  /*aef0*/  IADD3 R210, PT, PT, R100, R141, R210 ;  /* 0x0000008d64d27210 */ /* 0x000fe40007ffe0d2 */
[----:B------:R-:W-:Y:S02]  /*af00*/  IADD3 R209, PT, PT, R102, R68, R109 ;  /* 0x0000004466d17210 */ /* 0x000fe40007ffe06d */
[----:B------:R-:W-:Y:S02]  /*af10*/  SHF.L.W.U32.HI R100, R215, 0x1e, R215 ;  /* 0x0000001ed7647819 */ /* 0x000fe40000010ed7 */
[C-C-:B------:R-:W-:Y:S02]  /*af20*/  LEA.HI R204, R201.reuse, R204, R201.reuse, 0x5 ;  /* 0x000000ccc9cc7211 */ /* 0x140fe400078f28c9 */
[----:B------:R-:W-:-:S02]  /*af30*/  SHF.L.W.U32.HI R102, R201, 0x1e, R201 ;  /* 0x0000001ec9667819 */ /* 0x000fc40000010ec9 */
[C-C-:B------:R-:W-:Y:S02]  /*af40*/  LEA.HI R211, R108.reuse, R211, R108.reuse, 0x5 ;  /* 0x000000d36cd37211 */ /* 0x140fe400078f286c */
[----:B------:R-:W-:Y:S02]  /*af50*/  SHF.L.W.U32.HI R201, R108, 0x1e, R108 ;  /* 0x0000001e6cc97819 */ /* 0x000fe40000010e6c */
[----:B------:R-:W-:Y:S02]  /*af60*/  LOP3.LUT R107, R206, R100, R103, 0xca, !PT ;  /* 0x00000064ce6b7212 */ /* 0x000fe400078eca67 */
[C-C-:B------:R-:W-:Y:S02]  /*af70*/  LEA.HI R210, R211.reuse, R210, R211.reuse, 0x5 ;  /* 0x000000d2d3d27211 */ /* 0x140fe400078f28d3 */
[C---:B------:R-:W-:Y:S02]  /*af80*/  SHF.L.W.U32.HI R212, R211.reuse, 0x1e, R211 ;  /* 0x0000001ed3d47819 */ /* 0x040fe40000010ed3 */
[----:B------:R-:W-:Y:S01]  /*af90*/  LOP3.LUT R200, R211, R201, R208, 0xca, !PT ;  /* 0x000000c9d3c87212 */ /* 0x000fe200078ecad0 */
[----:B------:R-:W-:Y:S01]  /*afa0*/  VIADD R204, R204, 0x5a827999 ;  /* 0x5a827999cccc7836 */ /* 0x000fe20000000000 */
[----:B--2---:R-:W-:-:S02]  /*afb0*/  IADD3 R211, PT, PT, R107, R77, R110 ;  /* 0x0000004d6bd37210 */ /* 0x004fc40007ffe06e */
[----:B------:R-:W-:Y:S02]  /*afc0*/  LEA.HI R203, R206, R203, R206, 0x5 ;  /* 0x000000cbcecb7211 */ /* 0x000fe400078f28ce */
[----:B------:R-:W-:Y:S02]  /*afd0*/  LOP3.LUT R107, R210, R212, R201, 0xca, !PT ;  /* 0x000000d4d26b7212 */ /* 0x000fe400078ecac9 */
[----:B------:R-:W-:Y:S01]  /*afe0*/  IADD3 R213, PT, PT, R200, R140, R213 ;  /* 0x0000008cc8d57210 */ /* 0x000fe20007ffe0d5 */
[----:B------:R-:W-:Y:S01]  /*aff0*/  VIADD R200, R203, 0x5a827999 ;  /* 0x5a827999cbc87836 */ /* 0x000fe20000000000 */
[----:B------:R-:W-:Y:S02]  /*b000*/  LOP3.LUT R109, R204, R102, R101, 0xca, !PT ;  /* 0x00000066cc6d7212 */ /* 0x000fe400078eca65 */
[----:B------:R-:W-:Y:S02]  /*b010*/  IADD3 R208, PT, PT, R107, R139, R208 ;  /* 0x0000008b6bd07210 */ /* 0x000fe40007ffe0d0 */
[----:B------:R-:W-:-:S02]  /*b020*/  LEA.HI R213, R210, R213, R210, 0x5 ;  /* 0x000000d5d2d57211 */ /* 0x000fc400078f28d2 */
[----:B------:R-:W-:Y:S02]  /*b030*/  SHF.L.W.U32.HI R107, R206, 0x1e, R206 ;  /* 0x0000001ece6b7819 */ /* 0x000fe40000010ece */
[--C-:B------:R-:W-:Y:S02]  /*b040*/  LEA.HI R112, R205, R112, R205.reuse, 0x5 ;  /* 0x00000070cd707211 */ /* 0x100fe400078f28cd */
[----:B------:R-:W-:Y:S02]  /*b050*/  SHF.L.W.U32.HI R210, R210, 0x1e, R210 ;  /* 0x0000001ed2d27819 */ /* 0x000fe40000010ed2 */
[----:B---3--:R-:W-:Y:S02]  /*b060*/  IADD3 R202, PT, PT, R109, R73, R106 ;  /* 0x000000496dca7210 */ /* 0x008fe40007ffe06a */
[----:B------:R-:W-:Y:S02]  /*b070*/  SHF.L.W.U32.HI R106, R205, 0x1e, R205 ;  /* 0x0000001ecd6a7819 */ /* 0x000fe40000010ecd */
[----:B------:R-:W-:Y:S01]  /*b080*/  LOP3.LUT R110, R200, R107, R100, 0xca, !PT ;  /* 0x0000006bc86e7212 */ /* 0x000fe200078eca64 */
[----:B------:R-:W-:Y:S01]  /*b090*/  VIADD R112, R112, 0x5a827999 ;  /* 0x5a82799970707836 */ /* 0x000fe20000000000 */
[----:B------:R-:W-:-:S02]  /*b0a0*/  LEA.HI R208, R213, R208, R213, 0x5 ;  /* 0x000000d0d5d07211 */ /* 0x000fc400078f28d5 */
[C---:B------:R-:W-:Y:S02]  /*b0b0*/  SHF.L.W.U32.HI R205, R213.reuse, 0x1e, R213 ;  /* 0x0000001ed5cd7819 */ /* 0x040fe40000010ed5 */
[----:B------:R-:W-:Y:S02]  /*b0c0*/  LOP3.LUT R206, R213, R210, R212, 0xca, !PT ;  /* 0x000000d2d5ce7212 */ /* 0x000fe400078ecad4 */
[----:B------:R-:W-:Y:S02]  /*b0d0*/  IADD3 R110, PT, PT, R110, R78, R103 ;  /* 0x0000004e6e6e7210 */ /* 0x000fe40007ffe067 */
[----:B------:R-:W-:Y:S02]  /*b0e0*/  LOP3.LUT R109, R208, R205, R210, 0xca, !PT ;  /* 0x000000cdd06d7212 */ /* 0x000fe400078ecad2 */
[----:B------:R-:W-:Y:S02]  /*b0f0*/  IADD3 R103, PT, PT, R206, R119, R201 ;  /* 0x00000077ce677210 */ /* 0x000fe40007ffe0c9 */
[----:B------:R-:W-:-:S02]  /*b100*/  LEA.HI R209, R112, R209, R112, 0x5 ;  /* 0x000000d170d17211 */ /* 0x000fc400078f2870 */
[C---:B------:R-:W-:Y:S02]  /*b110*/  LOP3.LUT R203, R112.reuse, R106, R105, 0xca, !PT ;  /* 0x0000006a70cb7212 */ /* 0x040fe400078eca69 */
[----:B------:R-:W-:Y:S02]  /*b120*/  SHF.L.W.U32.HI R201, R112, 0x1e, R112 ;  /* 0x0000001e70c97819 */ /* 0x000fe40000010e70 */
[----:B------:R-:W-:Y:S02]  /*b130*/  IADD3 R213, PT, PT, R109, R156, R212 ;  /* 0x0000009c6dd57210 */ /* 0x000fe40007ffe0d4 */
[C-C-:B------:R-:W-:Y:S02]  /*b140*/  LEA.HI R112, R208.reuse, R103, R208.reuse, 0x5 ;  /* 0x00000067d0707211 */ /* 0x140fe400078f28d0 */
[----:B------:R-:W-:Y:S02]  /*b150*/  SHF.L.W.U32.HI R208, R208, 0x1e, R208 ;  /* 0x0000001ed0d07819 */ /* 0x000fe40000010ed0 */
[----:B------:R-:W-:-:S02]  /*b160*/  LEA.HI R207, R204, R207, R204, 0x5 ;  /* 0x000000cfcccf7211 */ /* 0x000fc400078f28cc */
[----:B------:R-:W-:Y:S01]  /*b170*/  SHF.L.W.U32.HI R109, R204, 0x1e, R204 ;  /* 0x0000001ecc6d7819 */ /* 0x000fe20000010ecc */
[----:B------:R-:W-:Y:S01]  /*b180*/  VIADD R204, R209, 0x5a827999 ;  /* 0x5a827999d1cc7836 */ /* 0x000fe20000000000 */
[C-C-:B------:R-:W-:Y:S02]  /*b190*/  LEA.HI R213, R112.reuse, R213, R112.reuse, 0x5 ;  /* 0x000000d570d57211 */ /* 0x140fe400078f2870 */
[C---:B------:R-:W-:Y:S02]  /*b1a0*/  SHF.L.W.U32.HI R209, R112.reuse, 0x1e, R112 ;  /* 0x0000001e70d17819 */ /* 0x040fe40000010e70 */
[----:B------:R-:W-:Y:S01]  /*b1b0*/  LOP3.LUT R112, R112, R208, R205, 0xca, !PT ;  /* 0x000000d070707212 */ /* 0x000fe200078ecacd */
[----:B------:R-:W-:Y:S01]  /*b1c0*/  VIADD R207, R207, 0x5a827999 ;  /* 0x5a827999cfcf7836 */ /* 0x000fe20000000000 */
[----:B------:R-:W-:Y:S02]  /*b1d0*/  LOP3.LUT R206, R213, R209, R208, 0xca, !PT ;  /* 0x000000d1d5ce7212 */ /* 0x000fe400078ecad0 */
[----:B------:R-:W-:-:S02]  /*b1e0*/  IADD3 R210, PT, PT, R112, R153, R210 ;  /* 0x0000009970d27210 */ /* 0x000fc40007ffe0d2 */
[----:B------:R-:W-:Y:S02]  /*b1f0*/  LOP3.LUT R103, R207, R109, R102, 0xca, !PT ;  /* 0x0000006dcf677212 */ /* 0x000fe400078eca66 */
[----:B------:R-:W-:Y:S02]  /*b200*/  IADD3 R205, PT, PT, R206, R158, R205 ;  /* 0x0000009ececd7210 */ /* 0x000fe40007ffe0cd */
[C-C-:B------:R-:W-:Y:S02]  /*b210*/  LEA.HI R211, R200.reuse, R211, R200.reuse, 0x5 ;  /* 0x000000d3c8d37211 */ /* 0x140fe400078f28c8 */
[C-C-:B------:R-:W-:Y:S02]  /*b220*/  LEA.HI R210, R213.reuse, R210, R213.reuse, 0x5 ;  /* 0x000000d2d5d27211 */ /* 0x140fe400078f28d5 */
[----:B------:R-:W-:Y:S02]  /*b230*/  SHF.L.W.U32.HI R212, R213, 0x1e, R213 ;  /* 0x0000001ed5d47819 */ /* 0x000fe40000010ed5 */
[----:B------:R-:W-:Y:S01]  /*b240*/  SHF.L.W.U32.HI R112, R200, 0x1e, R200 ;  /* 0x0000001ec8707819 */ /* 0x000fe20000010ec8 */
[----:B------:R-:W-:Y:S01]  /*b250*/  VIADD R214, R4, 0x5a827999 ;  /* 0x5a82799904d67836 */ /* 0x000fe20000000000 */
[----:B------:R-:W-:-:S02]  /*b260*/  IADD3 R103, PT, PT, R103, R74, R101 ;  /* 0x0000004a67677210 */ /* 0x000fc40007ffe065 */
[C-C-:B------:R-:W-:Y:S02]  /*b270*/  LEA.HI R202, R207.reuse, R202, R207.reuse, 0x5 ;  /* 0x000000cacfca7211 */ /* 0x140fe400078f28cf */
[----:B------:R-:W-:Y:S01]  /*b280*/  SHF.L.W.U32.HI R200, R207, 0x1e, R207 ;  /* 0x0000001ecfc87819 */ /* 0x000fe20000010ecf */
[----:B------:R-:W-:Y:S01]  /*b290*/  VIADD R211, R211, 0x5a827999 ;  /* 0x5a827999d3d37836 */ /* 0x000fe20000000000 */
[----:B----4-:R-:W-:Y:S02]  /*b2a0*/  IADD3 R203, PT, PT, R203, R69, R104 ;  /* 0x00000045cbcb7210 */ /* 0x010fe40007ffe068 */
[C-C-:B------:R-:W-:Y:S02]  /*b2b0*/  LEA.HI R101, R210.reuse, R205, R210.reuse, 0x5 ;  /* 0x000000cdd2657211 */ /* 0x140fe400078f28d2 */
[----:B------:R-:W-:Y:S02]  /*b2c0*/  SHF.L.W.U32.HI R207, R210, 0x1e, R210 ;  /* 0x0000001ed2cf7819 */ /* 0x000fe40000010ed2 */
[----:B------:R-:W-:-:S02]  /*b2d0*/  LOP3.LUT R104, R204, R201, R106, 0xca, !PT ;  /* 0x000000c9cc687212 */ /* 0x000fc400078eca6a */
[----:B------:R-:W-:Y:S01]  /*b2e0*/  LOP3.LUT R205, R210, R212, R209, 0xca, !PT ;  /* 0x000000d4d2cd7212 */ /* 0x000fe200078ecad1 */
[----:B------:R-:W-:Y:S01]  /*b2f0*/  VIADD R215, R5, 0x5a827999 ;  /* 0x5a82799905d77836 */ /* 0x000fe20000000000 */
[----:B------:R-:W-:Y:S02]  /*b300*/  LOP3.LUT R210, R101, R207, R212, 0xca, !PT ;  /* 0x000000cf65d27212 */ /* 0x000fe400078ecad4 */
[----:B------:R-:W-:Y:S02]  /*b310*/  IADD3 R105, PT, PT, R104, R70, R105 ;  /* 0x0000004668697210 */ /* 0x000fe40007ffe069 */
[----:B------:R-:W-:Y:S01]  /*b320*/  IADD3 R208, PT, PT, R205, R214, R208 ;  /* 0x000000d6cdd07210 */ /* 0x000fe20007ffe0d0 */
[----:B------:R-:W-:Y:S01]  /*b330*/  VIADD R206, R202, 0x5a827999 ;  /* 0x5a827999cace7836 */ /* 0x000fe20000000000 */
[----:B------:R-:W-:Y:S02]  /*b340*/  LOP3.LUT R104, R211, R112, R107, 0xca, !PT ;  /* 0x00000070d3687212 */ /* 0x000fe400078eca6b */
[----:B------:R-:W-:-:S02]  /*b350*/  LEA.HI R203, R204, R203, R204, 0x5 ;  /* 0x000000cbcccb7211 */ /* 0x000fc400078f28cc */
[----:B------:R-:W-:Y:S02]  /*b360*/  IADD3 R209, PT, PT, R210, R215, R209 ;  /* 0x000000d7d2d17210 */ /* 0x000fe40007ffe0d1 */
[C-C-:B------:R-:W-:Y:S02]  /*b370*/  LEA.HI R208, R101.reuse, R208, R101.reuse, 0x5 ;  /* 0x000000d065d07211 */ /* 0x140fe400078f2865 */
[----:B------:R-:W-:Y:S02]  /*b380*/  SHF.L.W.U32.HI R210, R101, 0x1e, R101 ;  /* 0x0000001e65d27819 */ /* 0x000fe40000010e65 */
[----:B------:R-:W-:Y:S01]  /*b390*/  IADD3 R104, PT, PT, R104, R79, R100 ;  /* 0x0000004f68687210 */ /* 0x000fe20007ffe064 */
[----:B------:R-:W-:Y:S01]  /*b3a0*/  VIADD R100, R203, 0x5a827999 ;  /* 0x5a827999cb647836 */ /* 0x000fe20000000000 */
[----:B------:R-:W-:Y:S01]  /*b3b0*/  LOP3.LUT R202, R206, R200, R109, 0xca, !PT ;  /* 0x000000c8ceca7212 */ /* 0x000fe200078eca6d */
[----:B------:R-:W-:Y:S01]  /*b3c0*/  VIADD R214, R6, 0x5a827999 ;  /* 0x5a82799906d67836 */ /* 0x000fe20000000000 */
[----:B------:R-:W-:-:S02]  /*b3d0*/  LEA.HI R110, R211, R110, R211, 0x5 ;  /* 0x0000006ed36e7211 */ /* 0x000fc400078f28d3 */
[----:B------:R-:W-:Y:S02]  /*b3e0*/  SHF.L.W.U32.HI R203, R211, 0x1e, R211 ;  /* 0x0000001ed3cb7819 */ /* 0x000fe40000010ed3 */
[C---:B------:R-:W-:Y:S02]  /*b3f0*/  LOP3.LUT R211, R208.reuse, R210, R207, 0xca, !PT ;  /* 0x000000d2d0d37212 */ /* 0x040fe400078ecacf */
[C-C-:B------:R-:W-:Y:S02]  /*b400*/  LEA.HI R209, R208.reuse, R209, R208.reuse, 0x5 ;  /* 0x000000d1d0d17211 */ /* 0x140fe400078f28d0 */
[----:B------:R-:W-:Y:S01]  /*b410*/  SHF.L.W.U32.HI R213, R208, 0x1e, R208 ;  /* 0x0000001ed0d57819 */ /* 0x000fe20000010ed0 */
[----:B------:R-:W-:Y:S01]  /*b420*/  VIADD R215, R7, 0x5a827999 ;  /* 0x5a82799907d77836 */ /* 0x000fe20000000000 */
[----:B------:R-:W-:Y:S01]  /*b430*/  IADD3 R202, PT, PT, R202, R75, R102 ;  /* 0x0000004bcaca7210 */ /* 0x000fe20007ffe066 */
[----:B------:R-:W-:Y:S01]  /*b440*/  VIADD R205, R110, 0x5a827999 ;  /* 0x5a8279996ecd7836 */ /* 0x000fe20000000000 */
[----:B------:R-:W-:-:S02]  /*b450*/  SHF.L.W.U32.HI R102, R204, 0x1e, R204 ;  /* 0x0000001ecc667819 */ /* 0x000fc40000010ecc */
[----:B------:R-:W-:Y:S02]  /*b460*/  IADD3 R212, PT, PT, R211, R214, R212 ;  /* 0x000000d6d3d47210 */ /* 0x000fe40007ffe0d4 */
[C---:B------:R-:W-:Y:S02]  /*b470*/  LOP3.LUT R204, R209.reuse, R213, R210, 0xca, !PT ;  /* 0x000000d5d1cc7212 */ /* 0x040fe400078ecad2 */
[----:B------:R-:W-:Y:S02]  /*b480*/  LOP3.LUT R101, R100, R102, R201, 0xca, !PT ;  /* 0x0000006664657212 */ /* 0x000fe400078ecac9 */
[----:B------:R-:W-:Y:S02]  /*b490*/  LEA.HI R212, R209, R212, R209, 0x5 ;  /* 0x000000d4d1d47211 */ /* 0x000fe400078f28d1 */
[----:B------:R-:W-:Y:S02]  /*b4a0*/  LOP3.LUT R110, R205, R203, R112, 0xca, !PT ;  /* 0x000000cbcd6e7212 */ /* 0x000fe400078eca70 */
[----:B------:R-:W-:-:S02]  /*b4b0*/  IADD3 R211, PT, PT, R204, R215, R207 ;  /* 0x000000d7ccd37210 */ /* 0x000fc40007ffe0cf */
[----:B------:R-:W-:Y:S01]  /*b4c0*/  SHF.L.W.U32.HI R209, R209, 0x1e, R209 ;  /* 0x0000001ed1d17819 */ /* 0x000fe20000010ed1 */
[----:B------:R-:W-:Y:S01]  /*b4d0*/  VIADD R208, R90, 0x5a827999 ;  /* 0x5a8279995ad07836 */ /* 0x000fe20000000000 */
[----:B------:R-:W-:Y:S02]  /*b4e0*/  LEA.HI R204, R100, R105, R100, 0x5 ;  /* 0x0000006964cc7211 */ /* 0x000fe400078f2864 */
[----:B------:R-:W-:Y:S02]  /*b4f0*/  IADD3 R106, PT, PT, R101, R71, R106 ;  /* 0x00000047656a7210 */ /* 0x000fe40007ffe06a */
[----:B------:R-:W-:Y:S02]  /*b500*/  IADD3 R101, PT, PT, R110, R60, R107 ;  /* 0x0000003c6e657210 */ /* 0x000fe40007ffe06b */
[C-C-:B------:R-:W-:Y:S02]  /*b510*/  LEA.HI R211, R212.reuse, R211, R212.reuse, 0x5 ;  /* 0x000000d3d4d37211 */ /* 0x140fe400078f28d4 */
[----:B------:R-:W-:-:S02]  /*b520*/  SHF.L.W.U32.HI R214, R212, 0x1e, R212 ;  /* 0x0000001ed4d67819 */ /* 0x000fc40000010ed4 */
[----:B------:R-:W-:Y:S02]  /*b530*/  LOP3.LUT R215, R212, R209, R213, 0xca, !PT ;  /* 0x000000d1d4d77212 */ /* 0x000fe400078ecad5 */
[----:B------:R-:W-:Y:S01]  /*b540*/  LEA.HI R110, R206, R103, R206, 0x5 ;  /* 0x00000067ce6e7211 */ /* 0x000fe200078f28ce */
[----:B------:R-:W-:Y:S01]  /*b550*/  VIADD R216, R91, 0x5a827999 ;  /* 0x5a8279995bd87836 */ /* 0x000fe20000000000 */
[----:B------:R-:W-:Y:S01]  /*b560*/  IADD3 R210, PT, PT, R215, R208, R210 ;  /* 0x000000d0d7d27210 */ /* 0x000fe20007ffe0d2 */
[----:B------:R-:W-:Y:S01]  /*b570*/  VIADD R207, R204, 0x5a827999 ;  /* 0x5a827999cccf7836 */ /* 0x000fe20000000000 */
[----:B------:R-:W-:Y:S01]  /*b580*/  LOP3.LUT R204, R211, R214, R209, 0xca, !PT ;  /* 0x000000d6d3cc7212 */ /* 0x000fe200078ecad1 */
[----:B------:R-:W-:Y:S01]  /*b590*/  VIADD R105, R110, 0x5a827999 ;  /* 0x5a8279996e697836 */ /* 0x000fe20000000000 */
[----:B------:R-:W-:Y:S02]  /*b5a0*/  SHF.L.W.U32.HI R107, R206, 0x1e, R206 ;  /* 0x0000001ece6b7819 */ /* 0x000fe40000010ece */
[----:B------:R-:W-:-:S02]  /*b5b0*/  SHF.L.W.U32.HI R103, R100, 0x1e, R100 ;  /* 0x0000001e64677819 */ /* 0x000fc40000010e64 */
[----:B------:R-:W-:Y:S02]  /*b5c0*/  IADD3 R213, PT, PT, R204, R216, R213 ;  /* 0x000000d8ccd57210 */ /* 0x000fe40007ffe0d5 */
[C-C-:B------:R-:W-:Y:S02]  /*b5d0*/  LEA.HI R210, R211.reuse, R210, R211.reuse, 0x5 ;  /* 0x000000d2d3d27211 */ /* 0x140fe400078f28d3 */
[----:B------:R-:W-:Y:S02]  /*b5e0*/  SHF.L.W.U32.HI R211, R211, 0x1e, R211 ;  /* 0x0000001ed3d37819 */ /* 0x000fe40000010ed3 */
[----:B------:R-:W-:Y:S02]  /*b5f0*/  LOP3.LUT R100, R105, R107, R200, 0xca, !PT ;  /* 0x0000006b69647212 */ /* 0x000fe400078ecac8 */
[----:B------:R-:W-:Y:S02]  /*b600*/  LOP3.LUT R110, R207, R103, R102, 0xca, !PT ;  /* 0x00000067cf6e7212 */ /* 0x000fe400078eca66 */
[----:B------:R-:W-:-:S02]  /*b610*/  LEA.HI R213, R210, R213, R210, 0x5 ;  /* 0x000000d5d2d57211 */ /* 0x000fc400078f28d2 */
[C---:B------:R-:W-:Y:S02]  /*b620*/  SHF.L.W.U32.HI R212, R210.reuse, 0x1e, R210 ;  /* 0x0000001ed2d47819 */ /* 0x040fe40000010ed2 */
[----:B------:R-:W-:Y:S02]  /*b630*/  LOP3.LUT R210, R210, R211, R214, 0xca, !PT ;  /* 0x000000d3d2d27212 */ /* 0x000fe400078ecad6 */
[----:B------:R-:W-:Y:S02]  /*b640*/  IADD3 R109, PT, PT, R100, R56, R109 ;  /* 0x00000038646d7210 */ /* 0x000fe40007ffe06d */
[----:B------:R-:W-:Y:S02]  /*b650*/  IADD3 R100, PT, PT, R110, R52, R201 ;  /* 0x000000346e647210 */ /* 0x000fe40007ffe0c9 */
[----:B------:R-:W-:Y:S02]  /*b660*/  LEA.HI R201, R205, R104, R205, 0x5 ;  /* 0x00000068cdc97211 */ /* 0x000fe400078f28cd */
[----:B------:R-:W-:-:S02]  /*b670*/  IADD3 R210, PT, PT, R210, R2, R209 ;  /* 0x00000002d2d27210 */ /* 0x000fc40007ffe0d1 */
[----:B------:R-:W-:Y:S01]  /*b680*/  LEA.HI R204, R105, R202, R105, 0x5 ;  /* 0x000000ca69cc7211 */ /* 0x000fe200078f2869 */
[----:B------:R-:W-:Y:S01]  /*b690*/  VIADD R202, R201, 0x5a827999 ;  /* 0x5a827999c9ca7836 */ /* 0x000fe20000000000 */
[C---:B------:R-:W-:Y:S02]  /*b6a0*/  LEA.HI R210, R213.reuse, R210, R213, 0x5 ;  /* 0x000000d2d5d27211 */ /* 0x040fe400078f28d5 */
[----:B------:R-:W-:Y:S02]  /*b6b0*/  LOP3.LUT R201, R213, R212, R211, 0xca, !PT ;  /* 0x000000d4d5c97212 */ /* 0x000fe400078ecad3 */
[----:B------:R-:W-:Y:S01]  /*b6c0*/  SHF.L.W.U32.HI R104, R205, 0x1e, R205 ;  /* 0x0000001ecd687819 */ /* 0x000fe20000010ecd */
[----:B------:R-:W-:Y:S01]  /*b6d0*/  VIADD R210, R210, 0x5a827999 ;  /* 0x5a827999d2d27836 */ /* 0x000fe20000000000 */
[----:B------:R-:W-:Y:S02]  /*b6e0*/  LEA.HI R106, R207, R106, R207, 0x5 ;  /* 0x0000006acf6a7211 */ /* 0x000fe400078f28cf */
[----:B------:R-:W-:-:S02]  /*b6f0*/  IADD3 R205, PT, PT, R201, R3, R214 ;  /* 0x00000003c9cd7210 */ /* 0x000fc40007ffe0d6 */
[----:B------:R-:W-:Y:S02]  /*b700*/  LEA.HI R101, R202, R101, R202, 0x5 ;  /* 0x00000065ca657211 */ /* 0x000fe400078f28ca */
[----:B------:R-:W-:Y:S01]  /*b710*/  SHF.L.W.U32.HI R110, R105, 0x1e, R105 ;  /* 0x0000001e696e7819 */ /* 0x000fe20000010e69 */
[----:B------:R-:W-:Y:S01]  /*b720*/  VIADD R201, R106, 0x5a827999 ;  /* 0x5a8279996ac97836 */ /* 0x000fe20000000000 */
[----:B------:R-:W-:Y:S02]  /*b730*/  LOP3.LUT R105, R202, R104, R203, 0xca, !PT ;  /* 0x00000068ca697212 */ /* 0x000fe400078ecacb */
[----:B------:R-:W-:Y:S01]  /*b740*/  LEA.HI R106, R210, R205, R210, 0x5 ;  /* 0x000000cdd26a7211 */ /* 0x000fe200078f28d2 */
[----:B------:R-:W-:Y:S01]  /*b750*/  VIADD R205, R101, 0x5a827999 ;  /* 0x5a82799965cd7836 */ /* 0x000fe20000000000 */
[----:B------:R-:W-:Y:S02]  /*b760*/  SHF.L.W.U32.HI R213, R213, 0x1e, R213 ;  /* 0x0000001ed5d57819 */ /* 0x000fe40000010ed5 */
[----:B------:R-:W-:-:S02]  /*b770*/  IADD3 R208, PT, PT, R105, R61, R112 ;  /* 0x0000003d69d07210 */ /* 0x000fc40007ffe070 */
[----:B------:R-:W-:Y:S02]  /*b780*/  SHF.L.W.U32.HI R112, R207, 0x1e, R207 ;  /* 0x0000001ecf707819 */ /* 0x000fe40000010ecf */
[----:B------:R-:W-:Y:S01]  /*b790*/  SHF.L.W.U32.HI R202, R202, 0x1e, R202 ;  /* 0x0000001ecaca7819 */ /* 0x000fe20000010eca */
[----:B------:R-:W-:Y:S01]  /*b7a0*/  VIADD R206, R204, 0x5a827999 ;  /* 0x5a827999ccce7836 */ /* 0x000fe20000000000 */
[----:B------:R-:W-:Y:S01]  /*b7b0*/  SHF.L.W.U32.HI R207, R210, 0x1e, R210 ;  /* 0x0000001ed2cf7819 */ /* 0x000fe20000010ed2 */
[----:B------:R-:W-:Y:S01]  /*b7c0*/  VIADD R214, R106, 0x5a827999 ;  /* 0x5a8279996ad67836 */ /* 0x000fe20000000000 */
[----:B------:R-:W-:Y:S02]  /*b7d0*/  SHF.L.W.U32.HI R105, R196, 0x1, R196 ;  /* 0x00000001c4697819 */ /* 0x000fe40000010ec4 */
[----:B------:R-:W-:Y:S02]  /*b7e0*/  LOP3.LUT R210, R210, R213, R212, 0xca, !PT ;  /* 0x000000d5d2d27212 */ /* 0x000fe400078ecad4 */
        /* <DEDUP_REMOVED lines=8> */
[----:B------:R-:W-:Y:S02]  /*b870*/  LOP3.LUT R101, R201, R112, R103, 0xca, !PT ;  /* 0x00000070c9657212 */ /* 0x000fe400078eca67 */
[----:B------:R-:W-:Y:S02]  /*b880*/  LEA.HI R206, R214, R211, R214, 0x5 ;  /* 0x000000d3d6ce7211 */ /* 0x000fe400078f28d6 */
[----:B------:R-:W-:Y:S02]  /*b890*/  IADD3 R204, PT, PT, R204, R57, R200 ;  /* 0x00000039cccc7210 */ /* 0x000fe40007ffe0c8 */
[----:B------:R-:W-:Y:S02]  /*b8a0*/  SHF.L.W.U32.HI R200, R187, 0x1, R187 ;  /* 0x00000001bbc87819 */ /* 0x000fe40000010ebb */
[----:B------:R-:W-:Y:S02]  /*b8b0*/  LOP3.LUT R215, R214, R207, R213, 0xca, !PT ;  /* 0x000000cfd6d77212 */ /* 0x000fe400078ecad5 */
[----:B------:R-:W-:Y:S01]  /*b8c0*/  LEA.HI R209, R208, R209, R208, 0x5 ;  /* 0x000000d1d0d17211 */ /* 0x000fe200078f28d0 */
[----:B------:R-:W-:Y:S01]  /*b8d0*/  VIADD R206, R206, 0x5a827999 ;  /* 0x5a827999cece7836 */ /* 0x000fe20000000000 */
[----:B------:R-:W-:-:S02]  /*b8e0*/  IADD3 R101, PT, PT, R101, R53, R102 ;  /* 0x0000003565657210 */ /* 0x000fc40007ffe066 */
[----:B------:R-:W-:Y:S02]  /*b8f0*/  LOP3.LUT R102, R76, R26, R24, 0x96, !PT ;  /* 0x0000001a4c667212 */ /* 0x000fe400078e9618 */
[----:B------:R-:W-:Y:S01]  /*b900*/  IADD3 R215, PT, PT, R215, R212, R200 ;  /* 0x000000d4d7d77210 */ /* 0x000fe20007ffe0c8 */
[----:B------:R-:W-:Y:S01]  /*b910*/  VIADD R211, R209, 0x5a827999 ;  /* 0x5a827999d1d37836 */ /* 0x000fe20000000000 */
[----:B------:R-:W-:Y:S02]  /*b920*/  SHF.L.W.U32.HI R214, R214, 0x1e, R214 ;  /* 0x0000001ed6d67819 */ /* 0x000fe40000010ed6 */
[----:B------:R-:W-:Y:S02]  /*b930*/  LOP3.LUT R102, R102, R61, RZ, 0x3c, !PT ;  /* 0x0000003d66667212 */ /* 0x000fe400078e3cff */
[----:B------:R-:W-:Y:S02]  /*b940*/  SHF.L.W.U32.HI R205, R205, 0x1e, R205 ;  /* 0x0000001ecdcd7819 */ /* 0x000fe40000010ecd */
[----:B------:R-:W-:-:S02]  /*b950*/  SHF.L.W.U32.HI R106, R208, 0x1e, R208 ;  /* 0x0000001ed06a7819 */ /* 0x000fc40000010ed0 */
[----:B------:R-:W-:Y:S02]  /*b960*/  LEA.HI R215, R206, R215, R206, 0x5 ;  /* 0x000000d7ced77211 */ /* 0x000fe400078f28ce */
[----:B------:R-:W-:Y:S02]  /*b970*/  SHF.L.W.U32.HI R231, R192, 0x1, R192 ;  /* 0x00000001c0e77819 */ /* 0x000fe40000010ec0 */
[----:B------:R-:W-:Y:S02]  /*b980*/  LOP3.LUT R216, R206, R214, R207, 0xca, !PT ;  /* 0x000000d6ced87212 */ /* 0x000fe400078ecacf */
[----:B------:R-:W-:Y:S02]  /*b990*/  SHF.L.W.U32.HI R225, R102, 0x1, R102 ;  /* 0x0000000166e17819 */ /* 0x000fe40000010e66 */
[----:B------:R-:W-:Y:S01]  /*b9a0*/  LOP3.LUT R210, R211, R106, R205, 0xca, !PT ;  /* 0x0000006ad3d27212 */ /* 0x000fe200078ecacd */
[----:B------:R-:W-:Y:S01]  /*b9b0*/  VIADD R215, R215, 0x5a827999 ;  /* 0x5a827999d7d77836 */ /* 0x000fe20000000000 */
[----:B------:R-:W-:-:S02]  /*b9c0*/  IADD3 R216, PT, PT, R216, R213, R231 ;  /* 0x000000d5d8d87210 */ /* 0x000fc40007ffe0e7 */
[----:B------:R-:W-:Y:S02]  /*b9d0*/  LOP3.LUT R212, R208, R205, R202, 0xca, !PT ;  /* 0x000000cdd0d47212 */ /* 0x000fe400078ecaca */
[----:B------:R-:W-:Y:S02]  /*b9e0*/  IADD3 R210, PT, PT, R210, R202, R225 ;  /* 0x000000cad2d27210 */ /* 0x000fe40007ffe0e1 */
[----:B------:R-:W-:Y:S02]  /*b9f0*/  LOP3.LUT R202, R134, R105, RZ, 0x3c, !PT ;  /* 0x0000006986ca7212 */ /* 0x000fe400078e3cff */
[----:B------:R-:W-:Y:S01]  /*ba00*/  SHF.L.W.U32.HI R218, R206, 0x1e, R206 ;  /* 0x0000001eceda7819 */ /* 0x000fe20000010ece */
[----:B------:R-:W-:Y:S01]  /*ba10*/  VIADD R109, R109, 0x5a827999 ;  /* 0x5a8279996d6d7836 */ /* 0x000fe20000000000 */
[C-C-:B------:R-:W-:Y:S02]  /*ba20*/  LEA.HI R216, R215.reuse, R216, R215.reuse, 0x5 ;  /* 0x000000d8d7d87211 */ /* 0x140fe400078f28d7 */
[----:B------:R-:W-:-:S02]  /*ba30*/  SHF.L.W.U32.HI R213, R215, 0x1e, R215 ;  /* 0x0000001ed7d57819 */ /* 0x000fc40000010ed7 */
[----:B------:R-:W-:Y:S02]  /*ba40*/  SHF.L.W.U32.HI R202, R202, 0x1, R202 ;  /* 0x00000001caca7819 */ /* 0x000fe40000010eca */
[----:B------:R-:W-:Y:S01]  /*ba50*/  LOP3.LUT R215, R215, R218, R214, 0xca, !PT ;  /* 0x000000dad7d77212 */ /* 0x000fe200078ecad6 */
[----:B------:R-:W-:Y:S01]  /*ba60*/  VIADD R216, R216, 0x5a827999 ;  /* 0x5a827999d8d87836 */ /* 0x000fe20000000000 */
[----:B------:R-:W-:Y:S02]  /*ba70*/  LEA.HI R204, R109, R204, R109, 0x5 ;  /* 0x000000cc6dcc7211 */ /* 0x000fe400078f286d */
[----:B------:R-:W-:Y:S02]  /*ba80*/  IADD3 R215, PT, PT, R215, R207, R202 ;  /* 0x000000cfd7d77210 */ /* 0x000fe40007ffe0ca */
[----:B------:R-:W-:Y:S02]  /*ba90*/  LOP3.LUT R102, R109, R203, R110, 0xca, !PT ;  /* 0x000000cb6d667212 */ /* 0x000fe400078eca6e */
[----:B------:R-:W-:Y:S01]  /*baa0*/  LOP3.LUT R232, R155, R200, RZ, 0x3c, !PT ;  /* 0x000000c89be87212 */ /* 0x000fe200078e3cff */
[----:B------:R-:W-:Y:S01]  /*bab0*/  VIADD R204, R204, 0x5a827999 ;  /* 0x5a827999cccc7836 */ /* 0x000fe20000000000 */
[----:B------:R-:W-:-:S02]  /*bac0*/  LEA.HI R215, R216, R215, R216, 0x5 ;  /* 0x000000d7d8d77211 */ /* 0x000fc400078f28d8 */
[----:B------:R-:W-:Y:S02]  /*bad0*/  IADD3 R107, PT, PT, R102, R58, R107 ;  /* 0x0000003a666b7210 */ /* 0x000fe40007ffe06b */
[----:B------:R-:W-:Y:S02]  /*bae0*/  SHF.L.W.U32.HI R232, R232, 0x1, R232 ;  /* 0x00000001e8e87819 */ /* 0x000fe40000010ee8 */
[----:B------:R-:W-:Y:S02]  /*baf0*/  LOP3.LUT R209, R216, R213, R218, 0x96, !PT ;  /* 0x000000d5d8d17212 */ /* 0x000fe400078e96da */
[----:B------:R-:W-:Y:S02]  /*bb00*/  LOP3.LUT R102, R72, R22, R20, 0x96, !PT ;  /* 0x0000001648667212 */ /* 0x000fe400078e9614 */
[----:B------:R-:W-:Y:S01]  /*bb10*/  SHF.L.W.U32.HI R220, R216, 0x1e, R216 ;  /* 0x0000001ed8dc7819 */ /* 0x000fe20000010ed8 */
[----:B------:R-:W-:Y:S01]  /*bb20*/  VIADD R216, R215, 0x5a827999 ;  /* 0x5a827999d7d87836 */ /* 0x000fe20000000000 */
[----:B------:R-:W-:-:S02]  /*bb30*/  LEA.HI R107, R204, R107, R204, 0x5 ;  /* 0x0000006bcc6b7211 */ /* 0x000fc400078f28cc */
[----:B------:R-:W-:Y:S02]  /*bb40*/  IADD3 R219, PT, PT, R209, R214, R232 ;  /* 0x000000d6d1db7210 */ /* 0x000fe40007ffe0e8 */
[----:B------:R-:W-:Y:S02]  /*bb50*/  LOP3.LUT R102, R102, R57, RZ, 0x3c, !PT ;  /* 0x0000003966667212 */ /* 0x000fe400078e3cff */
[----:B------:R-:W-:Y:S02]  /*bb60*/  LOP3.LUT R217, R159, R231, RZ, 0x3c, !PT ;  /* 0x000000e79fd97212 */ /* 0x000fe400078e3cff */
[----:B------:R-:W-:Y:S01]  /*bb70*/  SHF.L.W.U32.HI R206, R109, 0x1e, R109 ;  /* 0x0000001e6dce7819 */ /* 0x000fe20000010e6d */
[----:B------:R-:W-:Y:S01]  /*bb80*/  VIADD R109, R107, 0x5a827999 ;  /* 0x5a8279996b6d7836 */ /* 0x000fe20000000000 */
[----:B------:R-:W-:Y:S02]  /*bb90*/  LEA.HI R219, R216, R219, R216, 0x5 ;  /* 0x000000dbd8db7211 */ /* 0x000fe400078f28d8 */
[----:B------:R-:W-:-:S02]  /*bba0*/  SHF.L.W.U32.HI R107, R102, 0x1, R102 ;  /* 0x00000001666b7819 */ /* 0x000fc40000010e66 */
[----:B------:R-:W-:Y:S02]  /*bbb0*/  SHF.L.W.U32.HI R217, R217, 0x1, R217 ;  /* 0x00000001d9d97819 */ /* 0x000fe40000010ed9 */
[----:B------:R-:W-:Y:S01]  /*bbc0*/  LOP3.LUT R102, R216, R220, R213, 0x96, !PT ;  /* 0x000000dcd8667212 */ /* 0x000fe200078e96d5 */
[----:B------:R-:W-:Y:S01]  /*bbd0*/  VIADD R219, R219, 0x6ed9eba1 ;  /* 0x6ed9eba1dbdb7836 */ /* 0x000fe20000000000 */
[----:B------:R-:W-:Y:S02]  /*bbe0*/  SHF.L.W.U32.HI R207, R204, 0x1e, R204 ;  /* 0x0000001ecccf7819 */ /* 0x000fe40000010ecc */
[----:B------:R-:W-:Y:S02]  /*bbf0*/  IADD3 R102, PT, PT, R102, R218, R217 ;  /* 0x000000da66667210 */ /* 0x000fe40007ffe0d9 */
[----:B------:R-:W-:Y:S02]  /*bc00*/  LOP3.LUT R214, R157, R202, RZ, 0x3c, !PT ;  /* 0x000000ca9dd67212 */ /* 0x000fe400078e3cff */
[----:B------:R-:W-:-:S02]  /*bc10*/  SHF.L.W.U32.HI R218, R216, 0x1e, R216 ;  /* 0x0000001ed8da7819 */ /* 0x000fc40000010ed8 */
[----:B------:R-:W-:Y:S02]  /*bc20*/  LOP3.LUT R208, R109, R207, R206, 0xca, !PT ;  /* 0x000000cf6dd07212 */ /* 0x000fe400078ecace */
[----:B------:R-:W-:Y:S02]  /*bc30*/  LOP3.LUT R209, R204, R206, R203, 0xca, !PT ;  /* 0x000000ceccd17212 */ /* 0x000fe400078ecacb */
[C-C-:B------:R-:W-:Y:S02]  /*bc40*/  LEA.HI R102, R219.reuse, R102, R219.reuse, 0x5 ;  /* 0x00000066db667211 */ /* 0x140fe400078f28db */
[C---:B------:R-:W-:Y:S02]  /*bc50*/  SHF.L.W.U32.HI R204, R219.reuse, 0x1e, R219 ;  /* 0x0000001edbcc7819 */ /* 0x040fe40000010edb */
[----:B------:R-:W-:Y:S02]  /*bc60*/  SHF.L.W.U32.HI R214, R214, 0x1, R214 ;  /* 0x00000001d6d67819 */ /* 0x000fe40000010ed6 */
[----:B------:R-:W-:-:S02]  /*bc70*/  LOP3.LUT R219, R219, R218, R220, 0x96, !PT ;  /* 0x000000dadbdb7212 */ /* 0x000fc400078e96dc */
[----:B------:R-:W-:Y:S02]  /*bc80*/  IADD3 R208, PT, PT, R208, R203, R107 ;  /* 0x000000cbd0d07210 */ /* 0x000fe40007ffe06b */
[C-C-:B------:R-:W-:Y:S02]  /*bc90*/  LEA.HI R100, R201.reuse, R100, R201.reuse, 0x5 ;  /* 0x00000064c9647211 */ /* 0x140fe400078f28c9 */
[----:B------:R-:W-:Y:S01]  /*bca0*/  SHF.L.W.U32.HI R203, R201, 0x1e, R201 ;  /* 0x0000001ec9cb7819 */ /* 0x000fe20000010ec9 */
[----:B------:R-:W-:Y:S01]  /*bcb0*/  VIADD R201, R102, 0x6ed9eba1 ;  /* 0x6ed9eba166c97836 */ /* 0x000fe20000000000 */
[----:B------:R-:W-:Y:S02]  /*bcc0*/  LOP3.LUT R215, R161, R232, RZ, 0x3c, !PT ;  /* 0x000000e8a1d77212 */ /* 0x000fe400078e3cff */
[----:B------:R-:W-:Y:S01]  /*bcd0*/  IADD3 R222, PT, PT, R219, R213, R214 ;  /* 0x000000d5dbde7210 */ /* 0x000fe20007ffe0d6 */
[----:B------:R-:W-:Y:S01]  /*bce0*/  VIADD R100, R100, 0x5a827999 ;  /* 0x5a82799964647836 */ /* 0x000fe20000000000 */
[----:B------:R-:W-:-:S02]  /*bcf0*/  SHF.L.W.U32.HI R216, R215, 0x1, R215 ;  /* 0x00000001d7d87819 */ /* 0x000fc40000010ed7 */
[C---:B------:R-:W-:Y:S02]  /*bd00*/  LOP3.LUT R215, R201.reuse, R204, R218, 0x96, !PT ;  /* 0x000000ccc9d77212 */ /* 0x040fe400078e96da */
[----:B------:R-:W-:Y:S02]  /*bd10*/  IADD3 R212, PT, PT, R212, R63, R104 ;  /* 0x0000003fd4d47210 */ /* 0x000fe40007ffe068 */
[----:B------:R-:W-:Y:S02]  /*bd20*/  LEA.HI R222, R201, R222, R201, 0x5 ;  /* 0x000000dec9de7211 */ /* 0x000fe400078f28c9 */
[----:B------:R-:W-:Y:S02]  /*bd30*/  LOP3.LUT R224, R105, R6, R4, 0x96, !PT ;  /* 0x0000000669e07212 */ /* 0x000fe400078e9604 */
[----:B------:R-:W-:Y:S02]  /*bd40*/  LOP3.LUT R102, R100, R203, R112, 0xca, !PT ;  /* 0x000000cb64667212 */ /* 0x000fe400078eca70 */
[----:B------:R-:W-:Y:S01]  /*bd50*/  IADD3 R220, PT, PT, R215, R220, R216 ;  /* 0x000000dcd7dc7210 */ /* 0x000fe20007ffe0d8 */
[----:B------:R-:W-:Y:S01]  /*bd60*/  VIADD R215, R222, 0x6ed9eba1 ;  /* 0x6ed9eba1ded77836 */ /* 0x000fe20000000000 */
[----:B------:R-:W-:-:S02]  /*bd70*/  LEA.HI R212, R211, R212, R211, 0x5 ;  /* 0x000000d4d3d47211 */ /* 0x000fc400078f28d3 */
[----:B------:R-:W-:Y:S02]  /*bd80*/  LOP3.LUT R224, R224, R217, RZ, 0x3c, !PT ;  /* 0x000000d9e0e07212 */ /* 0x000fe400078e3cff */
[----:B------:R-:W-:Y:S02]  /*bd90*/  SHF.L.W.U32.HI R213, R201, 0x1e, R201 ;  /* 0x0000001ec9d57819 */ /* 0x000fe40000010ec9 */
[----:B------:R-:W-:Y:S01]  /*bda0*/  IADD3 R102, PT, PT, R102, R54, R103 ;  /* 0x0000003666667210 */ /* 0x000fe20007ffe067 */
[----:B------:R-:W-:Y:S01]  /*bdb0*/  VIADD R201, R212, 0x5a827999 ;  /* 0x5a827999d4c97836 */ /* 0x000fe20000000000 */
[----:B------:R-:W-:Y:S02]  /*bdc0*/  LOP3.LUT R103, R77, R27, R25, 0x96, !PT ;  /* 0x0000001b4d677212 */ /* 0x000fe400078e9619 */
[----:B------:R-:W-:Y:S02]  /*bdd0*/  SHF.L.W.U32.HI R221, R224, 0x1, R224 ;  /* 0x00000001e0dd7819 */ /* 0x000fe40000010ee0 */
[----:B------:R-:W-:-:S02]  /*bde0*/  LOP3.LUT R212, R215, R213, R204, 0x96, !PT ;  /* 0x000000d5d7d47212 */ /* 0x000fc400078e96cc */
[----:B------:R-:W-:Y:S02]  /*bdf0*/  LOP3.LUT R104, R78, R36, R26, 0x96, !PT ;  /* 0x000000244e687212 */ /* 0x000fe400078e961a */
[----:B------:R-:W-:Y:S02]  /*be00*/  LOP3.LUT R103, R103, R62, RZ, 0x3c, !PT ;  /* 0x0000003e67677212 */ /* 0x000fe400078e3cff */
[----:B------:R-:W-:Y:S02]  /*be10*/  SHF.L.W.U32.HI R211, R211, 0x1e, R211 ;  /* 0x0000001ed3d37819 */ /* 0x000fe40000010ed3 */
[----:B------:R-:W-:Y:S02]  /*be20*/  IADD3 R219, PT, PT, R212, R218, R221 ;  /* 0x000000dad4db7210 */ /* 0x000fe40007ffe0dd */
[----:B------:R-:W-:Y:S02]  /*be30*/  LOP3.LUT R212, R104, R63, RZ, 0x3c, !PT ;  /* 0x0000003f68d47212 */ /* 0x000fe400078e3cff */
[----:B------:R-:W-:-:S02]  /*be40*/  SHF.L.W.U32.HI R222, R103, 0x1, R103 ;  /* 0x0000000167de7819 */ /* 0x000fc40000010e67 */
[----:B------:R-:W-:Y:S02]  /*be50*/  LEA.HI R220, R215, R220, R215, 0x5 ;  /* 0x000000dcd7dc7211 */ /* 0x000fe400078f28d7 */
[C---:B------:R-:W-:Y:S02]  /*be60*/  LEA.HI R104, R201.reuse, R210, R201, 0x5 ;  /* 0x000000d2c9687211 */ /* 0x040fe400078f28c9 */
[----:B------:R-:W-:Y:S02]  /*be70*/  LOP3.LUT R103, R201, R211, R106, 0xca, !PT ;  /* 0x000000d3c9677212 */ /* 0x000fe400078eca6a */
[----:B------:R-:W-:Y:S01]  /*be80*/  LOP3.LUT R223, R200, R7, R5, 0x96, !PT ;  /* 0x00000007c8df7212 */ /* 0x000fe200078e9605 */
[----:B------:R-:W-:Y:S01]  /*be90*/  VIADD R220, R220, 0x6ed9eba1 ;  /* 0x6ed9eba1dcdc7836 */ /* 0x000fe20000000000 */
[----:B------:R-:W-:Y:S01]  /*bea0*/  IADD3 R205, PT, PT, R103, R205, R222 ;  /* 0x000000cd67cd7210 */ /* 0x000fe20007ffe0de */
[----:B------:R-:W-:Y:S01]  /*beb0*/  VIADD R104, R104, 0x5a827999 ;  /* 0x5a82799968687836 */ /* 0x000fe20000000000 */
[----:B------:R-:W-:-:S02]  /*bec0*/  LOP3.LUT R223, R223, R214, RZ, 0x3c, !PT ;  /* 0x000000d6dfdf7212 */ /* 0x000fc400078e3cff */
[----:B------:R-:W-:Y:S02]  /*bed0*/  SHF.L.W.U32.HI R103, R215, 0x1e, R215 ;  /* 0x0000001ed7677819 */ /* 0x000fe40000010ed7 */
[----:B------:R-:W-:Y:S02]  /*bee0*/  SHF.L.W.U32.HI R210, R201, 0x1e, R201 ;  /* 0x0000001ec9d27819 */ /* 0x000fe40000010ec9 */
[----:B------:R-:W-:Y:S02]  /*bef0*/  SHF.L.W.U32.HI R227, R223, 0x1, R223 ;  /* 0x00000001dfe37819 */ /* 0x000fe40000010edf */
[----:B------:R-:W-:Y:S02]  /*bf00*/  SHF.L.W.U32.HI R201, R212, 0x1, R212 ;  /* 0x00000001d4c97819 */ /* 0x000fe40000010ed4 */
[----:B------:R-:W-:Y:S02]  /*bf10*/  LOP3.LUT R223, R220, R103, R213, 0x96, !PT ;  /* 0x00000067dcdf7212 */ /* 0x000fe400078e96d5 */
[----:B------:R-:W-:-:S02]  /*bf20*/  LEA.HI R212, R104, R205, R104, 0x5 ;  /* 0x000000cd68d47211 */ /* 0x000fc400078f2868 */
[----:B------:R-:W-:Y:S02]  /*bf30*/  LOP3.LUT R215, R104, R210, R211, 0xca, !PT ;  /* 0x000000d268d77212 */ /* 0x000fe400078ecad3 */
[----:B------:R-:W-:Y:S01]  /*bf40*/  LOP3.LUT R218, R79, R37, R27, 0x96, !PT ;  /* 0x000000254fda7212 */ /* 0x000fe200078e961b */
[----:B------:R-:W-:Y:S01]  /*bf50*/  VIADD R212, R212, 0x5a827999 ;  /* 0x5a827999d4d47836 */ /* 0x000fe20000000000 */
[----:B------:R-:W-:Y:S02]  /*bf60*/  IADD3 R204, PT, PT, R223, R204, R227 ;  /* 0x000000ccdfcc7210 */ /* 0x000fe40007ffe0e3 */
[----:B------:R-:W-:Y:S02]  /*bf70*/  LOP3.LUT R223, R231, R90, R6, 0x96, !PT ;  /* 0x0000005ae7df7212 */ /* 0x000fe400078e9606 */
[----:B------:R-:W-:Y:S02]  /*bf80*/  LEA.HI R219, R220, R219, R220, 0x5 ;  /* 0x000000dbdcdb7211 */ /* 0x000fe400078f28dc */
[----:B------:R-:W-:-:S02]  /*bf90*/  IADD3 R215, PT, PT, R215, R106, R201 ;  /* 0x0000006ad7d77210 */ /* 0x000fc40007ffe0c9 */
[----:B------:R-:W-:Y:S02]  /*bfa0*/  LOP3.LUT R218, R218, R225, RZ, 0x3c, !PT ;  /* 0x000000e1dada7212 */ /* 0x000fe400078e3cff */
[----:B------:R-:W-:Y:S02]  /*bfb0*/  SHF.L.W.U32.HI R205, R104, 0x1e, R104 ;  /* 0x0000001e68cd7819 */ /* 0x000fe40000010e68 */
[----:B------:R-:W-:Y:S01]  /*bfc0*/  LOP3.LUT R224, R223, R216, RZ, 0x3c, !PT ;  /* 0x000000d8dfe07212 */ /* 0x000fe200078e3cff */
[----:B------:R-:W-:Y:S01]  /*bfd0*/  VIADD R223, R219, 0x6ed9eba1 ;  /* 0x6ed9eba1dbdf7836 */ /* 0x000fe20000000000 */
[----:B------:R-:W-:Y:S02]  /*bfe0*/  SHF.L.W.U32.HI R226, R218, 0x1, R218 ;  /* 0x00000001dae27819 */ /* 0x000fe40000010eda */
[C---:B------:R-:W-:Y:S02]  /*bff0*/  LOP3.LUT R106, R212.reuse, R205, R210, 0xca, !PT ;  /* 0x000000cdd46a7212 */ /* 0x040fe400078ecad2 */
[----:B------:R-:W-:-:S02]  /*c000*/  LEA.HI R215, R212, R215, R212, 0x5 ;  /* 0x000000d7d4d77211 */ /* 0x000fc400078f28d4 */
[----:B------:R-:W-:Y:S02]  /*c010*/  SHF.L.W.U32.HI R104, R220, 0x1e, R220 ;  /* 0x0000001edc687819 */ /* 0x000fe40000010edc */
[----:B------:R-:W-:Y:S01]  /*c020*/  IADD3 R211, PT, PT, R106, R211, R226 ;  /* 0x000000d36ad37210 */ /* 0x000fe20007ffe0e2 */
[----:B------:R-:W-:Y:S01]  /*c030*/  VIADD R218, R215, 0x5a827999 ;  /* 0x5a827999d7da7836 */ /* 0x000fe20000000000 */
[----:B------:R-:W-:Y:S02]  /*c040*/  SHF.L.W.U32.HI R224, R224, 0x1, R224 ;  /* 0x00000001e0e07819 */ /* 0x000fe40000010ee0 */
[----:B------:R-:W-:Y:S02]  /*c050*/  LOP3.LUT R106, R223, R104, R103, 0x96, !PT ;  /* 0x00000068df6a7212 */ /* 0x000fe400078e9667 */
[----:B------:R-:W-:Y:S02]  /*c060*/  LOP3.LUT R219, R60, R38, R36, 0x96, !PT ;  /* 0x000000263cdb7212 */ /* 0x000fe400078e9624 */
[----:B------:R-:W-:-:S02]  /*c070*/  IADD3 R106, PT, PT, R106, R213, R224 ;  /* 0x000000d56a6a7210 */ /* 0x000fc40007ffe0e0 */
[----:B------:R-:W-:Y:S02]  /*c080*/  LOP3.LUT R220, R61, R39, R37, 0x96, !PT ;  /* 0x000000273ddc7212 */ /* 0x000fe400078e9625 */
[----:B------:R-:W-:Y:S02]  /*c090*/  LOP3.LUT R219, R219, R222, RZ, 0x3c, !PT ;  /* 0x000000dedbdb7212 */ /* 0x000fe400078e3cff */
[----:B------:R-:W-:Y:S02]  /*c0a0*/  LEA.HI R213, R218, R211, R218, 0x5 ;  /* 0x000000d3dad57211 */ /* 0x000fe400078f28da */
[----:B------:R-:W-:Y:S02]  /*c0b0*/  SHF.L.W.U32.HI R234, R212, 0x1e, R212 ;  /* 0x0000001ed4ea7819 */ /* 0x000fe40000010ed4 */
[----:B------:R-:W-:Y:S02]  /*c0c0*/  SHF.L.W.U32.HI R211, R218, 0x1e, R218 ;  /* 0x0000001edad37819 */ /* 0x000fe40000010eda */
[----:B------:R-:W-:Y:S01]  /*c0d0*/  LOP3.LUT R230, R220, R201, RZ, 0x3c, !PT ;  /* 0x000000c9dce67212 */ /* 0x000fe200078e3cff */
[----:B------:R-:W-:Y:S01]  /*c0e0*/  VIADD R220, R213, 0x5a827999 ;  /* 0x5a827999d5dc7836 */ /* 0x000fe20000000000 */
[----:B------:R-:W-:-:S02]  /*c0f0*/  SHF.L.W.U32.HI R233, R219, 0x1, R219 ;  /* 0x00000001dbe97819 */ /* 0x000fc40000010edb */
[----:B------:R-:W-:Y:S02]  /*c100*/  LOP3.LUT R218, R218, R234, R205, 0x96, !PT ;  /* 0x000000eadada7212 */ /* 0x000fe400078e96cd */
[----:B------:R-:W-:Y:S02]  /*c110*/  SHF.L.W.U32.HI R230, R230, 0x1, R230 ;  /* 0x00000001e6e67819 */ /* 0x000fe40000010ee6 */
[----:B------:R-:W-:Y:S02]  /*c120*/  IADD3 R213, PT, PT, R218, R210, R233 ;  /* 0x000000d2dad57210 */ /* 0x000fe40007ffe0e9 */
[C---:B------:R-:W-:Y:S02]  /*c130*/  LOP3.LUT R212, R220.reuse, R211, R234, 0x96, !PT ;  /* 0x000000d3dcd47212 */ /* 0x040fe400078e96ea */
[----:B------:R-:W-:Y:S02]  /*c140*/  LEA.HI R204, R223, R204, R223, 0x5 ;  /* 0x000000ccdfcc7211 */ /* 0x000fe400078f28df */
[----:B------:R-:W-:-:S02]  /*c150*/  LEA.HI R213, R220, R213, R220, 0x5 ;  /* 0x000000d5dcd57211 */ /* 0x000fc400078f28dc */
[----:B------:R-:W-:Y:S02]  /*c160*/  LOP3.LUT R228, R202, R91, R7, 0x96, !PT ;  /* 0x0000005bcae47212 */ /* 0x000fe400078e9607 */
[----:B------:R-:W-:Y:S02]  /*c170*/  LOP3.LUT R215, R62, R76, R38, 0x96, !PT ;  /* 0x0000004c3ed77212 */ /* 0x000fe400078e9626 */
[----:B------:R-:W-:Y:S02]  /*c180*/  IADD3 R219, PT, PT, R212, R205, R230 ;  /* 0x000000cdd4db7210 */ /* 0x000fe40007ffe0e6 */
[----:B------:R-:W-:Y:S01]  /*c190*/  SHF.L.W.U32.HI R212, R223, 0x1e, R223 ;  /* 0x0000001edfd47819 */ /* 0x000fe20000010edf */
[----:B------:R-:W-:Y:S01]  /*c1a0*/  VIADD R223, R204, 0x6ed9eba1 ;  /* 0x6ed9eba1ccdf7836 */ /* 0x000fe20000000000 */
[----:B------:R-:W-:Y:S01]  /*c1b0*/  LOP3.LUT R228, R228, R221, RZ, 0x3c, !PT ;  /* 0x000000dde4e47212 */ /* 0x000fe200078e3cff */
[----:B------:R-:W-:Y:S01]  /*c1c0*/  VIADD R218, R213, 0x6ed9eba1 ;  /* 0x6ed9eba1d5da7836 */ /* 0x000fe20000000000 */
[----:B------:R-:W-:-:S02]  /*c1d0*/  LOP3.LUT R205, R215, R226, RZ, 0x3c, !PT ;  /* 0x000000e2d7cd7212 */ /* 0x000fc400078e3cff */
[----:B------:R-:W-:Y:S02]  /*c1e0*/  SHF.L.W.U32.HI R215, R220, 0x1e, R220 ;  /* 0x0000001edcd77819 */ /* 0x000fe40000010edc */
[----:B------:R-:W-:Y:S02]  /*c1f0*/  SHF.L.W.U32.HI R228, R228, 0x1, R228 ;  /* 0x00000001e4e47819 */ /* 0x000fe40000010ee4 */
[----:B------:R-:W-:Y:S02]  /*c200*/  LOP3.LUT R213, R223, R212, R104, 0x96, !PT ;  /* 0x000000d4dfd57212 */ /* 0x000fe400078e9668 */
[----:B------:R-:W-:Y:S02]  /*c210*/  SHF.L.W.U32.HI R205, R205, 0x1, R205 ;  /* 0x00000001cdcd7819 */ /* 0x000fe40000010ecd */
[----:B------:R-:W-:Y:S02]  /*c220*/  LOP3.LUT R204, R218, R215, R211, 0x96, !PT ;  /* 0x000000d7dacc7212 */ /* 0x000fe400078e96d3 */
[----:B------:R-:W-:-:S02]  /*c230*/  LOP3.LUT R210, R63, R77, R39, 0x96, !PT ;  /* 0x0000004d3fd27212 */ /* 0x000fc400078e9627 */
[----:B------:R-:W-:Y:S02]  /*c240*/  LEA.HI R219, R218, R219, R218, 0x5 ;  /* 0x000000dbdadb7211 */ /* 0x000fe400078f28da */
[----:B------:R-:W-:Y:S02]  /*c250*/  IADD3 R103, PT, PT, R213, R103, R228 ;  /* 0x00000067d5677210 */ /* 0x000fe40007ffe0e4 */
[----:B------:R-:W-:Y:S02]  /*c260*/  IADD3 R213, PT, PT, R204, R234, R205 ;  /* 0x000000eaccd57210 */ /* 0x000fe40007ffe0cd */
[----:B------:R-:W-:Y:S01]  /*c270*/  LOP3.LUT R204, R210, R233, RZ, 0x3c, !PT ;  /* 0x000000e9d2cc7212 */ /* 0x000fe200078e3cff */
[----:B------:R-:W-:Y:S01]  /*c280*/  VIADD R210, R219, 0x6ed9eba1 ;  /* 0x6ed9eba1dbd27836 */ /* 0x000fe20000000000 */
[----:B------:R-:W-:Y:S02]  /*c290*/  SHF.L.W.U32.HI R218, R218, 0x1e, R218 ;  /* 0x0000001edada7819 */ /* 0x000fe40000010eda */
[----:B------:R-:W-:-:S02]  /*c2a0*/  LEA.HI R236, R223, R106, R223, 0x5 ;  /* 0x0000006adfec7211 */ /* 0x000fc400078f28df */
[----:B------:R-:W-:Y:S02]  /*c2b0*/  LOP3.LUT R220, R2, R90, RZ, 0x3c, !PT ;  /* 0x0000005a02dc7212 */ /* 0x000fe400078e3cff */
[----:B------:R-:W-:Y:S01]  /*c2c0*/  SHF.L.W.U32.HI R204, R204, 0x1, R204 ;  /* 0x00000001cccc7819 */ /* 0x000fe20000010ecc */
[----:B------:R-:W-:Y:S01]  /*c2d0*/  VIADD R236, R236, 0x6ed9eba1 ;  /* 0x6ed9eba1ecec7836 */ /* 0x000fe20000000000 */
[C---:B------:R-:W-:Y:S02]  /*c2e0*/  LOP3.LUT R106, R210.reuse, R218, R215, 0x96, !PT ;  /* 0x000000dad26a7212 */ /* 0x040fe400078e96d7 */
[----:B------:R-:W-:Y:S02]  /*c2f0*/  LOP3.LUT R220, R227, R220, R232, 0x96, !PT ;  /* 0x000000dce3dc7212 */ /* 0x000fe400078e96e8 */
[----:B------:R-:W-:Y:S02]  /*c300*/  LEA.HI R213, R210, R213, R210, 0x5 ;  /* 0x000000d5d2d57211 */ /* 0x000fe400078f28d2 */
[----:B------:R-:W-:-:S02]  /*c310*/  SHF.L.W.U32.HI R219, R223, 0x1e, R223 ;  /* 0x0000001edfdb7819 */ /* 0x000fc40000010edf */
[----:B------:R-:W-:Y:S01]  /*c320*/  IADD3 R106, PT, PT, R106, R211, R204 ;  /* 0x000000d36a6a7210 */ /* 0x000fe20007ffe0cc */
[----:B------:R-:W-:Y:S01]  /*c330*/  VIADD R213, R213, 0x6ed9eba1 ;  /* 0x6ed9eba1d5d57836 */ /* 0x000fe20000000000 */
[----:B------:R-:W-:Y:S02]  /*c340*/  SHF.L.W.U32.HI R211, R220, 0x1, R220 ;  /* 0x00000001dcd37819 */ /* 0x000fe40000010edc */
[----:B------:R-:W-:Y:S02]  /*c350*/  LOP3.LUT R220, R236, R219, R212, 0x96, !PT ;  /* 0x000000dbecdc7212 */ /* 0x000fe400078e96d4 */
[----:B------:R-:W-:Y:S02]  /*c360*/  LOP3.LUT R223, R225, R78, R76, 0x96, !PT ;  /* 0x0000004ee1df7212 */ /* 0x000fe400078e964c */
[----:B------:R-:W-:Y:S02]  /*c370*/  IADD3 R104, PT, PT, R220, R104, R211 ;  /* 0x00000068dc687210 */ /* 0x000fe40007ffe0d3 */
[----:B------:R-:W-:-:S02]  /*c380*/  LEA.HI R220, R213, R106, R213, 0x5 ;  /* 0x0000006ad5dc7211 */ /* 0x000fc400078f28d5 */
[----:B------:R-:W-:Y:S02]  /*c390*/  LOP3.LUT R234, R222, R79, R77, 0x96, !PT ;  /* 0x0000004fdeea7212 */ /* 0x000fe400078e964d */
[----:B------:R-:W-:Y:S01]  /*c3a0*/  LOP3.LUT R229, R223, R230, RZ, 0x3c, !PT ;  /* 0x000000e6dfe57212 */ /* 0x000fe200078e3cff */
[----:B------:R-:W-:Y:S01]  /*c3b0*/  VIADD R220, R220, 0x6ed9eba1 ;  /* 0x6ed9eba1dcdc7836 */ /* 0x000fe20000000000 */
[----:B------:R-:W-:Y:S02]  /*c3c0*/  SHF.L.W.U32.HI R106, R210, 0x1e, R210 ;  /* 0x0000001ed26a7819 */ /* 0x000fe40000010ed2 */
[----:B------:R-:W-:Y:S02]  /*c3d0*/  LOP3.LUT R234, R234, R205, RZ, 0x3c, !PT ;  /* 0x000000cdeaea7212 */ /* 0x000fe400078e3cff */
[----:B------:R-:W-:Y:S02]  /*c3e0*/  SHF.L.W.U32.HI R223, R213, 0x1e, R213 ;  /* 0x0000001ed5df7819 */ /* 0x000fe40000010ed5 */
[----:B------:R-:W-:-:S02]  /*c3f0*/  SHF.L.W.U32.HI R210, R229, 0x1, R229 ;  /* 0x00000001e5d27819 */ /* 0x000fc40000010ee5 */
[----:B------:R-:W-:Y:S02]  /*c400*/  LOP3.LUT R229, R213, R106, R218, 0x96, !PT ;  /* 0x0000006ad5e57212 */ /* 0x000fe400078e96da */
[----:B------:R-:W-:Y:S02]  /*c410*/  SHF.L.W.U32.HI R213, R234, 0x1, R234 ;  /* 0x00000001ead57819 */ /* 0x000fe40000010eea */
[----:B------:R-:W-:Y:S02]  /*c420*/  LOP3.LUT R234, R220, R223, R106, 0x96, !PT ;  /* 0x000000dfdcea7212 */ /* 0x000fe400078e966a */
[----:B------:R-:W-:Y:S02]  /*c430*/  IADD3 R229, PT, PT, R229, R215, R210 ;  /* 0x000000d7e5e57210 */ /* 0x000fe40007ffe0d2 */
[----:B------:R-:W-:Y:S02]  /*c440*/  IADD3 R235, PT, PT, R234, R218, R213 ;  /* 0x000000daeaeb7210 */ /* 0x000fe40007ffe0d5 */
[----:B------:R-:W-:-:S02]  /*c450*/  LEA.HI R218, R236, R103, R236, 0x5 ;  /* 0x00000067ecda7211 */ /* 0x000fc400078f28ec */
[----:B------:R-:W-:Y:S02]  /*c460*/  LEA.HI R103, R220, R229, R220, 0x5 ;  /* 0x000000e5dc677211 */ /* 0x000fe400078f28dc */
[----:B------:R-:W-:Y:S01]  /*c470*/  LOP3.LUT R215, R201, R60, R78, 0x96, !PT ;  /* 0x0000003cc9d77212 */ /* 0x000fe200078e964e */
[----:B------:R-:W-:Y:S01]  /*c480*/  VIADD R229, R218, 0x6ed9eba1 ;  /* 0x6ed9eba1dae57836 */ /* 0x000fe20000000000 */
[----:B------:R-:W-:Y:S01]  /*c490*/  SHF.L.W.U32.HI R220, R220, 0x1e, R220 ;  /* 0x0000001edcdc7819 */ /* 0x000fe20000010edc */
[----:B------:R-:W-:Y:S01]  /*c4a0*/  VIADD R218, R103, 0x6ed9eba1 ;  /* 0x6ed9eba167da7836 */ /* 0x000fe20000000000 */
[----:B------:R-:W-:Y:S02]  /*c4b0*/  LOP3.LUT R215, R215, R204, RZ, 0x3c, !PT ;  /* 0x000000ccd7d77212 */ /* 0x000fe400078e3cff */
[----:B------:R-:W-:Y:S02]  /*c4c0*/  LOP3.LUT R234, R224, R237, R217, 0x96, !PT ;  /* 0x000000ede0ea7212 */ /* 0x000fe400078e96d9 */
[----:B------:R-:W-:-:S02]  /*c4d0*/  SHF.L.W.U32.HI R236, R236, 0x1e, R236 ;  /* 0x0000001eecec7819 */ /* 0x000fc40000010eec */
[----:B------:R-:W-:Y:S02]  /*c4e0*/  LOP3.LUT R239, R226, R61, R79, 0x96, !PT ;  /* 0x0000003de2ef7212 */ /* 0x000fe400078e964f */
[----:B------:R-:W-:Y:S02]  /*c4f0*/  SHF.L.W.U32.HI R215, R215, 0x1, R215 ;  /* 0x00000001d7d77819 */ /* 0x000fe40000010ed7 */
[C---:B------:R-:W-:Y:S02]  /*c500*/  LOP3.LUT R237, R218.reuse, R220, R223, 0x96, !PT ;  /* 0x000000dcdaed7212 */ /* 0x040fe400078e96df */
[----:B------:R-:W-:Y:S02]  /*c510*/  LEA.HI R235, R218, R235, R218, 0x5 ;  /* 0x000000ebdaeb7211 */ /* 0x000fe400078f28da */
[----:B------:R-:W-:Y:S02]  /*c520*/  SHF.L.W.U32.HI R103, R234, 0x1, R234 ;  /* 0x00000001ea677819 */ /* 0x000fe40000010eea */
[----:B------:R-:W-:-:S02]  /*c530*/  LOP3.LUT R234, R229, R236, R219, 0x96, !PT ;  /* 0x000000ece5ea7212 */ /* 0x000fc400078e96db */
[----:B------:R-:W-:Y:S02]  /*c540*/  LOP3.LUT R239, R239, R210, RZ, 0x3c, !PT ;  /* 0x000000d2efef7212 */ /* 0x000fe400078e3cff */
[----:B------:R-:W-:Y:S01]  /*c550*/  IADD3 R238, PT, PT, R237, R106, R215 ;  /* 0x0000006aedee7210 */ /* 0x000fe20007ffe0d7 */
[----:B------:R-:W-:Y:S01]  /*c560*/  VIADD R237, R235, 0x6ed9eba1 ;  /* 0x6ed9eba1ebed7836 */ /* 0x000fe20000000000 */
[----:B------:R-:W-:Y:S02]  /*c570*/  IADD3 R234, PT, PT, R234, R212, R103 ;  /* 0x000000d4eaea7210 */ /* 0x000fe40007ffe067 */
[----:B------:R-:W-:Y:S02]  /*c580*/  SHF.L.W.U32.HI R212, R239, 0x1, R239 ;  /* 0x00000001efd47819 */ /* 0x000fe40000010eef */
[----:B------:R-:W-:Y:S02]  /*c590*/  SHF.L.W.U32.HI R106, R218, 0x1e, R218 ;  /* 0x0000001eda6a7819 */ /* 0x000fe40000010eda */
[----:B------:R-:W-:-:S02]  /*c5a0*/  LEA.HI R239, R229, R104, R229, 0x5 ;  /* 0x00000068e5ef7211 */ /* 0x000fc400078f28e5 */
[----:B------:R-:W-:Y:S02]  /*c5b0*/  LOP3.LUT R235, R214, R105, R2, 0x96, !PT ;  /* 0x00000069d6eb7212 */ /* 0x000fe400078e9602 */
[----:B------:R-:W-:Y:S01]  /*c5c0*/  LEA.HI R238, R237, R238, R237, 0x5 ;  /* 0x000000eeedee7211 */ /* 0x000fe200078f28ed */
[----:B------:R-:W-:Y:S01]  /*c5d0*/  VIADD R239, R239, 0x6ed9eba1 ;  /* 0x6ed9eba1efef7836 */ /* 0x000fe20000000000 */
[----:B------:R-:W-:Y:S02]  /*c5e0*/  LOP3.LUT R104, R237, R106, R220, 0x96, !PT ;  /* 0x0000006aed687212 */ /* 0x000fe400078e96dc */
[----:B------:R-:W-:Y:S01]  /*c5f0*/  LOP3.LUT R235, R235, R228, RZ, 0x3c, !PT ;  /* 0x000000e4ebeb7212 */ /* 0x000fe200078e3cff */
[----:B------:R-:W-:Y:S01]  /*c600*/  VIADD R241, R238, 0x6ed9eba1 ;  /* 0x6ed9eba1eef17836 */ /* 0x000fe20000000000 */
[----:B------:R-:W-:Y:S02]  /*c610*/  SHF.L.W.U32.HI R229, R229, 0x1e, R229 ;  /* 0x0000001ee5e57819 */ /* 0x000fe40000010ee5 */
[----:B------:R-:W-:-:S02]  /*c620*/  IADD3 R218, PT, PT, R104, R223, R212 ;  /* 0x000000df68da7210 */ /* 0x000fc40007ffe0d4 */
[----:B------:R-:W-:Y:S02]  /*c630*/  SHF.L.W.U32.HI R104, R235, 0x1, R235 ;  /* 0x00000001eb687819 */ /* 0x000fe40000010eeb */
[----:B------:R-:W-:Y:S02]  /*c640*/  LOP3.LUT R235, R239, R229, R236, 0x96, !PT ;  /* 0x000000e5efeb7212 */ /* 0x000fe400078e96ec */
[----:B------:R-:W-:Y:S02]  /*c650*/  LOP3.LUT R238, R230, R63, R61, 0x96, !PT ;  /* 0x0000003fe6ee7212 */ /* 0x000fe400078e963d */
[----:B------:R-:W-:Y:S02]  /*c660*/  LOP3.LUT R240, R233, R62, R60, 0x96, !PT ;  /* 0x0000003ee9f07212 */ /* 0x000fe400078e963c */
[----:B------:R-:W-:Y:S02]  /*c670*/  LEA.HI R218, R241, R218, R241, 0x5 ;  /* 0x000000daf1da7211 */ /* 0x000fe400078f28f1 */
[----:B------:R-:W-:-:S02]  /*c680*/  IADD3 R235, PT, PT, R235, R219, R104 ;  /* 0x000000dbebeb7210 */ /* 0x000fc40007ffe068 */
[----:B------:R-:W-:Y:S01]  /*c690*/  LOP3.LUT R219, R238, R215, RZ, 0x3c, !PT ;  /* 0x000000d7eedb7212 */ /* 0x000fe200078e3cff */
[----:B------:R-:W-:Y:S01]  /*c6a0*/  VIADD R223, R218, 0x6ed9eba1 ;  /* 0x6ed9eba1dadf7836 */ /* 0x000fe20000000000 */
[----:B------:R-:W-:Y:S02]  /*c6b0*/  LOP3.LUT R240, R240, R213, RZ, 0x3c, !PT ;  /* 0x000000d5f0f07212 */ /* 0x000fe400078e3cff */
[----:B------:R-:W-:Y:S02]  /*c6c0*/  SHF.L.W.U32.HI R238, R237, 0x1e, R237 ;  /* 0x0000001eedee7819 */ /* 0x000fe40000010eed */
[C---:B------:R-:W-:Y:S02]  /*c6d0*/  SHF.L.W.U32.HI R237, R241.reuse, 0x1e, R241 ;  /* 0x0000001ef1ed7819 */ /* 0x040fe40000010ef1 */
[----:B------:R-:W-:Y:S02]  /*c6e0*/  SHF.L.W.U32.HI R218, R240, 0x1, R240 ;  /* 0x00000001f0da7819 */ /* 0x000fe40000010ef0 */
[----:B------:R-:W-:-:S02]  /*c6f0*/  LOP3.LUT R241, R241, R238, R106, 0x96, !PT ;  /* 0x000000eef1f17212 */ /* 0x000fc400078e966a */
[----:B------:R-:W-:Y:S02]  /*c700*/  SHF.L.W.U32.HI R219, R219, 0x1, R219 ;  /* 0x00000001dbdb7819 */ /* 0x000fe40000010edb */
[----:B------:R-:W-:Y:S02]  /*c710*/  LOP3.LUT R242, R223, R237, R238, 0x96, !PT ;  /* 0x000000eddff27212 */ /* 0x000fe400078e96ee */
[----:B------:R-:W-:Y:S02]  /*c720*/  IADD3 R240, PT, PT, R241, R220, R218 ;  /* 0x000000dcf1f07210 */ /* 0x000fe40007ffe0da */
[----:B------:R-:W-:Y:S02]  /*c730*/  IADD3 R220, PT, PT, R242, R106, R219 ;  /* 0x0000006af2dc7210 */ /* 0x000fe40007ffe0db */
[----:B------:R-:W-:Y:S02]  /*c740*/  LEA.HI R242, R239, R234, R239, 0x5 ;  /* 0x000000eaeff27211 */ /* 0x000fe400078f28ef */
[----:B------:R-:W-:-:S02]  /*c750*/  LOP3.LUT R241, R205, R225, R62, 0x96, !PT ;  /* 0x000000e1cdf17212 */ /* 0x000fc400078e963e */
[----:B------:R-:W-:Y:S01]  /*c760*/  LEA.HI R106, R223, R240, R223, 0x5 ;  /* 0x000000f0df6a7211 */ /* 0x000fe200078f28df */
[----:B------:R-:W-:Y:S01]  /*c770*/  VIADD R240, R242, 0x6ed9eba1 ;  /* 0x6ed9eba1f2f07836 */ /* 0x000fe20000000000 */
[----:B------:R-:W-:Y:S02]  /*c780*/  LOP3.LUT R241, R241, R212, RZ, 0x3c, !PT ;  /* 0x000000d4f1f17212 */ /* 0x000fe400078e3cff */
[----:B------:R-:W-:Y:S01]  /*c790*/  SHF.L.W.U32.HI R234, R239, 0x1e, R239 ;  /* 0x0000001eefea7819 */ /* 0x000fe20000010eef */
[----:B------:R-:W-:Y:S01]  /*c7a0*/  VIADD R242, R106, 0x6ed9eba1 ;  /* 0x6ed9eba16af27836 */ /* 0x000fe20000000000 */
[----:B------:R-:W-:Y:S02]  /*c7b0*/  SHF.L.W.U32.HI R239, R223, 0x1e, R223 ;  /* 0x0000001edfef7819 */ /* 0x000fe40000010edf */
[----:B------:R-:W-:Y:S02]  /*c7c0*/  SHF.L.W.U32.HI R223, R241, 0x1, R241 ;  /* 0x00000001f1df7819 */ /* 0x000fe40000010ef1 */
[----:B------:R-:W-:-:S02]  /*c7d0*/  LOP3.LUT R241, R204, R222, R63, 0x96, !PT ;  /* 0x000000deccf17212 */ /* 0x000fc400078e963f */
[----:B------:R-:W-:Y:S02]  /*c7e0*/  LOP3.LUT R243, R242, R239, R237, 0x96, !PT ;  /* 0x000000eff2f37212 */ /* 0x000fe400078e96ed */
[----:B------:R-:W-:Y:S02]  /*c7f0*/  LOP3.LUT R244, R216, R200, R3, 0x96, !PT ;  /* 0x000000c8d8f47212 */ /* 0x000fe400078e9603 */
[----:B------:R-:W-:Y:S02]  /*c800*/  LEA.HI R220, R242, R220, R242, 0x5 ;  /* 0x000000dcf2dc7211 */ /* 0x000fe400078f28f2 */
[----:B------:R-:W-:Y:S02]  /*c810*/  LOP3.LUT R241, R241, R218, RZ, 0x3c, !PT ;  /* 0x000000daf1f17212 */ /* 0x000fe400078e3cff */
[----:B------:R-:W-:Y:S02]  /*c820*/  IADD3 R243, PT, PT, R243, R238, R223 ;  /* 0x000000eef3f37210 */ /* 0x000fe40007ffe0df */
[----:B------:R-:W-:-:S02]  /*c830*/  LOP3.LUT R244, R244, R211, RZ, 0x3c, !PT ;  /* 0x000000d3f4f47212 */ /* 0x000fc400078e3cff */
[----:B------:R-:W-:Y:S01]  /*c840*/  SHF.L.W.U32.HI R238, R242, 0x1e, R242 ;  /* 0x0000001ef2ee7819 */ /* 0x000fe20000010ef2 */
[----:B------:R-:W-:Y:S01]  /*c850*/  VIADD R242, R220, 0x6ed9eba1 ;  /* 0x6ed9eba1dcf27836 */ /* 0x000fe20000000000 */
[----:B------:R-:W-:Y:S02]  /*c860*/  SHF.L.W.U32.HI R220, R241, 0x1, R241 ;  /* 0x00000001f1dc7819 */ /* 0x000fe40000010ef1 */
[----:B------:R-:W-:Y:S02]  /*c870*/  LEA.HI R241, R240, R235, R240, 0x5 ;  /* 0x000000ebf0f17211 */ /* 0x000fe400078f28f0 */
[----:B------:R-:W-:Y:S02]  /*c880*/  SHF.L.W.U32.HI R106, R244, 0x1, R244 ;  /* 0x00000001f46a7819 */ /* 0x000fe40000010ef4 */
[----:B------:R-:W-:Y:S02]  /*c890*/  LOP3.LUT R245, R240, R234, R229, 0x96, !PT ;  /* 0x000000eaf0f57212 */ /* 0x000fe400078e96e5 */
[----:B------:R-:W-:Y:S01]  /*c8a0*/  LOP3.LUT R244, R221, R231, R105, 0x96, !PT ;  /* 0x000000e7ddf47212 */ /* 0x000fe200078e9669 */
[----:B------:R-:W-:Y:S01]  /*c8b0*/  VIADD R241, R241, 0x6ed9eba1 ;  /* 0x6ed9eba1f1f17836 */ /* 0x000fe20000000000 */
[----:B------:R-:W-:-:S02]  /*c8c0*/  IADD3 R236, PT, PT, R245, R236, R106 ;  /* 0x000000ecf5ec7210 */ /* 0x000fc40007ffe06a */
[C---:B------:R-:W-:Y:S02]  /*c8d0*/  LOP3.LUT R105, R242.reuse, R238, R239, 0x96, !PT ;  /* 0x000000eef2697212 */ /* 0x040fe400078e96ef */
[----:B------:R-:W-:Y:S02]  /*c8e0*/  LEA.HI R243, R242, R243, R242, 0x5 ;  /* 0x000000f3f2f37211 */ /* 0x000fe400078f28f2 */
[----:B------:R-:W-:Y:S02]  /*c8f0*/  LOP3.LUT R245, R244, R103, RZ, 0x3c, !PT ;  /* 0x00000067f4f57212 */ /* 0x000fe400078e3cff */
[----:B------:R-:W-:Y:S01]  /*c900*/  SHF.L.W.U32.HI R235, R240, 0x1e, R240 ;  /* 0x0000001ef0eb7819 */ /* 0x000fe20000010ef0 */
[----:B------:R-:W-:Y:S01]  /*c910*/  VIADD R243, R243, 0x6ed9eba1 ;  /* 0x6ed9eba1f3f37836 */ /* 0x000fe20000000000 */
[----:B------:R-:W-:Y:S02]  /*c920*/  IADD3 R244, PT, PT, R105, R237, R220 ;  /* 0x000000ed69f47210 */ /* 0x000fe40007ffe0dc */
[----:B------:R-:W-:-:S02]  /*c930*/  LOP3.LUT R246, R210, R201, R225, 0x96, !PT ;  /* 0x000000c9d2f67212 */ /* 0x000fc400078e96e1 */
[----:B------:R-:W-:Y:S02]  /*c940*/  SHF.L.W.U32.HI R105, R245, 0x1, R245 ;  /* 0x00000001f5697819 */ /* 0x000fe40000010ef5 */
[----:B------:R-:W-:Y:S02]  /*c950*/  LOP3.LUT R240, R241, R235, R234, 0x96, !PT ;  /* 0x000000ebf1f07212 */ /* 0x000fe400078e96ea */
[----:B------:R-:W-:Y:S02]  /*c960*/  LOP3.LUT R222, R213, R226, R222, 0x96, !PT ;  /* 0x000000e2d5de7212 */ /* 0x000fe400078e96de */
[----:B------:R-:W-:Y:S02]  /*c970*/  LOP3.LUT R246, R246, R219, RZ, 0x3c, !PT ;  /* 0x000000dbf6f67212 */ /* 0x000fe400078e3cff */
[----:B------:R-:W-:Y:S02]  /*c980*/  SHF.L.W.U32.HI R242, R242, 0x1e, R242 ;  /* 0x0000001ef2f27819 */ /* 0x000fe40000010ef2 */
[----:B------:R-:W-:-:S02]  /*c990*/  IADD3 R240, PT, PT, R240, R229, R105 ;  /* 0x000000e5f0f07210 */ /* 0x000fc40007ffe069 */
        /* <DEDUP_REMOVED lines=8> */
[C---:B------:R-:W-:Y:S02]  /*ca20*/  LOP3.LUT R245, R229.reuse, R237, R242, 0x96, !PT ;  /* 0x000000ede5f57212 */ /* 0x040fe400078e96f2 */
[----:B------:R-:W-:Y:S02]  /*ca30*/  LEA.HI R244, R229, R244, R229, 0x5 ;  /* 0x000000f4e5f47211 */ /* 0x000fe400078f28e5 */
[----:B------:R-:W-:Y:S02]  /*ca40*/  LOP3.LUT R201, R215, R233, R201, 0x96, !PT ;  /* 0x000000e9d7c97212 */ /* 0x000fe400078e96c9 */
[----:B------:R-:W-:Y:S01]  /*ca50*/  LOP3.LUT R247, R227, R202, R200, 0x96, !PT ;  /* 0x000000cae3f77212 */ /* 0x000fe200078e96c8 */
[----:B------:R-:W-:Y:S01]  /*ca60*/  VIADD R243, R244, 0x6ed9eba1 ;  /* 0x6ed9eba1f4f37836 */ /* 0x000fe20000000000 */
[----:B------:R-:W-:-:S02]  /*ca70*/  IADD3 R200, PT, PT, R245, R238, R225 ;  /* 0x000000eef5c87210 */ /* 0x000fc40007ffe0e1 */
[----:B------:R-:W-:Y:S02]  /*ca80*/  LOP3.LUT R245, R201, R220, RZ, 0x3c, !PT ;  /* 0x000000dcc9f57212 */ /* 0x000fe400078e3cff */
[----:B------:R-:W-:Y:S02]  /*ca90*/  SHF.L.W.U32.HI R238, R229, 0x1e, R229 ;  /* 0x0000001ee5ee7819 */ /* 0x000fe40000010ee5 */
[----:B------:R-:W-:Y:S02]  /*caa0*/  SHF.L.W.U32.HI R229, R245, 0x1, R245 ;  /* 0x00000001f5e57819 */ /* 0x000fe40000010ef5 */
[----:B------:R-:W-:Y:S02]  /*cab0*/  LEA.HI R239, R241, R236, R241, 0x5 ;  /* 0x000000ecf1ef7211 */ /* 0x000fe400078f28f1 */
[----:B------:R-:W-:Y:S02]  /*cac0*/  LOP3.LUT R244, R243, R238, R237, 0x96, !PT ;  /* 0x000000eef3f47212 */ /* 0x000fe400078e96ed */
[----:B------:R-:W-:-:S02]  /*cad0*/  LOP3.LUT R245, R212, R230, R226, 0x96, !PT ;  /* 0x000000e6d4f57212 */ /* 0x000fc400078e96e2 */
[----:B------:R-:W-:Y:S01]  /*cae0*/  LEA.HI R226, R243, R200, R243, 0x5 ;  /* 0x000000c8f3e27211 */ /* 0x000fe200078f28f3 */
[----:B------:R-:W-:Y:S01]  /*caf0*/  VIADD R239, R239, 0x6ed9eba1 ;  /* 0x6ed9eba1efef7836 */ /* 0x000fe20000000000 */
[----:B------:R-:W-:Y:S02]  /*cb00*/  LOP3.LUT R247, R247, R104, RZ, 0x3c, !PT ;  /* 0x00000068f7f77212 */ /* 0x000fe400078e3cff */
[----:B------:R-:W-:Y:S02]  /*cb10*/  IADD3 R200, PT, PT, R244, R242, R229 ;  /* 0x000000f2f4c87210 */ /* 0x000fe40007ffe0e5 */
[----:B------:R-:W-:Y:S01]  /*cb20*/  SHF.L.W.U32.HI R242, R243, 0x1e, R243 ;  /* 0x0000001ef3f27819 */ /* 0x000fe20000010ef3 */
[----:B------:R-:W-:Y:S01]  /*cb30*/  VIADD R243, R226, 0x6ed9eba1 ;  /* 0x6ed9eba1e2f37836 */ /* 0x000fe20000000000 */
[----:B------:R-:W-:Y:S02]  /*cb40*/  LOP3.LUT R245, R245, R222, RZ, 0x3c, !PT ;  /* 0x000000def5f57212 */ /* 0x000fe400078e3cff */
[----:B------:R-:W-:-:S02]  /*cb50*/  SHF.L.W.U32.HI R201, R247, 0x1, R247 ;  /* 0x00000001f7c97819 */ /* 0x000fc40000010ef7 */
[----:B------:R-:W-:Y:S02]  /*cb60*/  LOP3.LUT R247, R224, R232, R231, 0x96, !PT ;  /* 0x000000e8e0f77212 */ /* 0x000fe400078e96e7 */
[----:B------:R-:W-:Y:S02]  /*cb70*/  LEA.HI R231, R239, R240, R239, 0x5 ;  /* 0x000000f0efe77211 */ /* 0x000fe400078f28ef */
[----:B------:R-:W-:Y:S02]  /*cb80*/  SHF.L.W.U32.HI R226, R245, 0x1, R245 ;  /* 0x00000001f5e27819 */ /* 0x000fe40000010ef5 */
[----:B------:R-:W-:Y:S02]  /*cb90*/  LOP3.LUT R240, R243, R242, R238, 0x96, !PT ;  /* 0x000000f2f3f07212 */ /* 0x000fe400078e96ee */
[----:B------:R-:W-:Y:S02]  /*cba0*/  SHF.L.W.U32.HI R236, R241, 0x1e, R241 ;  /* 0x0000001ef1ec7819 */ /* 0x000fe40000010ef1 */
[----:B------:R-:W-:-:S02]  /*cbb0*/  IADD3 R240, PT, PT, R240, R237, R226 ;  /* 0x000000edf0f07210 */ /* 0x000fc40007ffe0e2 */
[----:B------:R-:W-:Y:S02]  /*cbc0*/  LEA.HI R237, R243, R200, R243, 0x5 ;  /* 0x000000c8f3ed7211 */ /* 0x000fe400078f28f3 */
[----:B------:R-:W-:Y:S02]  /*cbd0*/  LOP3.LUT R241, R239, R236, R235, 0x96, !PT ;  /* 0x000000eceff17212 */ /* 0x000fe400078e96eb */
[----:B------:R-:W-:Y:S01]  /*cbe0*/  LOP3.LUT R244, R218, R205, R233, 0x96, !PT ;  /* 0x000000cddaf47212 */ /* 0x000fe200078e96e9 */
[----:B------:R-:W-:Y:S01]  /*cbf0*/  VIADD R233, R237, 0x6ed9eba1 ;  /* 0x6ed9eba1ede97836 */ /* 0x000fe20000000000 */
[----:B------:R-:W-:Y:S01]  /*cc00*/  IADD3 R241, PT, PT, R241, R234, R201 ;  /* 0x000000eaf1f17210 */ /* 0x000fe20007ffe0c9 */
[----:B------:R-:W-:Y:S01]  /*cc10*/  VIADD R231, R231, 0x6ed9eba1 ;  /* 0x6ed9eba1e7e77836 */ /* 0x000fe20000000000 */
[----:B------:R-:W-:Y:S02]  /*cc20*/  LOP3.LUT R247, R247, R106, RZ, 0x3c, !PT ;  /* 0x0000006af7f77212 */ /* 0x000fe400078e3cff */
[----:B------:R-:W-:-:S02]  /*cc30*/  SHF.L.W.U32.HI R234, R239, 0x1e, R239 ;  /* 0x0000001eefea7819 */ /* 0x000fc40000010eef */
[----:B------:R-:W-:Y:S02]  /*cc40*/  LOP3.LUT R246, R219, R204, R230, 0x96, !PT ;  /* 0x000000ccdbf67212 */ /* 0x000fe400078e96e6 */
[----:B------:R-:W-:Y:S02]  /*cc50*/  LEA.HI R230, R233, R240, R233, 0x5 ;  /* 0x000000f0e9e67211 */ /* 0x000fe400078f28e9 */
[----:B------:R-:W-:Y:S02]  /*cc60*/  SHF.L.W.U32.HI R200, R247, 0x1, R247 ;  /* 0x00000001f7c87819 */ /* 0x000fe40000010ef7 */
[----:B------:R-:W-:Y:S02]  /*cc70*/  LOP3.LUT R239, R231, R234, R236, 0x96, !PT ;  /* 0x000000eae7ef7212 */ /* 0x000fe400078e96ec */
[----:B------:R-:W-:Y:S02]  /*cc80*/  LOP3.LUT R244, R244, R225, RZ, 0x3c, !PT ;  /* 0x000000e1f4f47212 */ /* 0x000fe400078e3cff */
[----:B------:R-:W-:Y:S01]  /*cc90*/  SHF.L.W.U32.HI R240, R243, 0x1e, R243 ;  /* 0x0000001ef3f07819 */ /* 0x000fe20000010ef3 */
[----:B------:R-:W-:Y:S01]  /*cca0*/  VIADD R243, R230, 0x6ed9eba1 ;  /* 0x6ed9eba1e6f37836 */ /* 0x000fe20000000000 */
[----:B------:R-:W-:-:S02]  /*ccb0*/  LOP3.LUT R246, R246, R229, RZ, 0x3c, !PT ;  /* 0x000000e5f6f67212 */ /* 0x000fc400078e3cff */
[----:B------:R-:W-:Y:S02]  /*ccc0*/  SHF.L.W.U32.HI R237, R233, 0x1e, R233 ;  /* 0x0000001ee9ed7819 */ /* 0x000fe40000010ee9 */
[----:B------:R-:W-:Y:S02]  /*ccd0*/  IADD3 R239, PT, PT, R239, R235, R200 ;  /* 0x000000ebefef7210 */ /* 0x000fe40007ffe0c8 */
[----:B------:R-:W-:Y:S02]  /*cce0*/  SHF.L.W.U32.HI R230, R244, 0x1, R244 ;  /* 0x00000001f4e67819 */ /* 0x000fe40000010ef4 */
[----:B------:R-:W-:Y:S02]  /*ccf0*/  LOP3.LUT R235, R233, R240, R242, 0x96, !PT ;  /* 0x000000f0e9eb7212 */ /* 0x000fe400078e96f2 */
[----:B------:R-:W-:Y:S02]  /*cd00*/  SHF.L.W.U32.HI R233, R246, 0x1, R246 ;  /* 0x00000001f6e97819 */ /* 0x000fe40000010ef6 */
[----:B------:R-:W-:-:S02]  /*cd10*/  LOP3.LUT R244, R243, R237, R240, 0x96, !PT ;  /* 0x000000edf3f47212 */ /* 0x000fc400078e96f0 */
[----:B------:R-:W-:Y:S02]  /*cd20*/  LOP3.LUT R202, R228, R217, R202, 0x96, !PT ;  /* 0x000000d9e4ca7212 */ /* 0x000fe400078e96ca */
[----:B------:R-:W-:Y:S02]  /*cd30*/  IADD3 R238, PT, PT, R235, R238, R230 ;  /* 0x000000eeebee7210 */ /* 0x000fe40007ffe0e6 */
[----:B------:R-:W-:Y:S02]  /*cd40*/  LOP3.LUT R235, R223, R210, R205, 0x96, !PT ;  /* 0x000000d2dfeb7212 */ /* 0x000fe400078e96cd */
[----:B------:R-:W-:Y:S02]  /*cd50*/  IADD3 R205, PT, PT, R244, R242, R233 ;  /* 0x000000f2f4cd7210 */ /* 0x000fe40007ffe0e9 */
[----:B------:R-:W-:Y:S02]  /*cd60*/  LOP3.LUT R244, R202, R105, RZ, 0x3c, !PT ;  /* 0x00000069caf47212 */ /* 0x000fe400078e3cff */
[----:B------:R-:W-:-:S02]  /*cd70*/  LEA.HI R242, R231, R241, R231, 0x5 ;  /* 0x000000f1e7f27211 */ /* 0x000fc400078f28e7 */
[----:B------:R-:W-:Y:S02]  /*cd80*/  LEA.HI R202, R243, R238, R243, 0x5 ;  /* 0x000000eef3ca7211 */ /* 0x000fe400078f28f3 */
[----:B------:R-:W-:Y:S01]  /*cd90*/  LOP3.LUT R241, R235, R226, RZ, 0x3c, !PT ;  /* 0x000000e2ebf17212 */ /* 0x000fe200078e3cff */
[----:B------:R-:W-:Y:S01]  /*cda0*/  VIADD R242, R242, 0x6ed9eba1 ;  /* 0x6ed9eba1f2f27836 */ /* 0x000fe20000000000 */
[----:B------:R-:W-:Y:S01]  /*cdb0*/  SHF.L.W.U32.HI R235, R231, 0x1e, R231 ;  /* 0x0000001ee7eb7819 */ /* 0x000fe20000010ee7 */
[----:B------:R-:W-:Y:S01]  /*cdc0*/  VIADD R246, R202, 0x6ed9eba1 ;  /* 0x6ed9eba1caf67836 */ /* 0x000fe20000000000 */
[----:B------:R-:W-:Y:S02]  /*cdd0*/  SHF.L.W.U32.HI R238, R243, 0x1e, R243 ;  /* 0x0000001ef3ee7819 */ /* 0x000fe40000010ef3 */
[----:B------:R-:W-:Y:S02]  /*cde0*/  SHF.L.W.U32.HI R202, R244, 0x1, R244 ;  /* 0x00000001f4ca7819 */ /* 0x000fe40000010ef4 */
[----:B------:R-:W-:-:S02]  /*cdf0*/  LOP3.LUT R243, R242, R235, R234, 0x96, !PT ;  /* 0x000000ebf2f37212 */ /* 0x000fc400078e96ea */
[C---:B------:R-:W-:Y:S02]  /*ce00*/  LEA.HI R205, R246.reuse, R205, R246, 0x5 ;  /* 0x000000cdf6cd7211 */ /* 0x040fe400078f28f6 */
[----:B------:R-:W-:Y:S02]  /*ce10*/  SHF.L.W.U32.HI R231, R241, 0x1, R241 ;  /* 0x00000001f1e77819 */ /* 0x000fe40000010ef1 */
[----:B------:R-:W-:Y:S02]  /*ce20*/  LOP3.LUT R244, R246, R238, R237, 0x96, !PT ;  /* 0x000000eef6f47212 */ /* 0x000fe400078e96ed */
[----:B------:R-:W-:Y:S02]  /*ce30*/  LOP3.LUT R241, R220, R213, R204, 0x96, !PT ;  /* 0x000000d5dcf17212 */ /* 0x000fe400078e96cc */
[----:B------:R-:W-:Y:S01]  /*ce40*/  IADD3 R236, PT, PT, R243, R236, R202 ;  /* 0x000000ecf3ec7210 */ /* 0x000fe20007ffe0ca */
[----:B------:R-:W-:Y:S01]  /*ce50*/  VIADD R243, R205, 0x6ed9eba1 ;  /* 0x6ed9eba1cdf37836 */ /* 0x000fe20000000000 */
[----:B------:R-:W-:-:S02]  /*ce60*/  IADD3 R244, PT, PT, R244, R240, R231 ;  /* 0x000000f0f4f47210 */ /* 0x000fc40007ffe0e7 */
[----:B------:R-:W-:Y:S02]  /*ce70*/  LOP3.LUT R241, R241, R230, RZ, 0x3c, !PT ;  /* 0x000000e6f1f17212 */ /* 0x000fe400078e3cff */
[----:B------:R-:W-:Y:S02]  /*ce80*/  SHF.L.W.U32.HI R240, R246, 0x1e, R246 ;  /* 0x0000001ef6f07819 */ /* 0x000fe40000010ef6 */
[----:B------:R-:W-:Y:S02]  /*ce90*/  LOP3.LUT R232, R211, R214, R232, 0x96, !PT ;  /* 0x000000d6d3e87212 */ /* 0x000fe400078e96e8 */
[----:B------:R-:W-:Y:S02]  /*cea0*/  SHF.L.W.U32.HI R204, R241, 0x1, R241 ;  /* 0x00000001f1cc7819 */ /* 0x000fe40000010ef1 */
[C---:B------:R-:W-:Y:S02]  /*ceb0*/  LOP3.LUT R205, R243.reuse, R240, R238, 0x96, !PT ;  /* 0x000000f0f3cd7212 */ /* 0x040fe400078e96ee */
[----:B------:R-:W-:-:S02]  /*cec0*/  LEA.HI R244, R243, R244, R243, 0x5 ;  /* 0x000000f4f3f47211 */ /* 0x000fc400078f28f3 */
[--C-:B------:R-:W-:Y:S02]  /*ced0*/  LEA.HI R239, R242, R239, R242.reuse, 0x5 ;  /* 0x000000eff2ef7211 */ /* 0x100fe400078f28f2 */
[----:B------:R-:W-:Y:S02]  /*cee0*/  LOP3.LUT R245, R232, R201, RZ, 0x3c, !PT ;  /* 0x000000c9e8f57212 */ /* 0x000fe400078e3cff */
[----:B------:R-:W-:Y:S02]  /*cef0*/  SHF.L.W.U32.HI R232, R242, 0x1e, R242 ;  /* 0x0000001ef2e87819 */ /* 0x000fe40000010ef2 */
[----:B------:R-:W-:Y:S01]  /*cf00*/  IADD3 R242, PT, PT, R205, R237, R204 ;  /* 0x000000edcdf27210 */ /* 0x000fe20007ffe0cc */
[----:B------:R-:W-:Y:S01]  /*cf10*/  VIADD R237, R244, 0x6ed9eba1 ;  /* 0x6ed9eba1f4ed7836 */ /* 0x000fe20000000000 */
[----:B------:R-:W-:Y:S01]  /*cf20*/  LOP3.LUT R210, R222, R215, R210, 0x96, !PT ;  /* 0x000000d7ded27212 */ /* 0x000fe200078e96d2 */
[----:B------:R-:W-:Y:S01]  /*cf30*/  VIADD R241, R239, 0x6ed9eba1 ;  /* 0x6ed9eba1eff17836 */ /* 0x000fe20000000000 */
[----:B------:R-:W-:-:S02]  /*cf40*/  LOP3.LUT R244, R225, R212, R213, 0x96, !PT ;  /* 0x000000d4e1f47212 */ /* 0x000fc400078e96d5 */
[----:B------:R-:W-:Y:S02]  /*cf50*/  LOP3.LUT R213, R210, R233, RZ, 0x3c, !PT ;  /* 0x000000e9d2d57212 */ /* 0x000fe400078e3cff */
[----:B------:R-:W-:Y:S02]  /*cf60*/  LEA.HI R210, R237, R242, R237, 0x5 ;  /* 0x000000f2edd27211 */ /* 0x000fe400078f28ed */
[----:B------:R-:W-:Y:S02]  /*cf70*/  SHF.L.W.U32.HI R205, R245, 0x1, R245 ;  /* 0x00000001f5cd7819 */ /* 0x000fe40000010ef5 */
[----:B------:R-:W-:Y:S02]  /*cf80*/  LOP3.LUT R239, R241, R232, R235, 0x96, !PT ;  /* 0x000000e8f1ef7212 */ /* 0x000fe400078e96eb */
[----:B------:R-:W-:Y:S01]  /*cf90*/  SHF.L.W.U32.HI R242, R243, 0x1e, R243 ;  /* 0x0000001ef3f27819 */ /* 0x000fe20000010ef3 */
[----:B------:R-:W-:Y:S01]  /*cfa0*/  VIADD R243, R210, 0x6ed9eba1 ;  /* 0x6ed9eba1d2f37836 */ /* 0x000fe20000000000 */
[----:B------:R-:W-:-:S02]  /*cfb0*/  IADD3 R234, PT, PT, R239, R234, R205 ;  /* 0x000000eaefea7210 */ /* 0x000fc40007ffe0cd */
[----:B------:R-:W-:Y:S02]  /*cfc0*/  LOP3.LUT R244, R244, R231, RZ, 0x3c, !PT ;  /* 0x000000e7f4f47212 */ /* 0x000fe400078e3cff */
[----:B------:R-:W-:Y:S02]  /*cfd0*/  SHF.L.W.U32.HI R239, R237, 0x1e, R237 ;  /* 0x0000001eedef7819 */ /* 0x000fe40000010eed */
[----:B------:R-:W-:Y:S02]  /*cfe0*/  SHF.L.W.U32.HI R210, R213, 0x1, R213 ;  /* 0x00000001d5d27819 */ /* 0x000fe40000010ed5 */
[----:B------:R-:W-:Y:S02]  /*cff0*/  LOP3.LUT R237, R237, R242, R240, 0xe8, !PT ;  /* 0x000000f2eded7212 */ /* 0x000fe400078ee8f0 */
[----:B------:R-:W-:Y:S02]  /*d000*/  SHF.L.W.U32.HI R213, R244, 0x1, R244 ;  /* 0x00000001f4d57819 */ /* 0x000fe40000010ef4 */
[----:B------:R-:W-:-:S02]  /*d010*/  LOP3.LUT R245, R243, R239, R242, 0xe8, !PT ;  /* 0x000000eff3f57212 */ /* 0x000fc400078ee8f2 */
[----:B------:R-:W-:Y:S02]  /*d020*/  LEA.HI R236, R241, R236, R241, 0x5 ;  /* 0x000000ecf1ec7211 */ /* 0x000fe400078f28f1 */
[----:B------:R-:W-:Y:S02]  /*d030*/  LOP3.LUT R217, R103, R216, R217, 0x96, !PT ;  /* 0x000000d867d97212 */ /* 0x000fe400078e96d9 */
[----:B------:R-:W-:Y:S02]  /*d040*/  IADD3 R244, PT, PT, R237, R238, R210 ;  /* 0x000000eeedf47210 */ /* 0x000fe40007ffe0d2 */
[----:B------:R-:W-:Y:S02]  /*d050*/  LOP3.LUT R215, R229, R218, R215, 0x96, !PT ;  /* 0x000000dae5d77212 */ /* 0x000fe400078e96d7 */
[----:B------:R-:W-:Y:S01]  /*d060*/  IADD3 R238, PT, PT, R245, R240, R213 ;  /* 0x000000f0f5ee7210 */ /* 0x000fe20007ffe0d5 */
[----:B------:R-:W-:Y:S01]  /*d070*/  VIADD R245, R236, 0x6ed9eba1 ;  /* 0x6ed9eba1ecf57836 */ /* 0x000fe20000000000 */
[----:B------:R-:W-:-:S02]  /*d080*/  LOP3.LUT R240, R217, R200, RZ, 0x3c, !PT ;  /* 0x000000c8d9f07212 */ /* 0x000fc400078e3cff */
[----:B------:R-:W-:Y:S02]  /*d090*/  LEA.HI R244, R243, R244, R243, 0x5 ;  /* 0x000000f4f3f47211 */ /* 0x000fe400078f28f3 */
[----:B------:R-:W-:Y:S02]  /*d0a0*/  SHF.L.W.U32.HI R237, R241, 0x1e, R241 ;  /* 0x0000001ef1ed7819 */ /* 0x000fe40000010ef1 */
[----:B------:R-:W-:Y:S01]  /*d0b0*/  LOP3.LUT R217, R215, R204, RZ, 0x3c, !PT ;  /* 0x000000ccd7d97212 */ /* 0x000fe200078e3cff */
[----:B------:R-:W-:Y:S01]  /*d0c0*/  VIADD R241, R244, 0x8f1bbcdc ;  /* 0x8f1bbcdcf4f17836 */ /* 0x000fe20000000000 */
[----:B------:R-:W-:Y:S02]  /*d0d0*/  SHF.L.W.U32.HI R215, R240, 0x1, R240 ;  /* 0x00000001f0d77819 */ /* 0x000fe40000010ef0 */
[----:B------:R-:W-:Y:S02]  /*d0e0*/  LOP3.LUT R240, R245, R237, R232, 0x96, !PT ;  /* 0x000000edf5f07212 */ /* 0x000fe400078e96e8 */
[----:B------:R-:W-:-:S02]  /*d0f0*/  SHF.L.W.U32.HI R236, R243, 0x1e, R243 ;  /* 0x0000001ef3ec7819 */ /* 0x000fc40000010ef3 */
[----:B------:R-:W-:Y:S02]  /*d100*/  IADD3 R240, PT, PT, R240, R235, R215 ;  /* 0x000000ebf0f07210 */ /* 0x000fe40007ffe0d7 */
[----:B------:R-:W-:Y:S02]  /*d110*/  LEA.HI R235, R241, R238, R241, 0x5 ;  /* 0x000000eef1eb7211 */ /* 0x000fe400078f28f1 */
[----:B------:R-:W-:Y:S02]  /*d120*/  SHF.L.W.U32.HI R217, R217, 0x1, R217 ;  /* 0x00000001d9d97819 */ /* 0x000fe40000010ed9 */
[----:B------:R-:W-:Y:S01]  /*d130*/  LOP3.LUT R243, R241, R236, R239, 0xe8, !PT ;  /* 0x000000ecf1f37212 */ /* 0x000fe200078ee8ef */
[----:B------:R-:W-:Y:S01]  /*d140*/  VIADD R235, R235, 0x8f1bbcdc ;  /* 0x8f1bbcdcebeb7836 */ /* 0x000fe20000000000 */
[----:B------:R-:W-:Y:S02]  /*d150*/  LOP3.LUT R247, R226, R219, R212, 0x96, !PT ;  /* 0x000000dbe2f77212 */ /* 0x000fe400078e96d4 */
[----:B------:R-:W-:-:S02]  /*d160*/  IADD3 R242, PT, PT, R243, R242, R217 ;  /* 0x000000f2f3f27210 */ /* 0x000fc40007ffe0d9 */
[----:B------:R-:W-:Y:S02]  /*d170*/  LEA.HI R243, R245, R234, R245, 0x5 ;  /* 0x000000eaf5f37211 */ /* 0x000fe400078f28f5 */
[----:B------:R-:W-:Y:S02]  /*d180*/  LEA.HI R242, R235, R242, R235, 0x5 ;  /* 0x000000f2ebf27211 */ /* 0x000fe400078f28eb */
[----:B------:R-:W-:Y:S02]  /*d190*/  LOP3.LUT R247, R247, R210, RZ, 0x3c, !PT ;  /* 0x000000d2f7f77212 */ /* 0x000fe400078e3cff */
[----:B------:R-:W-:Y:S02]  /*d1a0*/  SHF.L.W.U32.HI R241, R241, 0x1e, R241 ;  /* 0x0000001ef1f17819 */ /* 0x000fe40000010ef1 */
[----:B------:R-:W-:Y:S01]  /*d1b0*/  LOP3.LUT R249, R104, R221, R214, 0x96, !PT ;  /* 0x000000dd68f97212 */ /* 0x000fe200078e96d6 */
[----:B------:R-:W-:Y:S01]  /*d1c0*/  VIADD R243, R243, 0x6ed9eba1 ;  /* 0x6ed9eba1f3f37836 */ /* 0x000fe20000000000 */
[----:B------:R-:W-:Y:S01]  /*d1d0*/  SHF.L.W.U32.HI R214, R247, 0x1, R247 ;  /* 0x00000001f7d67819 */ /* 0x000fe20000010ef7 */
[----:B------:R-:W-:Y:S01]  /*d1e0*/  VIADD R244, R242, 0x8f1bbcdc ;  /* 0x8f1bbcdcf2f47836 */ /* 0x000fe20000000000 */
[----:B------:R-:W-:-:S02]  /*d1f0*/  LOP3.LUT R212, R235, R241, R236, 0xe8, !PT ;  /* 0x000000f1ebd47212 */ /* 0x000fc400078ee8ec */
[----:B------:R-:W-:Y:S02]  /*d200*/  LOP3.LUT R249, R249, R202, RZ, 0x3c, !PT ;  /* 0x000000caf9f97212 */ /* 0x000fe400078e3cff */
[----:B------:R-:W-:Y:S02]  /*d210*/  SHF.L.W.U32.HI R234, R245, 0x1e, R245 ;  /* 0x0000001ef5ea7819 */ /* 0x000fe40000010ef5 */
[----:B------:R-:W-:Y:S02]  /*d220*/  LOP3.LUT R242, R233, R220, R219, 0x96, !PT ;  /* 0x000000dce9f27212 */ /* 0x000fe400078e96db */
[----:B------:R-:W-:Y:S02]  /*d230*/  LOP3.LUT R218, R230, R223, R218, 0x96, !PT ;  /* 0x000000dfe6da7212 */ /* 0x000fe400078e96da */
[----:B------:R-:W-:Y:S02]  /*d240*/  IADD3 R239, PT, PT, R212, R239, R214 ;  /* 0x000000efd4ef7210 */ /* 0x000fe40007ffe0d6 */
[----:B------:R-:W-:-:S02]  /*d250*/  SHF.L.W.U32.HI R212, R249, 0x1, R249 ;  /* 0x00000001f9d47819 */ /* 0x000fc40000010ef9 */
[----:B------:R-:W-:Y:S02]  /*d260*/  LOP3.LUT R245, R243, R234, R237, 0x96, !PT ;  /* 0x000000eaf3f57212 */ /* 0x000fe400078e96ed */
[----:B------:R-:W-:Y:S02]  /*d270*/  LOP3.LUT R219, R242, R217, RZ, 0x3c, !PT ;  /* 0x000000d9f2db7212 */ /* 0x000fe400078e3cff */
[----:B------:R-:W-:Y:S02]  /*d280*/  LOP3.LUT R218, R218, R213, RZ, 0x3c, !PT ;  /* 0x000000d5dada7212 */ /* 0x000fe400078e3cff */
[----:B------:R-:W-:Y:S02]  /*d290*/  SHF.L.W.U32.HI R242, R235, 0x1e, R235 ;  /* 0x0000001eebf27819 */ /* 0x000fe40000010eeb */
[----:B------:R-:W-:Y:S02]  /*d2a0*/  LEA.HI R239, R244, R239, R244, 0x5 ;  /* 0x000000eff4ef7211 */ /* 0x000fe400078f28f4 */
[----:B------:R-:W-:-:S02]  /*d2b0*/  IADD3 R238, PT, PT, R245, R232, R212 ;  /* 0x000000e8f5ee7210 */ /* 0x000fc40007ffe0d4 */
[----:B------:R-:W-:Y:S02]  /*d2c0*/  SHF.L.W.U32.HI R218, R218, 0x1, R218 ;  /* 0x00000001dada7819 */ /* 0x000fe40000010eda */
[----:B------:R-:W-:Y:S01]  /*d2d0*/  LOP3.LUT R245, R244, R242, R241, 0xe8, !PT ;  /* 0x000000f2f4f57212 */ /* 0x000fe200078ee8f1 */
[----:B------:R-:W-:Y:S01]  /*d2e0*/  VIADD R239, R239, 0x8f1bbcdc ;  /* 0x8f1bbcdcefef7836 */ /* 0x000fe20000000000 */
[----:B------:R-:W-:Y:S02]  /*d2f0*/  LOP3.LUT R216, R106, R227, R216, 0x96, !PT ;  /* 0x000000e36ad87212 */ /* 0x000fe400078e96d8 */
[----:B------:R-:W-:Y:S02]  /*d300*/  IADD3 R236, PT, PT, R245, R236, R218 ;  /* 0x000000ecf5ec7210 */ /* 0x000fe40007ffe0da */
[----:B------:R-:W-:Y:S02]  /*d310*/  SHF.L.W.U32.HI R235, R244, 0x1e, R244 ;  /* 0x0000001ef4eb7819 */ /* 0x000fe40000010ef4 */
[----:B------:R-:W-:-:S02]  /*d320*/  LOP3.LUT R245, R216, R205, RZ, 0x3c, !PT ;  /* 0x000000cdd8f57212 */ /* 0x000fc400078e3cff */
[----:B------:R-:W-:Y:S02]  /*d330*/  LEA.HI R216, R239, R236, R239, 0x5 ;  /* 0x000000ecefd87211 */ /* 0x000fe400078f28ef */
[----:B------:R-:W-:Y:S02]  /*d340*/  LOP3.LUT R223, R231, R222, R223, 0x96, !PT ;  /* 0x000000dee7df7212 */ /* 0x000fe400078e96df */
[----:B------:R-:W-:Y:S02]  /*d350*/  SHF.L.W.U32.HI R219, R219, 0x1, R219 ;  /* 0x00000001dbdb7819 */ /* 0x000fe40000010edb */
[----:B------:R-:W-:Y:S02]  /*d360*/  LOP3.LUT R244, R239, R235, R242, 0xe8, !PT ;  /* 0x000000ebeff47212 */ /* 0x000fe400078ee8f2 */
[C-C-:B------:R-:W-:Y:S02]  /*d370*/  LEA.HI R240, R243.reuse, R240, R243.reuse, 0x5 ;  /* 0x000000f0f3f07211 */ /* 0x140fe400078f28f3 */
[----:B------:R-:W-:Y:S01]  /*d380*/  SHF.L.W.U32.HI R232, R243, 0x1e, R243 ;  /* 0x0000001ef3e87819 */ /* 0x000fe20000010ef3 */
[----:B------:R-:W-:Y:S01]  /*d390*/  VIADD R243, R216, 0x8f1bbcdc ;  /* 0x8f1bbcdcd8f37836 */ /* 0x000fe20000000000 */
[----:B------:R-:W-:-:S02]  /*d3a0*/  LOP3.LUT R223, R223, R214, RZ, 0x3c, !PT ;  /* 0x000000d6dfdf7212 */ /* 0x000fc400078e3cff */
[----:B------:R-:W-:Y:S02]  /*d3b0*/  SHF.L.W.U32.HI R236, R239, 0x1e, R239 ;  /* 0x0000001eefec7819 */ /* 0x000fe40000010eef */
[----:B------:R-:W-:Y:S01]  /*d3c0*/  IADD3 R244, PT, PT, R244, R241, R219 ;  /* 0x000000f1f4f47210 */ /* 0x000fe20007ffe0db */
[----:B------:R-:W-:Y:S01]  /*d3d0*/  VIADD R241, R240, 0x6ed9eba1 ;  /* 0x6ed9eba1f0f17836 */ /* 0x000fe20000000000 */
[----:B------:R-:W-:Y:S02]  /*d3e0*/  SHF.L.W.U32.HI R216, R245, 0x1, R245 ;  /* 0x00000001f5d87819 */ /* 0x000fe40000010ef5 */
[----:B------:R-:W-:Y:S02]  /*d3f0*/  SHF.L.W.U32.HI R223, R223, 0x1, R223 ;  /* 0x00000001dfdf7819 */ /* 0x000fe40000010edf */
[----:B------:R-:W-:Y:S02]  /*d400*/  LOP3.LUT R240, R243, R236, R235, 0xe8, !PT ;  /* 0x000000ecf3f07212 */ /* 0x000fe400078ee8eb */
[----:B------:R-:W-:-:S02]  /*d410*/  LOP3.LUT R245, R204, R225, R220, 0x96, !PT ;  /* 0x000000e1ccf57212 */ /* 0x000fc400078e96dc */
[C---:B------:R-:W-:Y:S02]  /*d420*/  LEA.HI R220, R243.reuse, R244, R243, 0x5 ;  /* 0x000000f4f3dc7211 */ /* 0x040fe400078f28f3 */
[----:B------:R-:W-:Y:S02]  /*d430*/  IADD3 R244, PT, PT, R240, R242, R223 ;  /* 0x000000f2f0f47210 */ /* 0x000fe40007ffe0df */
[----:B------:R-:W-:Y:S01]  /*d440*/  SHF.L.W.U32.HI R240, R243, 0x1e, R243 ;  /* 0x0000001ef3f07819 */ /* 0x000fe20000010ef3 */
[----:B------:R-:W-:Y:S01]  /*d450*/  VIADD R243, R220, 0x8f1bbcdc ;  /* 0x8f1bbcdcdcf37836 */ /* 0x000fe20000000000 */
[----:B------:R-:W-:Y:S02]  /*d460*/  LOP3.LUT R245, R245, R218, RZ, 0x3c, !PT ;  /* 0x000000daf5f57212 */ /* 0x000fe400078e3cff */
[----:B------:R-:W-:Y:S02]  /*d470*/  LOP3.LUT R242, R105, R224, R221, 0x96, !PT ;  /* 0x000000e069f27212 */ /* 0x000fe400078e96dd */
[----:B------:R-:W-:-:S02]  /*d480*/  SHF.L.W.U32.HI R220, R245, 0x1, R245 ;  /* 0x00000001f5dc7819 */ /* 0x000fc40000010ef5 */
[C---:B------:R-:W-:Y:S02]  /*d490*/  LOP3.LUT R221, R243.reuse, R240, R236, 0xe8, !PT ;  /* 0x000000f0f3dd7212 */ /* 0x040fe400078ee8ec */
[----:B------:R-:W-:Y:S02]  /*d4a0*/  LOP3.LUT R245, R242, R215, RZ, 0x3c, !PT ;  /* 0x000000d7f2f57212 */ /* 0x000fe400078e3cff */
[----:B------:R-:W-:Y:S02]  /*d4b0*/  LEA.HI R244, R243, R244, R243, 0x5 ;  /* 0x000000f4f3f47211 */ /* 0x000fe400078f28f3 */
[----:B------:R-:W-:Y:S02]  /*d4c0*/  IADD3 R246, PT, PT, R221, R235, R220 ;  /* 0x000000ebddf67210 */ /* 0x000fe40007ffe0dc */
[----:B------:R-:W-:Y:S01]  /*d4d0*/  SHF.L.W.U32.HI R221, R245, 0x1, R245 ;  /* 0x00000001f5dd7819 */ /* 0x000fe20000010ef5 */
[----:B------:R-:W-:Y:S01]  /*d4e0*/  VIADD R245, R244, 0x8f1bbcdc ;  /* 0x8f1bbcdcf4f57836 */ /* 0x000fe20000000000 */
[----:B------:R-:W-:-:S02]  /*d4f0*/  LOP3.LUT R244, R213, R226, R225, 0x96, !PT ;  /* 0x000000e2d5f47212 */ /* 0x000fc400078e96e1 */
[C---:B------:R-:W-:Y:S02]  /*d500*/  LOP3.LUT R239, R241.reuse, R232, R234, 0x96, !PT ;  /* 0x000000e8f1ef7212 */ /* 0x040fe400078e96ea */
[----:B------:R-:W-:Y:S02]  /*d510*/  LOP3.LUT R222, R210, R229, R222, 0x96, !PT ;  /* 0x000000e5d2de7212 */ /* 0x000fe400078e96de */
[----:B------:R-:W-:Y:S02]  /*d520*/  LEA.HI R238, R241, R238, R241, 0x5 ;  /* 0x000000eef1ee7211 */ /* 0x000fe400078f28f1 */
[----:B------:R-:W-:Y:S02]  /*d530*/  LOP3.LUT R225, R244, R223, RZ, 0x3c, !PT ;  /* 0x000000dff4e17212 */ /* 0x000fe400078e3cff */
[----:B------:R-:W-:Y:S02]  /*d540*/  IADD3 R239, PT, PT, R239, R237, R216 ;  /* 0x000000edefef7210 */ /* 0x000fe40007ffe0d8 */
[----:B------:R-:W-:-:S02]  /*d550*/  LOP3.LUT R222, R222, R219, RZ, 0x3c, !PT ;  /* 0x000000dbdede7212 */ /* 0x000fc400078e3cff */
[----:B------:R-:W-:Y:S02]  /*d560*/  SHF.L.W.U32.HI R244, R243, 0x1e, R243 ;  /* 0x0000001ef3f47819 */ /* 0x000fe40000010ef3 */
[----:B------:R-:W-:Y:S02]  /*d570*/  SHF.L.W.U32.HI R237, R241, 0x1e, R241 ;  /* 0x0000001ef1ed7819 */ /* 0x000fe40000010ef1 */
[C-C-:B------:R-:W-:Y:S01]  /*d580*/  LEA.HI R241, R245.reuse, R246, R245.reuse, 0x5 ;  /* 0x000000f6f5f17211 */ /* 0x140fe200078f28f5 */
[----:B------:R-:W-:Y:S01]  /*d590*/  VIADD R242, R238, 0x6ed9eba1 ;  /* 0x6ed9eba1eef27836 */ /* 0x000fe20000000000 */
[C---:B------:R-:W-:Y:S02]  /*d5a0*/  SHF.L.W.U32.HI R235, R245.reuse, 0x1e, R245 ;  /* 0x0000001ef5eb7819 */ /* 0x040fe40000010ef5 */
[----:B------:R-:W-:Y:S02]  /*d5b0*/  SHF.L.W.U32.HI R222, R222, 0x1, R222 ;  /* 0x00000001dede7819 */ /* 0x000fe40000010ede */
[----:B------:R-:W-:Y:S01]  /*d5c0*/  LOP3.LUT R245, R245, R244, R240, 0xe8, !PT ;  /* 0x000000f4f5f57212 */ /* 0x000fe200078ee8f0 */
[----:B------:R-:W-:Y:S01]  /*d5d0*/  VIADD R241, R241, 0x8f1bbcdc ;  /* 0x8f1bbcdcf1f17836 */ /* 0x000fe20000000000 */
[----:B------:R-:W-:-:S02]  /*d5e0*/  LOP3.LUT R227, R201, R228, R227, 0x96, !PT ;  /* 0x000000e4c9e37212 */ /* 0x000fc400078e96e3 */
[----:B------:R-:W-:Y:S02]  /*d5f0*/  IADD3 R236, PT, PT, R245, R236, R222 ;  /* 0x000000ecf5ec7210 */ /* 0x000fe40007ffe0de */
[----:B------:R-:W-:Y:S02]  /*d600*/  LOP3.LUT R238, R242, R237, R232, 0xe8, !PT ;  /* 0x000000edf2ee7212 */ /* 0x000fe400078ee8e8 */
[----:B------:R-:W-:Y:S02]  /*d610*/  LOP3.LUT R245, R227, R212, RZ, 0x3c, !PT ;  /* 0x000000d4e3f57212 */ /* 0x000fe400078e3cff */
[----:B------:R-:W-:Y:S02]  /*d620*/  LEA.HI R227, R241, R236, R241, 0x5 ;  /* 0x000000ecf1e37211 */ /* 0x000fe400078f28f1 */
[----:B------:R-:W-:Y:S02]  /*d630*/  IADD3 R238, PT, PT, R238, R234, R221 ;  /* 0x000000eaeeee7210 */ /* 0x000fe40007ffe0dd */
[----:B------:R-:W-:-:S02]  /*d640*/  SHF.L.W.U32.HI R225, R225, 0x1, R225 ;  /* 0x00000001e1e17819 */ /* 0x000fc40000010ee1 */
[----:B------:R-:W-:Y:S02]  /*d650*/  LOP3.LUT R234, R241, R235, R244, 0xe8, !PT ;  /* 0x000000ebf1ea7212 */ /* 0x000fe400078ee8f4 */
[----:B------:R-:W-:Y:S02]  /*d660*/  LOP3.LUT R229, R217, R230, R229, 0x96, !PT ;  /* 0x000000e6d9e57212 */ /* 0x000fe400078e96e5 */
[----:B------:R-:W-:Y:S01]  /*d670*/  SHF.L.W.U32.HI R236, R241, 0x1e, R241 ;  /* 0x0000001ef1ec7819 */ /* 0x000fe20000010ef1 */
[----:B------:R-:W-:Y:S01]  /*d680*/  VIADD R241, R227, 0x8f1bbcdc ;  /* 0x8f1bbcdce3f17836 */ /* 0x000fe20000000000 */
[----:B------:R-:W-:Y:S02]  /*d690*/  IADD3 R240, PT, PT, R234, R240, R225 ;  /* 0x000000f0eaf07210 */ /* 0x000fe40007ffe0e1 */
[----:B------:R-:W-:Y:S02]  /*d6a0*/  LOP3.LUT R229, R229, R220, RZ, 0x3c, !PT ;  /* 0x000000dce5e57212 */ /* 0x000fe400078e3cff */
[----:B------:R-:W-:-:S02]  /*d6b0*/  SHF.L.W.U32.HI R227, R245, 0x1, R245 ;  /* 0x00000001f5e37819 */ /* 0x000fc40000010ef5 */
[----:B------:R-:W-:Y:S02]  /*d6c0*/  LEA.HI R245, R241, R240, R241, 0x5 ;  /* 0x000000f0f1f57211 */ /* 0x000fe400078f28f1 */
[C-C-:B------:R-:W-:Y:S02]  /*d6d0*/  LEA.HI R239, R242.reuse, R239, R242.reuse, 0x5 ;  /* 0x000000eff2ef7211 */ /* 0x140fe400078f28f2 */
[----:B------:R-:W-:Y:S02]  /*d6e0*/  SHF.L.W.U32.HI R234, R242, 0x1e, R242 ;  /* 0x0000001ef2ea7819 */ /* 0x000fe40000010ef2 */
[----:B------:R-:W-:Y:S02]  /*d6f0*/  SHF.L.W.U32.HI R229, R229, 0x1, R229 ;  /* 0x00000001e5e57819 */ /* 0x000fe40000010ee5 */
[----:B------:R-:W-:Y:S02]  /*d700*/  LOP3.LUT R242, R241, R236, R235, 0xe8, !PT ;  /* 0x000000ecf1f27212 */ /* 0x000fe400078ee8eb */
[----:B------:R-:W-:Y:S01]  /*d710*/  LOP3.LUT R247, R214, R233, R226, 0x96, !PT ;  /* 0x000000e9d6f77212 */ /* 0x000fe200078e96e2 */
[----:B------:R-:W-:Y:S01]  /*d720*/  VIADD R245, R245, 0x8f1bbcdc ;  /* 0x8f1bbcdcf5f57836 */ /* 0x000fe20000000000 */
[----:B------:R-:W-:Y:S01]  /*d730*/  IADD3 R244, PT, PT, R242, R244, R229 ;  /* 0x000000f4f2f47210 */ /* 0x000fe20007ffe0e5 */
[----:B------:R-:W-:Y:S01]  /*d740*/  VIADD R243, R239, 0x6ed9eba1 ;  /* 0x6ed9eba1eff37836 */ /* 0x000fe20000000000 */
[----:B------:R-:W-:-:S02]  /*d750*/  LOP3.LUT R247, R247, R222, RZ, 0x3c, !PT ;  /* 0x000000def7f77212 */ /* 0x000fc400078e3cff */
[----:B------:R-:W-:Y:S02]  /*d760*/  SHF.L.W.U32.HI R240, R241, 0x1e, R241 ;  /* 0x0000001ef1f07819 */ /* 0x000fe40000010ef1 */
[----:B------:R-:W-:Y:S02]  /*d770*/  LOP3.LUT R241, R200, R211, R224, 0x96, !PT ;  /* 0x000000d3c8f17212 */ /* 0x000fe400078e96e0 */
[----:B------:R-:W-:Y:S02]  /*d780*/  SHF.L.W.U32.HI R226, R247, 0x1, R247 ;  /* 0x00000001f7e27819 */ /* 0x000fe40000010ef7 */
[C---:B------:R-:W-:Y:S02]  /*d790*/  LOP3.LUT R224, R245.reuse, R240, R236, 0xe8, !PT ;  /* 0x000000f0f5e07212 */ /* 0x040fe400078ee8ec */
[----:B------:R-:W-:Y:S02]  /*d7a0*/  LEA.HI R244, R245, R244, R245, 0x5 ;  /* 0x000000f4f5f47211 */ /* 0x000fe400078f28f5 */
[----:B------:R-:W-:-:S02]  /*d7b0*/  LEA.HI R238, R243, R238, R243, 0x5 ;  /* 0x000000eef3ee7211 */ /* 0x000fc400078f28f3 */
[----:B------:R-:W-:Y:S02]  /*d7c0*/  LOP3.LUT R239, R243, R234, R237, 0xe8, !PT ;  /* 0x000000eaf3ef7212 */ /* 0x000fe400078ee8ed */
[----:B------:R-:W-:Y:S01]  /*d7d0*/  IADD3 R242, PT, PT, R224, R235, R226 ;  /* 0x000000ebe0f27210 */ /* 0x000fe20007ffe0e2 */
[----:B------:R-:W-:Y:S01]  /*d7e0*/  VIADD R235, R244, 0x8f1bbcdc ;  /* 0x8f1bbcdcf4eb7836 */ /* 0x000fe20000000000 */
[----:B------:R-:W-:Y:S01]  /*d7f0*/  LOP3.LUT R246, R241, R216, RZ, 0x3c, !PT ;  /* 0x000000d8f1f67212 */ /* 0x000fe200078e3cff */
[----:B------:R-:W-:Y:S01]  /*d800*/  VIADD R241, R238, 0x8f1bbcdc ;  /* 0x8f1bbcdceef17836 */ /* 0x000fe20000000000 */
[----:B------:R-:W-:Y:S02]  /*d810*/  IADD3 R239, PT, PT, R239, R232, R227 ;  /* 0x000000e8efef7210 */ /* 0x000fe40007ffe0e3 */
[----:B------:R-:W-:Y:S02]  /*d820*/  SHF.L.W.U32.HI R232, R243, 0x1e, R243 ;  /* 0x0000001ef3e87819 */ /* 0x000fe40000010ef3 */
[----:B------:R-:W-:-:S02]  /*d830*/  LOP3.LUT R230, R218, R231, R230, 0x96, !PT ;  /* 0x000000e7dae67212 */ /* 0x000fc400078e96e6 */
[----:B------:R-:W-:Y:S02]  /*d840*/  LEA.HI R243, R235, R242, R235, 0x5 ;  /* 0x000000f2ebf37211 */ /* 0x000fe400078f28eb */
[----:B------:R-:W-:Y:S02]  /*d850*/  SHF.L.W.U32.HI R224, R246, 0x1, R246 ;  /* 0x00000001f6e07819 */ /* 0x000fe40000010ef6 */
[----:B------:R-:W-:Y:S02]  /*d860*/  LOP3.LUT R238, R241, R232, R234, 0xe8, !PT ;  /* 0x000000e8f1ee7212 */ /* 0x000fe400078ee8ea */
[----:B------:R-:W-:Y:S01]  /*d870*/  LOP3.LUT R244, R219, R204, R233, 0x96, !PT ;  /* 0x000000ccdbf47212 */ /* 0x000fe200078e96e9 */
[----:B------:R-:W-:Y:S01]  /*d880*/  VIADD R243, R243, 0x8f1bbcdc ;  /* 0x8f1bbcdcf3f37836 */ /* 0x000fe20000000000 */
[----:B------:R-:W-:Y:S02]  /*d890*/  LOP3.LUT R230, R230, R225, RZ, 0x3c, !PT ;  /* 0x000000e1e6e67212 */ /* 0x000fe400078e3cff */
[----:B------:R-:W-:-:S02]  /*d8a0*/  SHF.L.W.U32.HI R242, R245, 0x1e, R245 ;  /* 0x0000001ef5f27819 */ /* 0x000fc40000010ef5 */
[----:B------:R-:W-:Y:S02]  /*d8b0*/  IADD3 R238, PT, PT, R238, R237, R224 ;  /* 0x000000edeeee7210 */ /* 0x000fe40007ffe0e0 */
[----:B------:R-:W-:Y:S02]  /*d8c0*/  LOP3.LUT R244, R244, R229, RZ, 0x3c, !PT ;  /* 0x000000e5f4f47212 */ /* 0x000fe400078e3cff */
[C---:B------:R-:W-:Y:S02]  /*d8d0*/  SHF.L.W.U32.HI R237, R235.reuse, 0x1e, R235 ;  /* 0x0000001eebed7819 */ /* 0x040fe40000010eeb */
[----:B------:R-:W-:Y:S02]  /*d8e0*/  SHF.L.W.U32.HI R230, R230, 0x1, R230 ;  /* 0x00000001e6e67819 */ /* 0x000fe40000010ee6 */
[----:B------:R-:W-:Y:S02]  /*d8f0*/  LOP3.LUT R235, R235, R242, R240, 0xe8, !PT ;  /* 0x000000f2ebeb7212 */ /* 0x000fe400078ee8f0 */
[----:B------:R-:W-:-:S02]  /*d900*/  SHF.L.W.U32.HI R233, R244, 0x1, R244 ;  /* 0x00000001f4e97819 */ /* 0x000fc40000010ef4 */
[----:B------:R-:W-:Y:S02]  /*d910*/  LOP3.LUT R244, R243, R237, R242, 0xe8, !PT ;  /* 0x000000edf3f47212 */ /* 0x000fe400078ee8f2 */
[----:B------:R-:W-:Y:S02]  /*d920*/  LOP3.LUT R228, R202, R103, R228, 0x96, !PT ;  /* 0x00000067cae47212 */ /* 0x000fe400078e96e4 */
[----:B------:R-:W-:Y:S02]  /*d930*/  IADD3 R236, PT, PT, R235, R236, R230 ;  /* 0x000000ecebec7210 */ /* 0x000fe40007ffe0e6 */
[----:B------:R-:W-:Y:S02]  /*d940*/  IADD3 R244, PT, PT, R244, R240, R233 ;  /* 0x000000f0f4f47210 */ /* 0x000fe40007ffe0e9 */
[----:B------:R-:W-:Y:S02]  /*d950*/  LOP3.LUT R240, R228, R221, RZ, 0x3c, !PT ;  /* 0x000000dde4f07212 */ /* 0x000fe400078e3cff */
[----:B------:R-:W-:-:S02]  /*d960*/  LEA.HI R228, R243, R236, R243, 0x5 ;  /* 0x000000ecf3e47211 */ /* 0x000fc400078f28f3 */
[----:B------:R-:W-:Y:S02]  /*d970*/  LEA.HI R239, R241, R239, R241, 0x5 ;  /* 0x000000eff1ef7211 */ /* 0x000fe400078f28f1 */
[----:B------:R-:W-:Y:S02]  /*d980*/  LOP3.LUT R231, R223, R210, R231, 0x96, !PT ;  /* 0x000000d2dfe77212 */ /* 0x000fe400078e96e7 */
[----:B------:R-:W-:Y:S01]  /*d990*/  SHF.L.W.U32.HI R235, R241, 0x1e, R241 ;  /* 0x0000001ef1eb7819 */ /* 0x000fe20000010ef1 */
[----:B------:R-:W-:Y:S01]  /*d9a0*/  VIADD R241, R228, 0x8f1bbcdc ;  /* 0x8f1bbcdce4f17836 */ /* 0x000fe20000000000 */
[----:B------:R-:W-:Y:S01]  /*d9b0*/  LOP3.LUT R231, R231, R226, RZ, 0x3c, !PT ;  /* 0x000000e2e7e77212 */ /* 0x000fe200078e3cff */
[----:B------:R-:W-:Y:S01]  /*d9c0*/  VIADD R239, R239, 0x8f1bbcdc ;  /* 0x8f1bbcdcefef7836 */ /* 0x000fe20000000000 */
[----:B------:R-:W-:Y:S02]  /*d9d0*/  SHF.L.W.U32.HI R236, R243, 0x1e, R243 ;  /* 0x0000001ef3ec7819 */ /* 0x000fe40000010ef3 */
[----:B------:R-:W-:-:S02]  /*d9e0*/  SHF.L.W.U32.HI R231, R231, 0x1, R231 ;  /* 0x00000001e7e77819 */ /* 0x000fc40000010ee7 */
[C---:B------:R-:W-:Y:S02]  /*d9f0*/  LOP3.LUT R245, R241.reuse, R236, R237, 0xe8, !PT ;  /* 0x000000ecf1f57212 */ /* 0x040fe400078ee8ed */
[----:B------:R-:W-:Y:S02]  /*da00*/  LEA.HI R244, R241, R244, R241, 0x5 ;  /* 0x000000f4f1f47211 */ /* 0x000fe400078f28f1 */
[----:B------:R-:W-:Y:S02]  /*da10*/  SHF.L.W.U32.HI R228, R240, 0x1, R240 ;  /* 0x00000001f0e47819 */ /* 0x000fe40000010ef0 */
[----:B------:R-:W-:Y:S02]  /*da20*/  LOP3.LUT R247, R239, R235, R232, 0xe8, !PT ;  /* 0x000000ebeff77212 */ /* 0x000fe400078ee8e8 */
[----:B------:R-:W-:Y:S02]  /*da30*/  LOP3.LUT R243, R220, R213, R204, 0x96, !PT ;  /* 0x000000d5dcf37212 */ /* 0x000fe400078e96cc */
[----:B------:R-:W-:Y:S01]  /*da40*/  IADD3 R245, PT, PT, R245, R242, R231 ;  /* 0x000000f2f5f57210 */ /* 0x000fe20007ffe0e7 */
[----:B------:R-:W-:Y:S01]  /*da50*/  VIADD R242, R244, 0x8f1bbcdc ;  /* 0x8f1bbcdcf4f27836 */ /* 0x000fe20000000000 */
[----:B------:R-:W-:-:S02]  /*da60*/  IADD3 R240, PT, PT, R247, R234, R228 ;  /* 0x000000eaf7f07210 */ /* 0x000fc40007ffe0e4 */
[----:B------:R-:W-:Y:S02]  /*da70*/  LOP3.LUT R243, R243, R230, RZ, 0x3c, !PT ;  /* 0x000000e6f3f37212 */ /* 0x000fe400078e3cff */
[----:B------:R-:W-:Y:S02]  /*da80*/  LEA.HI R238, R239, R238, R239, 0x5 ;  /* 0x000000eeefee7211 */ /* 0x000fe400078f28ef */
[----:B------:R-:W-:Y:S02]  /*da90*/  SHF.L.W.U32.HI R241, R241, 0x1e, R241 ;  /* 0x0000001ef1f17819 */ /* 0x000fe40000010ef1 */
[----:B------:R-:W-:Y:S02]  /*daa0*/  LOP3.LUT R234, R205, R104, R211, 0x96, !PT ;  /* 0x00000068cdea7212 */ /* 0x000fe400078e96d3 */
[----:B------:R-:W-:Y:S01]  /*dab0*/  SHF.L.W.U32.HI R204, R243, 0x1, R243 ;  /* 0x00000001f3cc7819 */ /* 0x000fe20000010ef3 */
[----:B------:R-:W-:Y:S01]  /*dac0*/  VIADD R243, R238, 0x8f1bbcdc ;  /* 0x8f1bbcdceef37836 */ /* 0x000fe20000000000 */
[----:B------:R-:W-:-:S02]  /*dad0*/  LOP3.LUT R211, R242, R241, R236, 0xe8, !PT ;  /* 0x000000f1f2d37212 */ /* 0x000fc400078ee8ec */
[----:B------:R-:W-:Y:S02]  /*dae0*/  LOP3.LUT R246, R234, R227, RZ, 0x3c, !PT ;  /* 0x000000e3eaf67212 */ /* 0x000fe400078e3cff */
[----:B------:R-:W-:Y:S02]  /*daf0*/  LEA.HI R245, R242, R245, R242, 0x5 ;  /* 0x000000f5f2f57211 */ /* 0x000fe400078f28f2 */
[----:B------:R-:W-:Y:S02]  /*db00*/  SHF.L.W.U32.HI R234, R239, 0x1e, R239 ;  /* 0x0000001eefea7819 */ /* 0x000fe40000010eef */
[----:B------:R-:W-:Y:S01]  /*db10*/  IADD3 R244, PT, PT, R211, R237, R204 ;  /* 0x000000edd3f47210 */ /* 0x000fe20007ffe0cc */
[----:B------:R-:W-:Y:S01]  /*db20*/  VIADD R245, R245, 0x8f1bbcdc ;  /* 0x8f1bbcdcf5f57836 */ /* 0x000fe20000000000 */
[----:B------:R-:W-:Y:S02]  /*db30*/  LOP3.LUT R210, R222, R217, R210, 0x96, !PT ;  /* 0x000000d9ded27212 */ /* 0x000fe400078e96d2 */
[----:B------:R-:W-:-:S02]  /*db40*/  SHF.L.W.U32.HI R211, R246, 0x1, R246 ;  /* 0x00000001f6d37819 */ /* 0x000fc40000010ef6 */
[----:B------:R-:W-:Y:S02]  /*db50*/  LOP3.LUT R238, R243, R234, R235, 0xe8, !PT ;  /* 0x000000eaf3ee7212 */ /* 0x000fe400078ee8eb */
[----:B------:R-:W-:Y:S02]  /*db60*/  LOP3.LUT R210, R210, R233, RZ, 0x3c, !PT ;  /* 0x000000e9d2d27212 */ /* 0x000fe400078e3cff */
[----:B------:R-:W-:Y:S02]  /*db70*/  SHF.L.W.U32.HI R242, R242, 0x1e, R242 ;  /* 0x0000001ef2f27819 */ /* 0x000fe40000010ef2 */
[----:B------:R-:W-:Y:S02]  /*db80*/  IADD3 R238, PT, PT, R238, R232, R211 ;  /* 0x000000e8eeee7210 */ /* 0x000fe40007ffe0d3 */
[C-C-:B------:R-:W-:Y:S02]  /*db90*/  LEA.HI R232, R245.reuse, R244, R245.reuse, 0x5 ;  /* 0x000000f4f5e87211 */ /* 0x140fe400078f28f5 */
[----:B------:R-:W-:-:S02]  /*dba0*/  SHF.L.W.U32.HI R239, R245, 0x1e, R245 ;  /* 0x0000001ef5ef7819 */ /* 0x000fc40000010ef5 */
[----:B------:R-:W-:Y:S02]  /*dbb0*/  SHF.L.W.U32.HI R210, R210, 0x1, R210 ;  /* 0x00000001d2d27819 */ /* 0x000fe40000010ed2 */
[----:B------:R-:W-:Y:S01]  /*dbc0*/  LOP3.LUT R245, R245, R242, R241, 0xe8, !PT ;  /* 0x000000f2f5f57212 */ /* 0x000fe200078ee8f1 */
[----:B------:R-:W-:Y:S01]  /*dbd0*/  VIADD R232, R232, 0x8f1bbcdc ;  /* 0x8f1bbcdce8e87836 */ /* 0x000fe20000000000 */
[----:B------:R-:W-:Y:S02]  /*dbe0*/  LOP3.LUT R246, R225, R214, R213, 0x96, !PT ;  /* 0x000000d6e1f67212 */ /* 0x000fe400078e96d5 */
[----:B------:R-:W-:Y:S02]  /*dbf0*/  IADD3 R245, PT, PT, R245, R236, R210 ;  /* 0x000000ecf5f57210 */ /* 0x000fe40007ffe0d2 */
[----:B------:R-:W-:Y:S02]  /*dc00*/  LOP3.LUT R246, R246, R231, RZ, 0x3c, !PT ;  /* 0x000000e7f6f67212 */ /* 0x000fe400078e3cff */
[----:B------:R-:W-:-:S02]  /*dc10*/  LEA.HI R245, R232, R245, R232, 0x5 ;  /* 0x000000f5e8f57211 */ /* 0x000fc400078f28e8 */
[----:B------:R-:W-:Y:S02]  /*dc20*/  SHF.L.W.U32.HI R213, R246, 0x1, R246 ;  /* 0x00000001f6d57819 */ /* 0x000fe40000010ef6 */
[----:B------:R-:W-:Y:S01]  /*dc30*/  LOP3.LUT R244, R232, R239, R242, 0xe8, !PT ;  /* 0x000000efe8f47212 */ /* 0x000fe200078ee8f2 */
[----:B------:R-:W-:Y:S01]  /*dc40*/  VIADD R245, R245, 0x8f1bbcdc ;  /* 0x8f1bbcdcf5f57836 */ /* 0x000fe20000000000 */
[----:B------:R-:W-:Y:S02]  /*dc50*/  LOP3.LUT R217, R229, R218, R217, 0x96, !PT ;  /* 0x000000dae5d97212 */ /* 0x000fe400078e96d9 */
[----:B------:R-:W-:Y:S02]  /*dc60*/  LEA.HI R240, R243, R240, R243, 0x5 ;  /* 0x000000f0f3f07211 */ /* 0x000fe400078f28f3 */
[----:B------:R-:W-:Y:S02]  /*dc70*/  LOP3.LUT R103, R215, R106, R103, 0x96, !PT ;  /* 0x0000006ad7677212 */ /* 0x000fe400078e9667 */
[----:B------:R-:W-:Y:S01]  /*dc80*/  IADD3 R236, PT, PT, R244, R241, R213 ;  /* 0x000000f1f4ec7210 */ /* 0x000fe20007ffe0d5 */
[----:B------:R-:W-:Y:S01]  /*dc90*/  VIADD R241, R240, 0x8f1bbcdc ;  /* 0x8f1bbcdcf0f17836 */ /* 0x000fe20000000000 */
[----:B------:R-:W-:-:S02]  /*dca0*/  LOP3.LUT R217, R217, R204, RZ, 0x3c, !PT ;  /* 0x000000ccd9d97212 */ /* 0x000fc400078e3cff */
[----:B------:R-:W-:Y:S02]  /*dcb0*/  SHF.L.W.U32.HI R232, R232, 0x1e, R232 ;  /* 0x0000001ee8e87819 */ /* 0x000fe40000010ee8 */
[----:B------:R-:W-:Y:S02]  /*dcc0*/  SHF.L.W.U32.HI R237, R243, 0x1e, R243 ;  /* 0x0000001ef3ed7819 */ /* 0x000fe40000010ef3 */
[----:B------:R-:W-:Y:S02]  /*dcd0*/  LOP3.LUT R103, R103, R224, RZ, 0x3c, !PT ;  /* 0x000000e067677212 */ /* 0x000fe400078e3cff */
[----:B------:R-:W-:Y:S02]  /*dce0*/  LOP3.LUT R243, R226, R219, R214, 0x96, !PT ;  /* 0x000000dbe2f37212 */ /* 0x000fe400078e96d6 */
[----:B------:R-:W-:Y:S02]  /*dcf0*/  LEA.HI R236, R245, R236, R245, 0x5 ;  /* 0x000000ecf5ec7211 */ /* 0x000fe400078f28f5 */
[----:B------:R-:W-:-:S02]  /*dd00*/  SHF.L.W.U32.HI R217, R217, 0x1, R217 ;  /* 0x00000001d9d97819 */ /* 0x000fc40000010ed9 */
[----:B------:R-:W-:Y:S02]  /*dd10*/  LOP3.LUT R244, R245, R232, R239, 0xe8, !PT ;  /* 0x000000e8f5f47212 */ /* 0x000fe400078ee8ef */
[----:B------:R-:W-:Y:S02]  /*dd20*/  SHF.L.W.U32.HI R103, R103, 0x1, R103 ;  /* 0x0000000167677819 */ /* 0x000fe40000010e67 */
[----:B------:R-:W-:Y:S02]  /*dd30*/  LOP3.LUT R240, R241, R237, R234, 0xe8, !PT ;  /* 0x000000edf1f07212 */ /* 0x000fe400078ee8ea */
[----:B------:R-:W-:Y:S01]  /*dd40*/  LOP3.LUT R214, R243, R210, RZ, 0x3c, !PT ;  /* 0x000000d2f3d67212 */ /* 0x000fe200078e3cff */
[----:B------:R-:W-:Y:S01]  /*dd50*/  VIADD R243, R236, 0x8f1bbcdc ;  /* 0x8f1bbcdcecf37836 */ /* 0x000fe20000000000 */
[----:B------:R-:W-:Y:S02]  /*dd60*/  IADD3 R244, PT, PT, R244, R242, R217 ;  /* 0x000000f2f4f47210 */ /* 0x000fe40007ffe0d9 */
[----:B------:R-:W-:-:S02]  /*dd70*/  IADD3 R235, PT, PT, R240, R235, R103 ;  /* 0x000000ebf0eb7210 */ /* 0x000fc40007ffe067 */
[----:B------:R-:W-:Y:S02]  /*dd80*/  LEA.HI R238, R241, R238, R241, 0x5 ;  /* 0x000000eef1ee7211 */ /* 0x000fe400078f28f1 */
[----:B------:R-:W-:Y:S02]  /*dd90*/  SHF.L.W.U32.HI R240, R245, 0x1e, R245 ;  /* 0x0000001ef5f07819 */ /* 0x000fe40000010ef5 */
[----:B------:R-:W-:Y:S02]  /*dda0*/  LOP3.LUT R245, R212, R105, R104, 0x96, !PT ;  /* 0x00000069d4f57212 */ /* 0x000fe400078e9668 */
[C---:B------:R-:W-:Y:S01]  /*ddb0*/  LEA.HI R244, R243.reuse, R244, R243, 0x5 ;  /* 0x000000f4f3f47211 */ /* 0x040fe200078f28f3 */
[----:B------:R-:W-:Y:S01]  /*ddc0*/  VIADD R242, R238, 0x8f1bbcdc ;  /* 0x8f1bbcdceef27836 */ /* 0x000fe20000000000 */
[----:B------:R-:W-:Y:S02]  /*ddd0*/  SHF.L.W.U32.HI R214, R214, 0x1, R214 ;  /* 0x00000001d6d67819 */ /* 0x000fe40000010ed6 */
[----:B------:R-:W-:-:S02]  /*dde0*/  LOP3.LUT R104, R243, R240, R232, 0xe8, !PT ;  /* 0x000000f0f3687212 */ /* 0x000fc400078ee8e8 */
[----:B------:R-:W-:Y:S02]  /*ddf0*/  LOP3.LUT R245, R245, R228, RZ, 0x3c, !PT ;  /* 0x000000e4f5f57212 */ /* 0x000fe400078e3cff */
[----:B------:R-:W-:Y:S01]  /*de00*/  SHF.L.W.U32.HI R236, R241, 0x1e, R241 ;  /* 0x0000001ef1ec7819 */ /* 0x000fe20000010ef1 */
[----:B------:R-:W-:Y:S01]  /*de10*/  VIADD R241, R244, 0x8f1bbcdc ;  /* 0x8f1bbcdcf4f17836 */ /* 0x000fe20000000000 */
[----:B------:R-:W-:Y:S02]  /*de20*/  LOP3.LUT R244, R233, R220, R219, 0x96, !PT ;  /* 0x000000dce9f47212 */ /* 0x000fe400078e96db */
[----:B------:R-:W-:Y:S02]  /*de30*/  IADD3 R246, PT, PT, R104, R239, R214 ;  /* 0x000000ef68f67210 */ /* 0x000fe40007ffe0d6 */
[----:B------:R-:W-:Y:S02]  /*de40*/  LOP3.LUT R218, R230, R223, R218, 0x96, !PT ;  /* 0x000000dfe6da7212 */ /* 0x000fe400078e96da */
[----:B------:R-:W-:-:S02]  /*de50*/  SHF.L.W.U32.HI R104, R245, 0x1, R245 ;  /* 0x00000001f5687819 */ /* 0x000fc40000010ef5 */
[----:B------:R-:W-:Y:S02]  /*de60*/  LOP3.LUT R239, R242, R236, R237, 0xe8, !PT ;  /* 0x000000ecf2ef7212 */ /* 0x000fe400078ee8ed */
[----:B------:R-:W-:Y:S02]  /*de70*/  LOP3.LUT R219, R244, R217, RZ, 0x3c, !PT ;  /* 0x000000d9f4db7212 */ /* 0x000fe400078e3cff */
[----:B------:R-:W-:Y:S02]  /*de80*/  LOP3.LUT R218, R218, R213, RZ, 0x3c, !PT ;  /* 0x000000d5dada7212 */ /* 0x000fe400078e3cff */
[----:B------:R-:W-:Y:S02]  /*de90*/  SHF.L.W.U32.HI R244, R243, 0x1e, R243 ;  /* 0x0000001ef3f47819 */ /* 0x000fe40000010ef3 */
[----:B------:R-:W-:Y:S02]  /*dea0*/  IADD3 R238, PT, PT, R239, R234, R104 ;  /* 0x000000eaefee7210 */ /* 0x000fe40007ffe068 */
[----:B------:R-:W-:-:S02]  /*deb0*/  LEA.HI R234, R241, R246, R241, 0x5 ;  /* 0x000000f6f1ea7211 */ /* 0x000fc400078f28f1 */
[C---:B------:R-:W-:Y:S02]  /*dec0*/  SHF.L.W.U32.HI R239, R241.reuse, 0x1e, R241 ;  /* 0x0000001ef1ef7819 */ /* 0x040fe40000010ef1 */
[----:B------:R-:W-:Y:S02]  /*ded0*/  SHF.L.W.U32.HI R218, R218, 0x1, R218 ;  /* 0x00000001dada7819 */ /* 0x000fe40000010eda */
[----:B------:R-:W-:Y:S01]  /*dee0*/  LOP3.LUT R241, R241, R244, R240, 0x96, !PT ;  /* 0x000000f4f1f17212 */ /* 0x000fe200078e96f0 */
[----:B------:R-:W-:Y:S01]  /*def0*/  VIADD R234, R234, 0x8f1bbcdc ;  /* 0x8f1bbcdceaea7836 */ /* 0x000fe20000000000 */
[----:B------:R-:W-:Y:S02]  /*df00*/  LOP3.LUT R106, R216, R201, R106, 0x96, !PT ;  /* 0x000000c9d86a7212 */ /* 0x000fe400078e966a */
[----:B------:R-:W-:Y:S02]  /*df10*/  IADD3 R241, PT, PT, R241, R232, R218 ;  /* 0x000000e8f1f17210 */ /* 0x000fe40007ffe0da */
[----:B------:R-:W-:-:S02]  /*df20*/  LOP3.LUT R245, R106, R211, RZ, 0x3c, !PT ;  /* 0x000000d36af57212 */ /* 0x000fc400078e3cff */
[----:B------:R-:W-:Y:S02]  /*df30*/  SHF.L.W.U32.HI R219, R219, 0x1, R219 ;  /* 0x00000001dbdb7819 */ /* 0x000fe40000010edb */
[C---:B------:R-:W-:Y:S02]  /*df40*/  LOP3.LUT R243, R234.reuse, R239, R244, 0x96, !PT ;  /* 0x000000efeaf37212 */ /* 0x040fe400078e96f4 */
[----:B------:R-:W-:Y:S02]  /*df50*/  LEA.HI R106, R234, R241, R234, 0x5 ;  /* 0x000000f1ea6a7211 */ /* 0x000fe400078f28ea */
[----:B------:R-:W-:Y:S02]  /*df60*/  LOP3.LUT R223, R231, R222, R223, 0x96, !PT ;  /* 0x000000dee7df7212 */ /* 0x000fe400078e96df */
[----:B------:R-:W-:Y:S01]  /*df70*/  IADD3 R240, PT, PT, R243, R240, R219 ;  /* 0x000000f0f3f07210 */ /* 0x000fe20007ffe0db */
[----:B------:R-:W-:Y:S01]  /*df80*/  VIADD R243, R106, 0xca62c1d6 ;  /* 0xca62c1d66af37836 */ /* 0x000fe20000000000 */
[----:B------:R-:W-:-:S02]  /*df90*/  LEA.HI R232, R242, R235, R242, 0x5 ;  /* 0x000000ebf2e87211 */ /* 0x000fc400078f28f2 */
[----:B------:R-:W-:Y:S02]  /*dfa0*/  LOP3.LUT R223, R223, R214, RZ, 0x3c, !PT ;  /* 0x000000d6dfdf7212 */ /* 0x000fe400078e3cff */
[----:B------:R-:W-:Y:S02]  /*dfb0*/  SHF.L.W.U32.HI R234, R234, 0x1e, R234 ;  /* 0x0000001eeaea7819 */ /* 0x000fe40000010eea */
[----:B------:R-:W-:Y:S01]  /*dfc0*/  SHF.L.W.U32.HI R106, R245, 0x1, R245 ;  /* 0x00000001f56a7819 */ /* 0x000fe20000010ef5 */
[----:B------:R-:W-:Y:S01]  /*dfd0*/  VIADD R241, R232, 0x8f1bbcdc ;  /* 0x8f1bbcdce8f17836 */ /* 0x000fe20000000000 */
[----:B------:R-:W-:Y:S02]  /*dfe0*/  LOP3.LUT R245, R204, R225, R220, 0x96, !PT ;  /* 0x000000e1ccf57212 */ /* 0x000fe400078e96dc */
[----:B------:R-:W-:Y:S02]  /*dff0*/  LEA.HI R220, R243, R240, R243, 0x5 ;  /* 0x000000f0f3dc7211 */ /* 0x000fe400078f28f3 */
[----:B------:R-:W-:-:S02]  /*e000*/  SHF.L.W.U32.HI R235, R242, 0x1e, R242 ;  /* 0x0000001ef2eb7819 */ /* 0x000fc40000010ef2 */
[----:B------:R-:W-:Y:S02]  /*e010*/  SHF.L.W.U32.HI R223, R223, 0x1, R223 ;  /* 0x00000001dfdf7819 */ /* 0x000fe40000010edf */
[C---:B------:R-:W-:Y:S02]  /*e020*/  LOP3.LUT R232, R243.reuse, R234, R239, 0x96, !PT ;  /* 0x000000eaf3e87212 */ /* 0x040fe400078e96ef */
[----:B------:R-:W-:Y:S01]  /*e030*/  SHF.L.W.U32.HI R240, R243, 0x1e, R243 ;  /* 0x0000001ef3f07819 */ /* 0x000fe20000010ef3 */
[----:B------:R-:W-:Y:S01]  /*e040*/  VIADD R243, R220, 0xca62c1d6 ;  /* 0xca62c1d6dcf37836 */ /* 0x000fe20000000000 */
[C---:B------:R-:W-:Y:S02]  /*e050*/  LOP3.LUT R242, R241.reuse, R235, R236, 0xe8, !PT ;  /* 0x000000ebf1f27212 */ /* 0x040fe400078ee8ec */
[----:B------:R-:W-:Y:S02]  /*e060*/  IADD3 R244, PT, PT, R232, R244, R223 ;  /* 0x000000f4e8f47210 */ /* 0x000fe40007ffe0df */
[----:B------:R-:W-:-:S02]  /*e070*/  LEA.HI R238, R241, R238, R241, 0x5 ;  /* 0x000000eef1ee7211 */ /* 0x000fc400078f28f1 */
[----:B------:R-:W-:Y:S02]  /*e080*/  LOP3.LUT R245, R245, R218, RZ, 0x3c, !PT ;  /* 0x000000daf5f57212 */ /* 0x000fe400078e3cff */
[----:B------:R-:W-:Y:S01]  /*e090*/  LOP3.LUT R232, R221, R200, R105, 0x96, !PT ;  /* 0x000000c8dde87212 */ /* 0x000fe200078e9669 */
[----:B------:R-:W-:Y:S01]  /*e0a0*/  VIADD R238, R238, 0x8f1bbcdc ;  /* 0x8f1bbcdceeee7836 */ /* 0x000fe20000000000 */
[----:B------:R-:W-:Y:S02]  /*e0b0*/  IADD3 R237, PT, PT, R242, R237, R106 ;  /* 0x000000edf2ed7210 */ /* 0x000fe40007ffe06a */
[----:B------:R-:W-:Y:S02]  /*e0c0*/  SHF.L.W.U32.HI R220, R245, 0x1, R245 ;  /* 0x00000001f5dc7819 */ /* 0x000fe40000010ef5 */
[----:B------:R-:W-:Y:S02]  /*e0d0*/  LOP3.LUT R105, R243, R240, R234, 0x96, !PT ;  /* 0x000000f0f3697212 */ /* 0x000fe400078e96ea */
[----:B------:R-:W-:-:S02]  /*e0e0*/  LOP3.LUT R242, R232, R103, RZ, 0x3c, !PT ;  /* 0x00000067e8f27212 */ /* 0x000fc400078e3cff */
[----:B------:R-:W-:Y:S02]  /*e0f0*/  SHF.L.W.U32.HI R232, R241, 0x1e, R241 ;  /* 0x0000001ef1e87819 */ /* 0x000fe40000010ef1 */
[----:B------:R-:W-:Y:S02]  /*e100*/  LEA.HI R244, R243, R244, R243, 0x5 ;  /* 0x000000f4f3f47211 */ /* 0x000fe400078f28f3 */
[----:B------:R-:W-:Y:S02]  /*e110*/  IADD3 R239, PT, PT, R105, R239, R220 ;  /* 0x000000ef69ef7210 */ /* 0x000fe40007ffe0dc */
        /* <DEDUP_REMOVED lines=13> */
[----:B------:R-:W-:Y:S02]  /*e1f0*/  SHF.L.W.U32.HI R242, R244, 0x1e, R244 ;  /* 0x0000001ef4f27819 */ /* 0x000fe40000010ef4 */
[----:B------:R-:W-:Y:S02]  /*e200*/  IADD3 R234, PT, PT, R225, R234, R222 ;  /* 0x000000eae1ea7210 */ /* 0x000fe40007ffe0de */
[----:B------:R-:W-:Y:S02]  /*e210*/  LOP3.LUT R247, R227, R202, R201, 0x96, !PT ;  /* 0x000000cae3f77212 */ /* 0x000fe400078e96c9 */
[----:B------:R-:W-:-:S02]  /*e220*/  SHF.L.W.U32.HI R201, R245, 0x1, R245 ;  /* 0x00000001f5c97819 */ /* 0x000fc40000010ef5 */
[C---:B------:R-:W-:Y:S02]  /*e230*/  LOP3.LUT R243, R239.reuse, R242, R241, 0x96, !PT ;  /* 0x000000f2eff37212 */ /* 0x040fe400078e96f1 */
[----:B------:R-:W-:Y:S02]  /*e240*/  LEA.HI R234, R239, R234, R239, 0x5 ;  /* 0x000000eaefea7211 */ /* 0x000fe400078f28ef */
[----:B------:R-:W-:Y:S02]  /*e250*/  LOP3.LUT R229, R217, R230, R229, 0x96, !PT ;  /* 0x000000e6d9e57212 */ /* 0x000fe400078e96e5 */
[----:B------:R-:W-:Y:S01]  /*e260*/  IADD3 R243, PT, PT, R243, R240, R201 ;  /* 0x000000f0f3f37210 */ /* 0x000fe20007ffe0c9 */
[----:B------:R-:W-:Y:S01]  /*e270*/  VIADD R240, R234, 0xca62c1d6 ;  /* 0xca62c1d6eaf07836 */ /* 0x000fe20000000000 */
[----:B------:R-:W-:Y:S02]  /*e280*/  LOP3.LUT R229, R229, R220, RZ, 0x3c, !PT ;  /* 0x000000dce5e57212 */ /* 0x000fe400078e3cff */
[----:B------:R-:W-:-:S02]  /*e290*/  LEA.HI R234, R238, R237, R238, 0x5 ;  /* 0x000000edeeea7211 */ /* 0x000fc400078f28ee */
[----:B------:R-:W-:Y:S02]  /*e2a0*/  LOP3.LUT R245, R214, R233, R226, 0x96, !PT ;  /* 0x000000e9d6f57212 */ /* 0x000fe400078e96e2 */
[----:B------:R-:W-:Y:S02]  /*e2b0*/  SHF.L.W.U32.HI R226, R229, 0x1, R229 ;  /* 0x00000001e5e27819 */ /* 0x000fe40000010ee5 */
[----:B------:R-:W-:Y:S02]  /*e2c0*/  SHF.L.W.U32.HI R239, R239, 0x1e, R239 ;  /* 0x0000001eefef7819 */ /* 0x000fe40000010eef */
[--C-:B------:R-:W-:Y:S01]  /*e2d0*/  LEA.HI R229, R240, R243, R240.reuse, 0x5 ;  /* 0x000000f3f0e57211 */ /* 0x100fe200078f28f0 */
[----:B------:R-:W-:Y:S01]  /*e2e0*/  VIADD R243, R234, 0x8f1bbcdc ;  /* 0x8f1bbcdceaf37836 */ /* 0x000fe20000000000 */
[----:B------:R-:W-:Y:S02]  /*e2f0*/  LOP3.LUT R245, R245, R222, RZ, 0x3c, !PT ;  /* 0x000000def5f57212 */ /* 0x000fe400078e3cff */
[----:B------:R-:W-:-:S02]  /*e300*/  SHF.L.W.U32.HI R234, R240, 0x1e, R240 ;  /* 0x0000001ef0ea7819 */ /* 0x000fc40000010ef0 */
[----:B------:R-:W-:Y:S02]  /*e310*/  LOP3.LUT R240, R240, R239, R242, 0x96, !PT ;  /* 0x000000eff0f07212 */ /* 0x000fe400078e96f2 */
[----:B------:R-:W-:Y:S01]  /*e320*/  SHF.L.W.U32.HI R237, R238, 0x1e, R238 ;  /* 0x0000001eeeed7819 */ /* 0x000fe20000010eee */
[----:B------:R-:W-:Y:S01]  /*e330*/  VIADD R238, R229, 0xca62c1d6 ;  /* 0xca62c1d6e5ee7836 */ /* 0x000fe20000000000 */
[----:B------:R-:W-:Y:S02]  /*e340*/  SHF.L.W.U32.HI R229, R245, 0x1, R245 ;  /* 0x00000001f5e57819 */ /* 0x000fe40000010ef5 */
[----:B------:R-:W-:Y:S02]  /*e350*/  LOP3.LUT R245, R224, R205, R200, 0x96, !PT ;  /* 0x000000cde0f57212 */ /* 0x000fe400078e96c8 */
[----:B------:R-:W-:Y:S02]  /*e360*/  IADD3 R241, PT, PT, R240, R241, R226 ;  /* 0x000000f1f0f17210 */ /* 0x000fe40007ffe0e2 */
[----:B------:R-:W-:-:S02]  /*e370*/  LOP3.LUT R245, R245, R106, RZ, 0x3c, !PT ;  /* 0x0000006af5f57212 */ /* 0x000fc400078e3cff */
[C---:B------:R-:W-:Y:S02]  /*e380*/  LEA.HI R241, R238.reuse, R241, R238, 0x5 ;  /* 0x000000f1eef17211 */ /* 0x040fe400078f28ee */
[----:B------:R-:W-:Y:S02]  /*e390*/  LOP3.LUT R244, R238, R234, R239, 0x96, !PT ;  /* 0x000000eaeef47212 */ /* 0x000fe400078e96ef */
[----:B------:R-:W-:Y:S02]  /*e3a0*/  LOP3.LUT R240, R228, R215, R202, 0x96, !PT ;  /* 0x000000d7e4f07212 */ /* 0x000fe400078e96ca */
[----:B------:R-:W-:Y:S02]  /*e3b0*/  LOP3.LUT R230, R218, R231, R230, 0x96, !PT ;  /* 0x000000e7dae67212 */ /* 0x000fe400078e96e6 */
[----:B------:R-:W-:Y:S01]  /*e3c0*/  SHF.L.W.U32.HI R202, R245, 0x1, R245 ;  /* 0x00000001f5ca7819 */ /* 0x000fe20000010ef5 */
[----:B------:R-:W-:Y:S01]  /*e3d0*/  VIADD R245, R241, 0xca62c1d6 ;  /* 0xca62c1d6f1f57836 */ /* 0x000fe20000000000 */
[----:B------:R-:W-:-:S02]  /*e3e0*/  IADD3 R242, PT, PT, R244, R242, R229 ;  /* 0x000000f2f4f27210 */ /* 0x000fc40007ffe0e5 */
[----:B------:R-:W-:Y:S02]  /*e3f0*/  LOP3.LUT R233, R219, R204, R233, 0x96, !PT ;  /* 0x000000ccdbe97212 */ /* 0x000fe400078e96e9 */
[----:B------:R-:W-:Y:S02]  /*e400*/  LOP3.LUT R230, R230, R201, RZ, 0x3c, !PT ;  /* 0x000000c9e6e67212 */ /* 0x000fe400078e3cff */
[----:B------:R-:W-:Y:S02]  /*e410*/  LEA.HI R244, R243, R236, R243, 0x5 ;  /* 0x000000ecf3f47211 */ /* 0x000fe400078f28f3 */
[----:B------:R-:W-:Y:S02]  /*e420*/  SHF.L.W.U32.HI R238, R238, 0x1e, R238 ;  /* 0x0000001eeeee7819 */ /* 0x000fe40000010eee */
[----:B------:R-:W-:Y:S02]  /*e430*/  LOP3.LUT R241, R233, R226, RZ, 0x3c, !PT ;  /* 0x000000e2e9f17212 */ /* 0x000fe400078e3cff */
[----:B------:R-:W-:-:S02]  /*e440*/  LEA.HI R242, R245, R242, R245, 0x5 ;  /* 0x000000f2f5f27211 */ /* 0x000fc400078f28f5 */
[C---:B------:R-:W-:Y:S01]  /*e450*/  SHF.L.W.U32.HI R233, R245.reuse, 0x1e, R245 ;  /* 0x0000001ef5e97819 */ /* 0x040fe20000010ef5 */
[----:B------:R-:W-:Y:S01]  /*e460*/  VIADD R244, R244, 0x8f1bbcdc ;  /* 0x8f1bbcdcf4f47836 */ /* 0x000fe20000000000 */
[----:B------:R-:W-:Y:S02]  /*e470*/  SHF.L.W.U32.HI R200, R230, 0x1, R230 ;  /* 0x00000001e6c87819 */ /* 0x000fe40000010ee6 */
[----:B------:R-:W-:Y:S01]  /*e480*/  LOP3.LUT R245, R245, R238, R234, 0x96, !PT ;  /* 0x000000eef5f57212 */ /* 0x000fe200078e96ea */
[----:B------:R-:W-:Y:S01]  /*e490*/  VIADD R242, R242, 0xca62c1d6 ;  /* 0xca62c1d6f2f27836 */ /* 0x000fe20000000000 */
[----:B------:R-:W-:Y:S02]  /*e4a0*/  SHF.L.W.U32.HI R236, R243, 0x1e, R243 ;  /* 0x0000001ef3ec7819 */ /* 0x000fe40000010ef3 */
[----:B------:R-:W-:Y:S02]  /*e4b0*/  IADD3 R245, PT, PT, R245, R239, R200 ;  /* 0x000000eff5f57210 */ /* 0x000fe40007ffe0c8 */
[----:B------:R-:W-:-:S02]  /*e4c0*/  LOP3.LUT R246, R243, R237, R232, 0xe8, !PT ;  /* 0x000000edf3f67212 */ /* 0x000fc400078ee8e8 */
[----:B------:R-:W-:Y:S02]  /*e4d0*/  LOP3.LUT R243, R244, R236, R237, 0xe8, !PT ;  /* 0x000000ecf4f37212 */ /* 0x000fe400078ee8ed */
[----:B------:R-:W-:Y:S02]  /*e4e0*/  LOP3.LUT R247, R247, R104, RZ, 0x3c, !PT ;  /* 0x00000068f7f77212 */ /* 0x000fe400078e3cff */
[C---:B------:R-:W-:Y:S02]  /*e4f0*/  LEA.HI R245, R242.reuse, R245, R242, 0x5 ;  /* 0x000000f5f2f57211 */ /* 0x040fe400078f28f2 */
[----:B------:R-:W-:Y:S02]  /*e500*/  SHF.L.W.U32.HI R241, R241, 0x1, R241 ;  /* 0x00000001f1f17819 */ /* 0x000fe40000010ef1 */
[----:B------:R-:W-:Y:S02]  /*e510*/  LOP3.LUT R230, R242, R233, R238, 0x96, !PT ;  /* 0x000000e9f2e67212 */ /* 0x000fe400078e96ee */
[----:B------:R-:W-:-:S02]  /*e520*/  IADD3 R232, PT, PT, R243, R232, R202 ;  /* 0x000000e8f3e87210 */ /* 0x000fc40007ffe0ca */
[----:B------:R-:W-:Y:S02]  /*e530*/  SHF.L.W.U32.HI R225, R247, 0x1, R247 ;  /* 0x00000001f7e17819 */ /* 0x000fe40000010ef7 */
[----:B------:R-:W-:Y:S01]  /*e540*/  LOP3.LUT R243, R240, R105, RZ, 0x3c, !PT ;  /* 0x00000069f0f37212 */ /* 0x000fe200078e3cff */
[----:B------:R-:W-:Y:S01]  /*e550*/  VIADD R245, R245, 0xca62c1d6 ;  /* 0xca62c1d6f5f57836 */ /* 0x000fe20000000000 */
[----:B------:R-:W-:Y:S02]  /*e560*/  LOP3.LUT R240, R223, R210, R231, 0x96, !PT ;  /* 0x000000d2dff07212 */ /* 0x000fe400078e96e7 */
[----:B------:R-:W-:Y:S02]  /*e570*/  IADD3 R234, PT, PT, R230, R234, R241 ;  /* 0x000000eae6ea7210 */ /* 0x000fe40007ffe0f1 */
[----:B------:R-:W-:Y:S02]  /*e580*/  LOP3.LUT R231, R220, R213, R204, 0x96, !PT ;  /* 0x000000d5dce77212 */ /* 0x000fe400078e96cc */
[----:B------:R-:W-:-:S02]  /*e590*/  IADD3 R235, PT, PT, R246, R235, R225 ;  /* 0x000000ebf6eb7210 */ /* 0x000fc40007ffe0e1 */
[----:B------:R-:W-:Y:S02]  /*e5a0*/  LOP3.LUT R239, R240, R229, RZ, 0x3c, !PT ;  /* 0x000000e5f0ef7212 */ /* 0x000fe400078e3cff */
[----:B------:R-:W-:Y:S02]  /*e5b0*/  SHF.L.W.U32.HI R242, R242, 0x1e, R242 ;  /* 0x0000001ef2f27819 */ /* 0x000fe40000010ef2 */
[----:B------:R-:W-:Y:S02]  /*e5c0*/  LOP3.LUT R240, R231, R200, RZ, 0x3c, !PT ;  /* 0x000000c8e7f07212 */ /* 0x000fe400078e3cff */
[----:B------:R-:W-:Y:S02]  /*e5d0*/  LEA.HI R234, R245, R234, R245, 0x5 ;  /* 0x000000eaf5ea7211 */ /* 0x000fe400078f28f5 */
[C-C-:B------:R-:W-:Y:S02]  /*e5e0*/  LEA.HI R235, R244.reuse, R235, R244.reuse, 0x5 ;  /* 0x000000ebf4eb7211 */ /* 0x140fe400078f28f4 */
[----:B------:R-:W-:-:S02]  /*e5f0*/  SHF.L.W.U32.HI R231, R244, 0x1e, R244 ;  /* 0x0000001ef4e77819 */ /* 0x000fc40000010ef4 */
[----:B------:R-:W-:Y:S02]  /*e600*/  SHF.L.W.U32.HI R239, R239, 0x1, R239 ;  /* 0x00000001efef7819 */ /* 0x000fe40000010eef */
[----:B------:R-:W-:Y:S02]  /*e610*/  LOP3.LUT R244, R245, R242, R233, 0x96, !PT ;  /* 0x000000f2f5f47212 */ /* 0x000fe400078e96e9 */
[----:B------:R-:W-:Y:S01]  /*e620*/  SHF.L.W.U32.HI R230, R243, 0x1, R243 ;  /* 0x00000001f3e67819 */ /* 0x000fe20000010ef3 */
[----:B------:R-:W-:Y:S01]  /*e630*/  VIADD R243, R234, 0xca62c1d6 ;  /* 0xca62c1d6eaf37836 */ /* 0x000fe20000000000 */
[----:B------:R-:W-:Y:S02]  /*e640*/  IADD3 R244, PT, PT, R244, R238, R239 ;  /* 0x000000eef4f47210 */ /* 0x000fe40007ffe0ef */
[----:B------:R-:W-:Y:S02]  /*e650*/  SHF.L.W.U32.HI R204, R245, 0x1e, R245 ;  /* 0x0000001ef5cc7819 */ /* 0x000fe40000010ef5 */
[----:B------:R-:W-:-:S02]  /*e660*/  LEA.HI R244, R243, R244, R243, 0x5 ;  /* 0x000000f4f3f47211 */ /* 0x000fc400078f28f3 */
[----:B------:R-:W-:Y:S02]  /*e670*/  SHF.L.W.U32.HI R234, R240, 0x1, R240 ;  /* 0x00000001f0ea7819 */ /* 0x000fe40000010ef0 */
[----:B------:R-:W-:Y:S01]  /*e680*/  LOP3.LUT R238, R243, R204, R242, 0x96, !PT ;  /* 0x000000ccf3ee7212 */ /* 0x000fe200078e96f2 */
[----:B------:R-:W-:Y:S01]  /*e690*/  VIADD R244, R244, 0xca62c1d6 ;  /* 0xca62c1d6f4f47836 */ /* 0x000fe20000000000 */
[----:B------:R-:W-:Y:S02]  /*e6a0*/  LOP3.LUT R210, R222, R217, R210, 0x96, !PT ;  /* 0x000000d9ded27212 */ /* 0x000fe400078e96d2 */
[----:B------:R-:W-:Y:S02]  /*e6b0*/  LOP3.LUT R217, R226, R218, R217, 0x96, !PT ;  /* 0x000000dae2d97212 */ /* 0x000fe400078e96d9 */
[----:B------:R-:W-:Y:S02]  /*e6c0*/  IADD3 R233, PT, PT, R238, R233, R234 ;  /* 0x000000e9eee97210 */ /* 0x000fe40007ffe0ea */
[----:B------:R-:W-:-:S02]  /*e6d0*/  LOP3.LUT R226, R201, R214, R213, 0x96, !PT ;  /* 0x000000d6c9e27212 */ /* 0x000fc400078e96d5 */
[----:B------:R-:W-:Y:S02]  /*e6e0*/  LOP3.LUT R210, R210, R241, RZ, 0x3c, !PT ;  /* 0x000000f1d2d27212 */ /* 0x000fe400078e3cff */
[----:B------:R-:W-:Y:S02]  /*e6f0*/  SHF.L.W.U32.HI R243, R243, 0x1e, R243 ;  /* 0x0000001ef3f37819 */ /* 0x000fe40000010ef3 */
[----:B------:R-:W-:Y:S02]  /*e700*/  LOP3.LUT R214, R229, R219, R214, 0x96, !PT ;  /* 0x000000dbe5d67212 */ /* 0x000fe400078e96d6 */
[----:B------:R-:W-:Y:S02]  /*e710*/  LEA.HI R233, R244, R233, R244, 0x5 ;  /* 0x000000e9f4e97211 */ /* 0x000fe400078f28f4 */
[----:B------:R-:W-:Y:S02]  /*e720*/  LOP3.LUT R229, R226, R239, RZ, 0x3c, !PT ;  /* 0x000000efe2e57212 */ /* 0x000fe400078e3cff */
[----:B------:R-:W-:-:S02]  /*e730*/  SHF.L.W.U32.HI R213, R210, 0x1, R210 ;  /* 0x00000001d2d57819 */ /* 0x000fc40000010ed2 */
[C---:B------:R-:W-:Y:S01]  /*e740*/  LOP3.LUT R226, R244.reuse, R243, R204, 0x96, !PT ;  /* 0x000000f3f4e27212 */ /* 0x040fe200078e96cc */
[----:B------:R-:W-:Y:S01]  /*e750*/  VIADD R233, R233, 0xca62c1d6 ;  /* 0xca62c1d6e9e97836 */ /* 0x000fe20000000000 */
[----:B------:R-:W-:Y:S02]  /*e760*/  SHF.L.W.U32.HI R210, R244, 0x1e, R244 ;  /* 0x0000001ef4d27819 */ /* 0x000fe40000010ef4 */
[----:B------:R-:W-:Y:S02]  /*e770*/  IADD3 R226, PT, PT, R226, R242, R213 ;  /* 0x000000f2e2e27210 */ /* 0x000fe40007ffe0d5 */
[----:B------:R-:W-:Y:S02]  /*e780*/  LOP3.LUT R200, R200, R223, R218, 0x96, !PT ;  /* 0x000000dfc8c87212 */ /* 0x000fe400078e96da */
        /* <DEDUP_REMOVED lines=10> */
[----:B------:R-:W-:Y:S02]  /*e830*/  LOP3.LUT R201, R234, R201, R220, 0x96, !PT ;  /* 0x000000c9eac97212 */ /* 0x000fe400078e96dc */
[----:B------:R-:W-:Y:S02]  /*e840*/  SHF.L.W.U32.HI R218, R204, 0x1, R204 ;  /* 0x00000001ccda7819 */ /* 0x000fe40000010ecc */
[----:B------:R-:W-:Y:S01]  /*e850*/  LOP3.LUT R220, R226, R217, R210, 0x96, !PT ;  /* 0x000000d9e2dc7212 */ /* 0x000fe200078e96d2 */
[----:B------:R-:W-:Y:S01]  /*e860*/  VIADD R204, R223, 0xca62c1d6 ;  /* 0xca62c1d6dfcc7836 */ /* 0x000fe20000000000 */
[----:B------:R-:W-:Y:S02]  /*e870*/  LOP3.LUT R214, R214, R213, RZ, 0x3c, !PT ;  /* 0x000000d5d6d67212 */ /* 0x000fe400078e3cff */
[----:B------:R-:W-:-:S02]  /*e880*/  IADD3 R243, PT, PT, R220, R243, R218 ;  /* 0x000000f3dcf37210 */ /* 0x000fc40007ffe0da */
[----:B------:R-:W-:Y:S02]  /*e890*/  SHF.L.W.U32.HI R226, R226, 0x1e, R226 ;  /* 0x0000001ee2e27819 */ /* 0x000fe40000010ee2 */
[----:B------:R-:W-:Y:S02]  /*e8a0*/  LEA.HI R243, R204, R243, R204, 0x5 ;  /* 0x000000f3ccf37211 */ /* 0x000fe400078f28cc */
[----:B------:R-:W-:Y:S02]  /*e8b0*/  LOP3.LUT R229, R200, R229, RZ, 0x3c, !PT ;  /* 0x000000e5c8e57212 */ /* 0x000fe400078e3cff */
[----:B------:R-:W-:Y:S02]  /*e8c0*/  SHF.L.W.U32.HI R213, R214, 0x1, R214 ;  /* 0x00000001d6d57819 */ /* 0x000fe40000010ed6 */
[----:B------:R-:W-:Y:S01]  /*e8d0*/  LOP3.LUT R200, R204, R226, R217, 0x96, !PT ;  /* 0x000000e2ccc87212 */ /* 0x000fe200078e96d9 */
[----:B------:R-:W-:Y:S01]  /*e8e0*/  VIADD R243, R243, 0xca62c1d6 ;  /* 0xca62c1d6f3f37836 */ /* 0x000fe20000000000 */
[----:B------:R-:W-:-:S02]  /*e8f0*/  LOP3.LUT R219, R219, R218, RZ, 0x3c, !PT ;  /* 0x000000dadbdb7212 */ /* 0x000fc400078e3cff */
[----:B------:R-:W-:Y:S02]  /*e900*/  IADD3 R200, PT, PT, R200, R210, R213 ;  /* 0x000000d2c8c87210 */ /* 0x000fe40007ffe0d5 */
[----:B------:R-:W-:Y:S02]  /*e910*/  LOP3.LUT R222, R222, R213, RZ, 0x3c, !PT ;  /* 0x000000d5dede7212 */ /* 0x000fe400078e3cff */
[----:B------:R-:W-:Y:S02]  /*e920*/  SHF.L.W.U32.HI R213, R204, 0x1e, R204 ;  /* 0x0000001eccd57819 */ /* 0x000fe40000010ecc */
[----:B------:R-:W-:Y:S02]  /*e930*/  LEA.HI R200, R243, R200, R243, 0x5 ;  /* 0x000000c8f3c87211 */ /* 0x000fe400078f28f3 */
[----:B------:R-:W-:Y:S02]  /*e940*/  LEA.HI R219, R219, R226, R219, 0x1 ;  /* 0x000000e2dbdb7211 */ /* 0x000fe400078f08db */
[----:B------:R-:W-:-:S02]  /*e950*/  SHF.L.W.U32.HI R204, R229, 0x1, R229 ;  /* 0x00000001e5cc7819 */ /* 0x000fc40000010ee5 */
[C---:B------:R-:W-:Y:S01]  /*e960*/  LOP3.LUT R226, R243.reuse, R213, R226, 0x96, !PT ;  /* 0x000000d5f3e27212 */ /* 0x040fe200078e96e2 */
[----:B------:R-:W-:Y:S01]  /*e970*/  VIADD R200, R200, 0xca62c1d6 ;  /* 0xca62c1d6c8c87836 */ /* 0x000fe20000000000 */
[----:B------:R-:W-:Y:S02]  /*e980*/  SHF.L.W.U32.HI R210, R243, 0x1e, R243 ;  /* 0x0000001ef3d27819 */ /* 0x000fe40000010ef3 */
[----:B------:R-:W-:Y:S02]  /*e990*/  IADD3 R217, PT, PT, R226, R217, R204 ;  /* 0x000000d9e2d97210 */ /* 0x000fe40007ffe0cc */
[----:B------:R-:W-:Y:S02]  /*e9a0*/  LOP3.LUT R201, R201, R204, RZ, 0x3c, !PT ;  /* 0x000000ccc9c97212 */ /* 0x000fe400078e3cff */
[C---:B------:R-:W-:Y:S02]  /*e9b0*/  LOP3.LUT R204, R200.reuse, R210, R213, 0x96, !PT ;  /* 0x000000d2c8cc7212 */ /* 0x040fe400078e96d5 */
[----:B------:R-:W-:Y:S01]  /*e9c0*/  LEA.HI R217, R200, R217, R200, 0x5 ;  /* 0x000000d9c8d97211 */ /* 0x000fe200078f28c8 */
[----:B------:R-:W-:-:S02]  /*e9d0*/  IMAD.IADD R214, R210, 0x1, R113 ;  /* 0x00000001d2d67824 */ /* 0x000fc400078e0271 */
[----:B------:R-:W-:Y:S02]  /*e9e0*/  IMAD.IADD R219, R219, 0x1, R204 ;  /* 0x00000001dbdb7824 */ /* 0x000fe400078e02cc */
[----:B------:R-:W-:Y:S01]  /*e9f0*/  VIADD R204, R217, 0xca62c1d6 ;  /* 0xca62c1d6d9cc7836 */ /* 0x000fe20000000000 */
[----:B------:R-:W-:Y:S01]  /*ea00*/  SHF.L.W.U32.HI R217, R200, 0x1e, R200 ;  /* 0x0000001ec8d97819 */ /* 0x000fe20000010ec8 */
[----:B------:R-:W-:Y:S01]  /*ea10*/  VIADD R235, R235, 0x8f1bbcdc ;  /* 0x8f1bbcdcebeb7836 */ /* 0x000fe20000000000 */
[----:B------:R-:W-:Y:S02]  /*ea20*/  LEA.HI R222, R222, R213, R222, 0x1 ;  /* 0x000000d5dede7211 */ /* 0x000fe400078f08de */
[----:B------:R-:W-:Y:S02]  /*ea30*/  LEA.HI R213, R201, R214, R201, 0x1 ;  /* 0x000000d6c9d57211 */ /* 0x000fe400078f08c9 */
[----:B------:R-:W-:Y:S02]  /*ea40*/  LOP3.LUT R218, R211, R212, R205, 0x96, !PT ;  /* 0x000000d4d3da7212 */ /* 0x000fe400078e96cd */
[----:B------:R-:W-:-:S02]  /*ea50*/  LEA.HI R219, R204, R219, R204, 0x5 ;  /* 0x000000dbccdb7211 */ /* 0x000fc400078f28cc */
[----:B------:R-:W-:Y:S02]  /*ea60*/  LOP3.LUT R201, R204, R217, R210, 0x96, !PT ;  /* 0x000000d9ccc97212 */ /* 0x000fe400078e96d2 */
[----:B------:R-:W-:Y:S01]  /*ea70*/  LOP3.LUT R205, R218, R225, RZ, 0x3c, !PT ;  /* 0x000000e1dacd7212 */ /* 0x000fe200078e3cff */
[----:B------:R-:W-:Y:S01]  /*ea80*/  VIADD R218, R219, 0xca62c1d6 ;  /* 0xca62c1d6dbda7836 */ /* 0x000fe20000000000 */
[C---:B------:R-:W-:Y:S01]  /*ea90*/  LEA.HI R232, R235.reuse, R232, R235, 0x5 ;  /* 0x000000e8ebe87211 */ /* 0x040fe200078f28eb */
[----:B------:R-:W-:Y:S01]  /*eaa0*/  IMAD.IADD R201, R222, 0x1, R201 ;  /* 0x00000001dec97824 */ /* 0x000fe200078e02c9 */
[----:B------:R-:W-:Y:S02]  /*eab0*/  LOP3.LUT R246, R235, R231, R236, 0xe8, !PT ;  /* 0x000000e7ebf67212 */ /* 0x000fe400078ee8ec */
[----:B------:R-:W-:Y:S01]  /*eac0*/  SHF.L.W.U32.HI R200, R204, 0x1e, R204 ;  /* 0x0000001eccc87819 */ /* 0x000fe20000010ecc */
[----:B------:R-:W-:Y:S01]  /*ead0*/  VIADD R232, R232, 0x8f1bbcdc ;  /* 0x8f1bbcdce8e87836 */ /* 0x000fe20000000000 */
[----:B------:R-:W-:-:S02]  /*eae0*/  IADD3 R237, PT, PT, R246, R237, R230 ;  /* 0x000000edf6ed7210 */ /* 0x000fc40007ffe0e6 */
[C---:B------:R-:W-:Y:S02]  /*eaf0*/  LEA.HI R201, R218.reuse, R201, R218, 0x5 ;  /* 0x000000c9dac97211 */ /* 0x040fe400078f28da */
[----:B------:R-:W-:Y:S02]  /*eb00*/  SHF.L.W.U32.HI R235, R235, 0x1e, R235 ;  /* 0x0000001eebeb7819 */ /* 0x000fe40000010eeb */
[----:B------:R-:W-:Y:S01]  /*eb10*/  LOP3.LUT R204, R218, R200, R217, 0x96, !PT ;  /* 0x000000c8dacc7212 */ /* 0x000fe200078e96d9 */
[----:B------:R-:W-:Y:S01]  /*eb20*/  VIADD R201, R201, 0xca62c1d6 ;  /* 0xca62c1d6c9c97836 */ /* 0x000fe20000000000 */
[C---:B------:R-:W-:Y:S02]  /*eb30*/  LEA.HI R237, R232.reuse, R237, R232, 0x5 ;  /* 0x000000ede8ed7211 */ /* 0x040fe400078f28e8 */
[----:B------:R-:W-:Y:S02]  /*eb40*/  SHF.L.W.U32.HI R205, R205, 0x1, R205 ;  /* 0x00000001cdcd7819 */ /* 0x000fe40000010ecd */
[----:B------:R-:W-:-:S02]  /*eb50*/  LOP3.LUT R210, R232, R235, R231, 0xe8, !PT ;  /* 0x000000ebe8d27212 */ /* 0x000fc400078ee8e7 */
[----:B------:R-:W-:Y:S01]  /*eb60*/  LOP3.LUT R215, R103, R216, R215, 0x96, !PT ;  /* 0x000000d867d77212 */ /* 0x000fe200078e96d7 */
[----:B------:R-:W-:Y:S02]  /*eb70*/  IMAD.IADD R204, R204, 0x1, R213 ;  /* 0x00000001cccc7824 */ /* 0x000fe400078e02d5 */
[----:B------:R-:W-:Y:S01]  /*eb80*/  IMAD.IADD R219, R135, 0x1, R200 ;  /* 0x0000000187db7824 */ /* 0x000fe200078e02c8 */
[----:B------:R-:W-:Y:S01]  /*eb90*/  IADD3 R236, PT, PT, R210, R236, R205 ;  /* 0x000000ecd2ec7210 */ /* 0x000fe20007ffe0cd */
[----:B------:R-:W-:Y:S01]  /*eba0*/  VIADD R237, R237, 0x8f1bbcdc ;  /* 0x8f1bbcdceded7836 */ /* 0x000fe20000000000 */
[----:B------:R-:W-:Y:S01]  /*ebb0*/  LOP3.LUT R215, R215, R202, RZ, 0x3c, !PT ;  /* 0x000000cad7d77212 */ /* 0x000fe200078e3cff */
[----:B------:R-:W-:Y:S01]  /*ebc0*/  IMAD.IADD R200, R136, 0x1, R201 ;  /* 0x0000000188c87824 */ /* 0x000fe200078e02c9 */
[----:B------:R-:W-:Y:S02]  /*ebd0*/  LEA.HI R218, R218, R137, R218, 0x1e ;  /* 0x00000089dada7211 */ /* 0x000fe400078ff0da */
[----:B------:R-:W-:-:S02]  /*ebe0*/  SHF.L.W.U32.HI R210, R232, 0x1e, R232 ;  /* 0x0000001ee8d27819 */ /* 0x000fc40000010ee8 */
[----:B------:R-:W-:Y:S02]  /*ebf0*/  LEA.HI R201, R201, R204, R201, 0x5 ;  /* 0x000000ccc9c97211 */ /* 0x000fe400078f28c9 */
[----:B------:R-:W-:Y:S02]  /*ec00*/  SHF.L.W.U32.HI R213, R215, 0x1, R215 ;  /* 0x00000001d7d57819 */ /* 0x000fe40000010ed7 */
[C---:B------:R-:W-:Y:S02]  /*ec10*/  LOP3.LUT R204, R200.reuse, R218, R219, 0xca, !PT ;  /* 0x000000dac8cc7212 */ /* 0x040fe400078ecadb */
[C---:B------:R-:W-:Y:S02]  /*ec20*/  LEA.HI R236, R237.reuse, R236, R237, 0x5 ;  /* 0x000000ecedec7211 */ /* 0x040fe400078f28ed */
[----:B------:R-:W-:Y:S02]  /*ec30*/  SHF.L.W.U32.HI R215, R200, 0x1e, R200 ;  /* 0x0000001ec8d77819 */ /* 0x000fe40000010ec8 */
[----:B------:R-:W-:-:S02]  /*ec40*/  LOP3.LUT R214, R237, R210, R235, 0xe8, !PT ;  /* 0x000000d2edd67212 */ /* 0x000fc400078ee8eb */
[----:B------:R-:W-:Y:S01]  /*ec50*/  LOP3.LUT R223, R104, R221, R212, 0x96, !PT ;  /* 0x000000dd68df7212 */ /* 0x000fe200078e96d4 */
[----:B------:R-:W-:Y:S01]  /*ec60*/  VIADD R236, R236, 0x8f1bbcdc ;  /* 0x8f1bbcdcecec7836 */ /* 0x000fe20000000000 */
[----:B------:R-:W-:Y:S02]  /*ec70*/  IADD3 R212, PT, PT, R204, R130, R217 ;  /* 0x00000082ccd47210 */ /* 0x000fe40007ffe0d9 */
[----:B------:R-:W-:Y:S02]  /*ec80*/  LOP3.LUT R204, R201, R215, R218, 0xca, !PT ;  /* 0x000000d7c9cc7212 */ /* 0x000fe400078ecada */
[----:B------:R-:W-:Y:S02]  /*ec90*/  IADD3 R231, PT, PT, R214, R231, R213 ;  /* 0x000000e7d6e77210 */ /* 0x000fe40007ffe0d5 */
[----:B------:R-:W-:Y:S02]  /*eca0*/  LOP3.LUT R216, R106, R227, R216, 0x96, !PT ;  /* 0x000000e36ad87212 */ /* 0x000fe400078e96d8 */
[----:B------:R-:W-:-:S02]  /*ecb0*/  LOP3.LUT R223, R223, R230, RZ, 0x3c, !PT ;  /* 0x000000e6dfdf7212 */ /* 0x000fc400078e3cff */
[----:B------:R-:W-:Y:S02]  /*ecc0*/  IADD3 R219, PT, PT, R204, R124, R219 ;  /* 0x0000007cccdb7210 */ /* 0x000fe40007ffe0db */
[----:B------:R-:W-:Y:S02]  /*ecd0*/  LOP3.LUT R214, R216, R205, RZ, 0x3c, !PT ;  /* 0x000000cdd8d67212 */ /* 0x000fe400078e3cff */
[----:B------:R-:W-:Y:S02]  /*ece0*/  SHF.L.W.U32.HI R204, R223, 0x1, R223 ;  /* 0x00000001dfcc7819 */ /* 0x000fe40000010edf */
[----:B------:R-:W-:Y:S02]  /*ecf0*/  LEA.HI R231, R236, R231, R236, 0x5 ;  /* 0x000000e7ece77211 */ /* 0x000fe400078f28ec */
[----:B------:R-:W-:Y:S02]  /*ed00*/  LEA.HI R216, R201, R212, R201, 0x5 ;  /* 0x000000d4c9d87211 */ /* 0x000fe400078f28c9 */
[----:B------:R-:W-:-:S02]  /*ed10*/  SHF.L.W.U32.HI R223, R237, 0x1e, R237 ;  /* 0x0000001eeddf7819 */ /* 0x000fc40000010eed */
[----:B------:R-:W-:Y:S01]  /*ed20*/  SHF.L.W.U32.HI R217, R201, 0x1e, R201 ;  /* 0x0000001ec9d97819 */ /* 0x000fe20000010ec9 */
[----:B------:R-:W-:Y:S01]  /*ed30*/  VIADD R226, R231, 0x8f1bbcdc ;  /* 0x8f1bbcdce7e27836 */ /* 0x000fe20000000000 */
[----:B------:R-:W-:Y:S02]  /*ed40*/  SHF.L.W.U32.HI R212, R236, 0x1e, R236 ;  /* 0x0000001eecd47819 */ /* 0x000fe40000010eec */
[----:B------:R-:W-:Y:S02]  /*ed50*/  LEA.HI R220, R216, R219, R216, 0x5 ;  /* 0x000000dbd8dc7211 */ /* 0x000fe400078f28d8 */
[----:B------:R-:W-:Y:S02]  /*ed60*/  LOP3.LUT R236, R236, R223, R210, 0xe8, !PT ;  /* 0x000000dfecec7212 */ /* 0x000fe400078ee8d2 */
[C---:B------:R-:W-:Y:S02]  /*ed70*/  SHF.L.W.U32.HI R219, R216.reuse, 0x1e, R216 ;  /* 0x0000001ed8db7819 */ /* 0x040fe40000010ed8 */
[----:B------:R-:W-:-:S02]  /*ed80*/  LOP3.LUT R216, R216, R217, R215, 0xca, !PT ;  /* 0x000000d9d8d87212 */ /* 0x000fc400078ecad7 */
[----:B------:R-:W-:Y:S02]  /*ed90*/  IADD3 R235, PT, PT, R236, R235, R204 ;  /* 0x000000ebeceb7210 */ /* 0x000fe40007ffe0cc */
[----:B------:R-:W-:Y:S02]  /*eda0*/  SHF.L.W.U32.HI R214, R214, 0x1, R214 ;  /* 0x00000001d6d67819 */ /* 0x000fe40000010ed6 */
[----:B------:R-:W-:Y:S02]  /*edb0*/  LOP3.LUT R231, R226, R212, R223, 0xe8, !PT ;  /* 0x000000d4e2e77212 */ /* 0x000fe400078ee8df */
[----:B------:R-:W-:Y:S02]  /*edc0*/  IADD3 R229, PT, PT, R216, R125, R218 ;  /* 0x0000007dd8e57210 */ /* 0x000fe40007ffe0da */
[----:B------:R-:W-:Y:S02]  /*edd0*/  LEA.HI R235, R226, R235, R226, 0x5 ;  /* 0x000000ebe2eb7211 */ /* 0x000fe400078f28e2 */
[----:B------:R-:W-:-:S02]  /*ede0*/  LOP3.LUT R222, R220, R219, R217, 0xca, !PT ;  /* 0x000000dbdcde7212 */ /* 0x000fc400078ecad9 */
[----:B------:R-:W-:Y:S02]  /*edf0*/  IADD3 R216, PT, PT, R231, R210, R214 ;  /* 0x000000d2e7d87210 */ /* 0x000fe40007ffe0d6 */
[C-C-:B------:R-:W-:Y:S02]  /*ee00*/  LEA.HI R229, R220.reuse, R229, R220.reuse, 0x5 ;  /* 0x000000e5dce57211 */ /* 0x140fe400078f28dc */
[----:B------:R-:W-:Y:S02]  /*ee10*/  SHF.L.W.U32.HI R210, R220, 0x1e, R220 ;  /* 0x0000001edcd27819 */ /* 0x000fe40000010edc */
[----:B------:R-:W-:Y:S01]  /*ee20*/  LOP3.LUT R227, R225, R228, R227, 0x96, !PT ;  /* 0x000000e4e1e37212 */ /* 0x000fe200078e96e3 */
[----:B------:R-:W-:Y:S01]  /*ee30*/  VIADD R235, R235, 0x8f1bbcdc ;  /* 0x8f1bbcdcebeb7836 */ /* 0x000fe20000000000 */
[----:B------:R-:W-:Y:S02]  /*ee40*/  IADD3 R222, PT, PT, R222, R126, R215 ;  /* 0x0000007edede7210 */ /* 0x000fe40007ffe0d7 */
[----:B------:R-:W-:-:S02]  /*ee50*/  LOP3.LUT R215, R229, R210, R219, 0xca, !PT ;  /* 0x000000d2e5d77212 */ /* 0x000fc400078ecadb */
[----:B------:R-:W-:Y:S02]  /*ee60*/  LOP3.LUT R227, R227, R204, RZ, 0x3c, !PT ;  /* 0x000000cce3e37212 */ /* 0x000fe400078e3cff */
[----:B------:R-:W-:Y:S02]  /*ee70*/  LOP3.LUT R218, R105, R224, R221, 0x96, !PT ;  /* 0x000000e069da7212 */ /* 0x000fe400078e96dd */
[----:B------:R-:W-:Y:S02]  /*ee80*/  IADD3 R231, PT, PT, R215, R160, R217 ;  /* 0x000000a0d7e77210 */ /* 0x000fe40007ffe0d9 */
[----:B------:R-:W-:Y:S02]  /*ee90*/  LEA.HI R216, R235, R216, R235, 0x5 ;  /* 0x000000d8ebd87211 */ /* 0x000fe400078f28eb */
[----:B------:R-:W-:Y:S02]  /*eea0*/  SHF.L.W.U32.HI R215, R227, 0x1, R227 ;  /* 0x00000001e3d77819 */ /* 0x000fe40000010ee3 */
[----:B------:R-:W-:-:S02]  /*eeb0*/  LOP3.LUT R218, R218, R213, RZ, 0x3c, !PT ;  /* 0x000000d5dada7212 */ /* 0x000fc400078e3cff */
[----:B------:R-:W-:Y:S01]  /*eec0*/  SHF.L.W.U32.HI R227, R226, 0x1e, R226 ;  /* 0x0000001ee2e37819 */ /* 0x000fe20000010ee2 */
[----:B------:R-:W-:Y:S01]  /*eed0*/  VIADD R220, R216, 0x8f1bbcdc ;  /* 0x8f1bbcdcd8dc7836 */ /* 0x000fe20000000000 */
[----:B------:R-:W-:Y:S02]  /*eee0*/  SHF.L.W.U32.HI R217, R218, 0x1, R218 ;  /* 0x00000001dad97819 */ /* 0x000fe40000010eda */
[----:B------:R-:W-:Y:S02]  /*eef0*/  LOP3.LUT R216, R235, R227, R212, 0xe8, !PT ;  /* 0x000000e3ebd87212 */ /* 0x000fe400078ee8d4 */
[C-C-:B------:R-:W-:Y:S02]  /*ef00*/  LEA.HI R222, R229.reuse, R222, R229.reuse, 0x5 ;  /* 0x000000dee5de7211 */ /* 0x140fe400078f28e5 */
[----:B------:R-:W-:Y:S02]  /*ef10*/  SHF.L.W.U32.HI R229, R229, 0x1e, R229 ;  /* 0x0000001ee5e57819 */ /* 0x000fe40000010ee5 */
[----:B------:R-:W-:-:S02]  /*ef20*/  SHF.L.W.U32.HI R221, R235, 0x1e, R235 ;  /* 0x0000001eebdd7819 */ /* 0x000fc40000010eeb */
[----:B------:R-:W-:Y:S02]  /*ef30*/  IADD3 R235, PT, PT, R216, R223, R217 ;  /* 0x000000dfd8eb7210 */ /* 0x000fe40007ffe0d9 */
[C-C-:B------:R-:W-:Y:S02]  /*ef40*/  SHF.L.W.U32.HI R218, R222.reuse, 0x1e, R222.reuse ;  /* 0x0000001ededa7819 */ /* 0x140fe40000010ede */
[C---:B------:R-:W-:Y:S02]  /*ef50*/  LEA.HI R231, R222.reuse, R231, R222, 0x5 ;  /* 0x000000e7dee77211 */ /* 0x040fe400078f28de */
[----:B------:R-:W-:Y:S02]  /*ef60*/  LOP3.LUT R222, R222, R229, R210, 0xca, !PT ;  /* 0x000000e5dede7212 */ /* 0x000fe400078ecad2 */
[C---:B------:R-:W-:Y:S02]  /*ef70*/  LEA.HI R235, R220.reuse, R235, R220, 0x5 ;  /* 0x000000ebdceb7211 */ /* 0x040fe400078f28dc */
[----:B------:R-:W-:-:S02]  /*ef80*/  LOP3.LUT R226, R220, R221, R227, 0xe8, !PT ;  /* 0x000000dddce27212 */ /* 0x000fc400078ee8e3 */
[----:B------:R-:W-:Y:S02]  /*ef90*/  IADD3 R222, PT, PT, R222, R164, R219 ;  /* 0x000000a4dede7210 */ /* 0x000fe40007ffe0db */
[----:B------:R-:W-:Y:S01]  /*efa0*/  LOP3.LUT R219, R202, R211, R224, 0x96, !PT ;  /* 0x000000d3cadb7212 */ /* 0x000fe200078e96e0 */
[----:B------:R-:W-:Y:S01]  /*efb0*/  VIADD R235, R235, 0x8f1bbcdc ;  /* 0x8f1bbcdcebeb7836 */ /* 0x000fe20000000000 */
[----:B------:R-:W-:Y:S02]  /*efc0*/  LOP3.LUT R223, R231, R218, R229, 0xca, !PT ;  /* 0x000000dae7df7212 */ /* 0x000fe400078ecae5 */
[----:B------:R-:W-:Y:S02]  /*efd0*/  IADD3 R226, PT, PT, R226, R212, R215 ;  /* 0x000000d4e2e27210 */ /* 0x000fe40007ffe0d7 */
[----:B------:R-:W-:Y:S02]  /*efe0*/  LOP3.LUT R219, R219, R214, RZ, 0x3c, !PT ;  /* 0x000000d6dbdb7212 */ /* 0x000fe400078e3cff */
[----:B------:R-:W-:-:S02]  /*eff0*/  IADD3 R233, PT, PT, R223, R162, R210 ;  /* 0x000000a2dfe97210 */ /* 0x000fc40007ffe0d2 */
[----:B------:R-:W-:Y:S02]  /*f000*/  LEA.HI R224, R231, R222, R231, 0x5 ;  /* 0x000000dee7e07211 */ /* 0x000fe400078f28e7 */
[----:B------:R-:W-:Y:S02]  /*f010*/  SHF.L.W.U32.HI R212, R220, 0x1e, R220 ;  /* 0x0000001edcd47819 */ /* 0x000fe40000010edc */
[----:B------:R-:W-:Y:S02]  /*f020*/  LEA.HI R223, R235, R226, R235, 0x5 ;  /* 0x000000e2ebdf7211 */ /* 0x000fe400078f28eb */
[----:B------:R-:W-:Y:S02]  /*f030*/  LOP3.LUT R228, R230, R103, R228, 0x96, !PT ;  /* 0x00000067e6e47212 */ /* 0x000fe400078e96e4 */
[----:B------:R-:W-:Y:S02]  /*f040*/  SHF.L.W.U32.HI R210, R219, 0x1, R219 ;  /* 0x00000001dbd27819 */ /* 0x000fe40000010edb */
[----:B------:R-:W-:-:S02]  /*f050*/  SHF.L.W.U32.HI R222, R235, 0x1e, R235 ;  /* 0x0000001eebde7819 */ /* 0x000fc40000010eeb */
[----:B------:R-:W-:Y:S02]  /*f060*/  SHF.L.W.U32.HI R219, R231, 0x1e, R231 ;  /* 0x0000001ee7db7819 */ /* 0x000fe40000010ee7 */
[C-C-:B------:R-:W-:Y:S02]  /*f070*/  SHF.L.W.U32.HI R220, R224.reuse, 0x1e, R224.reuse ;  /* 0x0000001ee0dc7819 */ /* 0x140fe40000010ee0 */
[----:B------:R-:W-:Y:S02]  /*f080*/  LEA.HI R233, R224, R233, R224, 0x5 ;  /* 0x000000e9e0e97211 */ /* 0x000fe400078f28e0 */
[----:B------:R-:W-:Y:S01]  /*f090*/  LOP3.LUT R235, R235, R212, R221, 0xe8, !PT ;  /* 0x000000d4ebeb7212 */ /* 0x000fe200078ee8dd */
[----:B------:R-:W-:Y:S01]  /*f0a0*/  VIADD R232, R8, 0x5a827999 ;  /* 0x5a82799908e87836 */ /* 0x000fe20000000000 */
[----:B------:R-:W-:Y:S01]  /*f0b0*/  LOP3.LUT R228, R228, R217, RZ, 0x3c, !PT ;  /* 0x000000d9e4e47212 */ /* 0x000fe200078e3cff */
[----:B------:R-:W-:Y:S01]  /*f0c0*/  VIADD R223, R223, 0x8f1bbcdc ;  /* 0x8f1bbcdcdfdf7836 */ /* 0x000fe20000000000 */
[----:B------:R-:W-:-:S02]  /*f0d0*/  LOP3.LUT R231, R233, R220, R219, 0xca, !PT ;  /* 0x000000dce9e77212 */ /* 0x000fc400078ecadb */
[----:B------:R-:W-:Y:S02]  /*f0e0*/  IADD3 R226, PT, PT, R235, R227, R210 ;  /* 0x000000e3ebe27210 */ /* 0x000fe40007ffe0d2 */
[----:B------:R-:W-:Y:S02]  /*f0f0*/  SHF.L.W.U32.HI R216, R228, 0x1, R228 ;  /* 0x00000001e4d87819 */ /* 0x000fe40000010ee4 */
[----:B------:R-:W-:Y:S02]  /*f100*/  LOP3.LUT R228, R223, R222, R212, 0xe8, !PT ;  /* 0x000000dedfe47212 */ /* 0x000fe400078ee8d4 */
[--C-:B------:R-:W-:Y:S02]  /*f110*/  LOP3.LUT R224, R224, R219, R218.reuse, 0xca, !PT ;  /* 0x000000dbe0e07212 */ /* 0x100fe400078ecada */
[----:B------:R-:W-:Y:S02]  /*f120*/  IADD3 R231, PT, PT, R231, R232, R218 ;  /* 0x000000e8e7e77210 */ /* 0x000fe40007ffe0da */
[----:B------:R-:W-:-:S02]  /*f130*/  LEA.HI R226, R223, R226, R223, 0x5 ;  /* 0x000000e2dfe27211 */ /* 0x000fc400078f28df */
[----:B------:R-:W-:Y:S02]  /*f140*/  LOP3.LUT R218, R205, R104, R211, 0x96, !PT ;  /* 0x00000068cdda7212 */ /* 0x000fe400078e96d3 */
[----:B------:R-:W-:Y:S01]  /*f150*/  IADD3 R228, PT, PT, R228, R221, R216 ;  /* 0x000000dde4e47210 */ /* 0x000fe20007ffe0d8 */
[----:B------:R-:W-:Y:S01]  /*f160*/  VIADD R221, R226, 0x8f1bbcdc ;  /* 0x8f1bbcdce2dd7836 */ /* 0x000fe20000000000 */
[----:B------:R-:W-:Y:S02]  /*f170*/  LOP3.LUT R218, R218, R215, RZ, 0x3c, !PT ;  /* 0x000000d7dada7212 */ /* 0x000fe400078e3cff */
[----:B------:R-:W-:Y:S02]  /*f180*/  IADD3 R224, PT, PT, R224, R166, R229 ;  /* 0x000000a6e0e07210 */ /* 0x000fe40007ffe0e5 */
[----:B------:R-:W-:Y:S02]  /*f190*/  SHF.L.W.U32.HI R211, R218, 0x1, R218 ;  /* 0x00000001dad37819 */ /* 0x000fe40000010eda */
[----:B------:R-:W-:-:S02]  /*f1a0*/  LEA.HI R218, R233, R224, R233, 0x5 ;  /* 0x000000e0e9da7211 */ /* 0x000fc400078f28e9 */
[----:B------:R-:W-:Y:S02]  /*f1b0*/  LEA.HI R228, R221, R228, R221, 0x5 ;  /* 0x000000e4dde47211 */ /* 0x000fe400078f28dd */
[----:B------:R-:W-:Y:S02]  /*f1c0*/  SHF.L.W.U32.HI R229, R223, 0x1e, R223 ;  /* 0x0000001edfe57819 */ /* 0x000fe40000010edf */
[----:B------:R-:W-:Y:S01]  /*f1d0*/  SHF.L.W.U32.HI R227, R233, 0x1e, R233 ;  /* 0x0000001ee9e37819 */ /* 0x000fe20000010ee9 */
[----:B------:R-:W-:Y:S01]  /*f1e0*/  VIADD R223, R228, 0x8f1bbcdc ;  /* 0x8f1bbcdce4df7836 */ /* 0x000fe20000000000 */
[C-C-:B------:R-:W-:Y:S02]  /*f1f0*/  SHF.L.W.U32.HI R226, R218.reuse, 0x1e, R218.reuse ;  /* 0x0000001edae27819 */ /* 0x140fe40000010eda */
[----:B------:R-:W-:Y:S01]  /*f200*/  LEA.HI R231, R218, R231, R218, 0x5 ;  /* 0x000000e7dae77211 */ /* 0x000fe200078f28da */
[----:B------:R-:W-:Y:S01]  /*f210*/  VIADD R234, R9, 0x5a827999 ;  /* 0x5a82799909ea7836 */ /* 0x000fe20000000000 */
[C---:B------:R-:W-:Y:S01]  /*f220*/  LOP3.LUT R228, R221.reuse, R229, R222, 0x96, !PT ;  /* 0x000000e5dde47212 */ /* 0x040fe200078e96de */
[----:B------:R-:W-:Y:S01]  /*f230*/  VIADD R235, R10, 0x5a827999 ;  /* 0x5a8279990aeb7836 */ /* 0x000fe20000000000 */
[----:B------:R-:W-:-:S02]  /*f240*/  SHF.L.W.U32.HI R224, R221, 0x1e, R221 ;  /* 0x0000001edde07819 */ /* 0x000fc40000010edd */
[--C-:B------:R-:W-:Y:S02]  /*f250*/  LOP3.LUT R218, R218, R227, R220.reuse, 0xca, !PT ;  /* 0x000000e3dada7212 */ /* 0x100fe400078ecadc */
[----:B------:R-:W-:Y:S02]  /*f260*/  LOP3.LUT R221, R231, R226, R227, 0xca, !PT ;  /* 0x000000e2e7dd7212 */ /* 0x000fe400078ecae3 */
[----:B------:R-:W-:Y:S02]  /*f270*/  IADD3 R228, PT, PT, R228, R212, R211 ;  /* 0x000000d4e4e47210 */ /* 0x000fe40007ffe0d3 */
[----:B------:R-:W-:Y:S02]  /*f280*/  IADD3 R212, PT, PT, R218, R234, R219 ;  /* 0x000000eadad47210 */ /* 0x000fe40007ffe0db */
[----:B------:R-:W-:Y:S02]  /*f290*/  IADD3 R219, PT, PT, R221, R235, R220 ;  /* 0x000000ebdddb7210 */ /* 0x000fe40007ffe0dc */
[----:B------:R-:W-:-:S02]  /*f2a0*/  LOP3.LUT R103, R213, R106, R103, 0x96, !PT ;  /* 0x0000006ad5677212 */ /* 0x000fc400078e9667 */
[----:B------:R-:W-:Y:S02]  /*f2b0*/  LOP3.LUT R221, R204, R105, R104, 0x96, !PT ;  /* 0x00000069ccdd7212 */ /* 0x000fe400078e9668 */
[----:B------:R-:W-:Y:S02]  /*f2c0*/  LOP3.LUT R103, R103, R210, RZ, 0x3c, !PT ;  /* 0x000000d267677212 */ /* 0x000fe400078e3cff */
[----:B------:R-:W-:Y:S02]  /*f2d0*/  LOP3.LUT R221, R221, R216, RZ, 0x3c, !PT ;  /* 0x000000d8dddd7212 */ /* 0x000fe400078e3cff */
[----:B------:R-:W-:Y:S02]  /*f2e0*/  SHF.L.W.U32.HI R103, R103, 0x1, R103 ;  /* 0x0000000167677819 */ /* 0x000fe40000010e67 */
[----:B------:R-:W-:Y:S02]  /*f2f0*/  LOP3.LUT R232, R223, R224, R229, 0x96, !PT ;  /* 0x000000e0dfe87212 */ /* 0x000fe400078e96e5 */
[----:B------:R-:W-:-:S02]  /*f300*/  SHF.L.W.U32.HI R218, R221, 0x1, R221 ;  /* 0x00000001ddda7819 */ /* 0x000fc40000010edd */
[C-C-:B------:R-:W-:Y:S02]  /*f310*/  LEA.HI R212, R231.reuse, R212, R231.reuse, 0x5 ;  /* 0x000000d4e7d47211 */ /* 0x140fe400078f28e7 */
[----:B------:R-:W-:Y:S02]  /*f320*/  SHF.L.W.U32.HI R221, R231, 0x1e, R231 ;  /* 0x0000001ee7dd7819 */ /* 0x000fe40000010ee7 */
[----:B------:R-:W-:Y:S02]  /*f330*/  IADD3 R233, PT, PT, R232, R222, R103 ;  /* 0x000000dee8e97210 */ /* 0x000fe40007ffe067 */
[C-C-:B------:R-:W-:Y:S02]  /*f340*/  SHF.L.W.U32.HI R222, R212.reuse, 0x1e, R212.reuse ;  /* 0x0000001ed4de7819 */ /* 0x140fe40000010ed4 */
[C---:B------:R-:W-:Y:S02]  /*f350*/  LEA.HI R231, R212.reuse, R219, R212, 0x5 ;  /* 0x000000dbd4e77211 */ /* 0x040fe400078f28d4 */
[----:B------:R-:W-:Y:S01]  /*f360*/  LOP3.LUT R236, R212, R221, R226, 0xca, !PT ;  /* 0x000000ddd4ec7212 */ /* 0x000fe200078ecae2 */
[----:B------:R-:W-:Y:S01]  /*f370*/  VIADD R232, R11, 0x5a827999 ;  /* 0x5a8279990be87836 */ /* 0x000fe20000000000 */
[----:B------:R-:W-:Y:S01]  /*f380*/  LOP3.LUT R212, R217, R202, R105, 0x96, !PT ;  /* 0x000000cad9d47212 */ /* 0x000fe200078e9669 */
[----:B------:R-:W-:Y:S01]  /*f390*/  VIADD R234, R92, 0x5a827999 ;  /* 0x5a8279995cea7836 */ /* 0x000fe20000000000 */
[----:B------:R-:W-:-:S02]  /*f3a0*/  LEA.HI R228, R223, R228, R223, 0x5 ;  /* 0x000000e4dfe47211 */ /* 0x000fc400078f28df */
[----:B------:R-:W-:Y:S02]  /*f3b0*/  LOP3.LUT R106, R214, R225, R106, 0x96, !PT ;  /* 0x000000e1d66a7212 */ /* 0x000fe400078e966a */
[----:B------:R-:W-:Y:S02]  /*f3c0*/  LOP3.LUT R219, R231, R222, R221, 0xca, !PT ;  /* 0x000000dee7db7212 */ /* 0x000fe400078ecadd */
[----:B------:R-:W-:Y:S02]  /*f3d0*/  LOP3.LUT R225, R215, R230, R225, 0x96, !PT ;  /* 0x000000e6d7e17212 */ /* 0x000fe400078e96e1 */
[----:B------:R-:W-:Y:S01]  /*f3e0*/  LOP3.LUT R212, R212, R103, RZ, 0x3c, !PT ;  /* 0x00000067d4d47212 */ /* 0x000fe200078e3cff */
[----:B------:R-:W-:Y:S01]  /*f3f0*/  VIADD R220, R228, 0xca62c1d6 ;  /* 0xca62c1d6e4dc7836 */ /* 0x000fe20000000000 */
[----:B------:R-:W-:Y:S02]  /*f400*/  IADD3 R236, PT, PT, R236, R232, R227 ;  /* 0x000000e8ecec7210 */ /* 0x000fe40007ffe0e3 */
[----:B------:R-:W-:-:S02]  /*f410*/  LOP3.LUT R106, R106, R211, RZ, 0x3c, !PT ;  /* 0x000000d36a6a7212 */ /* 0x000fc400078e3cff */
[----:B------:R-:W-:Y:S02]  /*f420*/  IADD3 R232, PT, PT, R219, R234, R226 ;  /* 0x000000eadbe87210 */ /* 0x000fe40007ffe0e2 */
[----:B------:R-:W-:Y:S02]  /*f430*/  LOP3.LUT R225, R225, R218, RZ, 0x3c, !PT ;  /* 0x000000dae1e17212 */ /* 0x000fe400078e3cff */
[----:B------:R-:W-:Y:S02]  /*f440*/  LOP3.LUT R219, R216, R213, R230, 0x96, !PT ;  /* 0x000000d5d8db7212 */ /* 0x000fe400078e96e6 */
[----:B------:R-:W-:Y:S02]  /*f450*/  SHF.L.W.U32.HI R234, R212, 0x1, R212 ;  /* 0x00000001d4ea7819 */ /* 0x000fe40000010ed4 */
[----:B------:R-:W-:Y:S02]  /*f460*/  SHF.L.W.U32.HI R223, R223, 0x1e, R223 ;  /* 0x0000001edfdf7819 */ /* 0x000fe40000010edf */
[----:B------:R-:W-:-:S02]  /*f470*/  LOP3.LUT R105, R210, R205, R202, 0x96, !PT ;  /* 0x000000cdd2697212 */ /* 0x000fc400078e96ca */
[----:B------:R-:W-:Y:S02]  /*f480*/  SHF.L.W.U32.HI R106, R106, 0x1, R106 ;  /* 0x000000016a6a7819 */ /* 0x000fe40000010e6a */
[C-C-:B------:R-:W-:Y:S02]  /*f490*/  LEA.HI R228, R220.reuse, R233, R220.reuse, 0x5 ;  /* 0x000000e9dce47211 */ /* 0x140fe400078f28dc */
[----:B------:R-:W-:Y:S02]  /*f4a0*/  LOP3.LUT R202, R211, R204, R205, 0x96, !PT ;  /* 0x000000ccd3ca7212 */ /* 0x000fe400078e96cd */
[----:B------:R-:W-:Y:S02]  /*f4b0*/  SHF.L.W.U32.HI R227, R225, 0x1, R225 ;  /* 0x00000001e1e37819 */ /* 0x000fe40000010ee1 */
[----:B------:R-:W-:Y:S02]  /*f4c0*/  SHF.L.W.U32.HI R104, R220, 0x1e, R220 ;  /* 0x0000001edc687819 */ /* 0x000fe40000010edc */
[----:B------:R-:W-:-:S02]  /*f4d0*/  LOP3.LUT R219, R219, R234, RZ, 0x3c, !PT ;  /* 0x000000eadbdb7212 */ /* 0x000fc400078e3cff */
[----:B------:R-:W-:Y:S01]  /*f4e0*/  LOP3.LUT R220, R220, R223, R224, 0x96, !PT ;  /* 0x000000dfdcdc7212 */ /* 0x000fe200078e96e0 */
[----:B------:R-:W-:Y:S01]  /*f4f0*/  VIADD R228, R228, 0xca62c1d6 ;  /* 0xca62c1d6e4e47836 */ /* 0x000fe20000000000 */
[----:B------:R-:W-:Y:S02]  /*f500*/  LOP3.LUT R105, R105, R106, RZ, 0x3c, !PT ;  /* 0x0000006a69697212 */ /* 0x000fe400078e3cff */
[----:B------:R-:W-:Y:S02]  /*f510*/  LOP3.LUT R202, R202, R227, RZ, 0x3c, !PT ;  /* 0x000000e3caca7212 */ /* 0x000fe400078e3cff */
[----:B------:R-:W-:Y:S02]  /*f520*/  LOP3.LUT R204, R218, R217, R204, 0x96, !PT ;  /* 0x000000d9dacc7212 */ /* 0x000fe400078e96cc */
[----:B------:R-:W-:Y:S02]  /*f530*/  SHF.L.W.U32.HI R219, R219, 0x1, R219 ;  /* 0x00000001dbdb7819 */ /* 0x000fe40000010edb */
[----:B------:R-:W-:-:S02]  /*f540*/  IADD3 R229, PT, PT, R220, R229, R218 ;  /* 0x000000e5dce57210 */ /* 0x000fc40007ffe0da */
[----:B------:R-:W-:Y:S02]  /*f550*/  LOP3.LUT R230, R103, R214, R213, 0x96, !PT ;  /* 0x000000d667e67212 */ /* 0x000fe400078e96d5 */
[----:B------:R-:W-:Y:S02]  /*f560*/  SHF.L.W.U32.HI R105, R105, 0x1, R105 ;  /* 0x0000000169697819 */ /* 0x000fe40000010e69 */
[----:B------:R-:W-:Y:S02]  /*f570*/  SHF.L.W.U32.HI R220, R202, 0x1, R202 ;  /* 0x00000001cadc7819 */ /* 0x000fe40000010eca */
[----:B------:R-:W-:Y:S02]  /*f580*/  LOP3.LUT R213, R204, R219, RZ, 0x3c, !PT ;  /* 0x000000dbccd57212 */ /* 0x000fe400078e3cff */
[----:B------:R-:W-:Y:S02]  /*f590*/  LEA.HI R204, R228, R229, R228, 0x5 ;  /* 0x000000e5e4cc7211 */ /* 0x000fe400078f28e4 */
[----:B------:R-:W-:-:S02]  /*f5a0*/  LOP3.LUT R212, R234, R210, R217, 0x96, !PT ;  /* 0x000000d2ead47212 */ /* 0x000fc400078e96d9 */
[----:B------:R-:W-:Y:S02]  /*f5b0*/  LOP3.LUT R210, R105, R211, R210, 0x96, !PT ;  /* 0x000000d369d27212 */ /* 0x000fe400078e96d2 */
[----:B------:R-:W-:Y:S02]  /*f5c0*/  LOP3.LUT R205, R220, R218, R211, 0x96, !PT ;  /* 0x000000dadccd7212 */ /* 0x000fe400078e96d3 */
[C-C-:B------:R-:W-:Y:S02]  /*f5d0*/  LEA.HI R211, R231.reuse, R236, R231.reuse, 0x5 ;  /* 0x000000ece7d37211 */ /* 0x140fe400078f28e7 */
[----:B------:R-:W-:Y:S01]  /*f5e0*/  SHF.L.W.U32.HI R202, R231, 0x1e, R231 ;  /* 0x0000001ee7ca7819 */ /* 0x000fe20000010ee7 */
[----:B------:R-:W-:Y:S01]  /*f5f0*/  VIADD R231, R204, 0xca62c1d6 ;  /* 0xca62c1d6cce77836 */ /* 0x000fe20000000000 */
[C---:B------:R-:W-:Y:S02]  /*f600*/  LOP3.LUT R233, R228.reuse, R104, R223, 0x96, !PT ;  /* 0x00000068e4e97212 */ /* 0x040fe400078e96df */
[----:B------:R-:W-:-:S02]  /*f610*/  SHF.L.W.U32.HI R229, R228, 0x1e, R228 ;  /* 0x0000001ee4e57819 */ /* 0x000fc40000010ee4 */
[C-C-:B------:R-:W-:Y:S02]  /*f620*/  SHF.L.W.U32.HI R225, R211.reuse, 0x1e, R211.reuse ;  /* 0x0000001ed3e17819 */ /* 0x140fe40000010ed3 */
[----:B------:R-:W-:Y:S02]  /*f630*/  LEA.HI R228, R211, R232, R211, 0x5 ;  /* 0x000000e8d3e47211 */ /* 0x000fe400078f28d3 */
[----:B------:R-:W-:Y:S02]  /*f640*/  LOP3.LUT R232, R231, R229, R104, 0x96, !PT ;  /* 0x000000e5e7e87212 */ /* 0x000fe400078e9668 */
[----:B------:R-:W-:Y:S02]  /*f650*/  LOP3.LUT R217, R228, R225, R202, 0xca, !PT ;  /* 0x000000e1e4d97212 */ /* 0x000fe400078ecaca */
[----:B------:R-:W-:Y:S02]  /*f660*/  IADD3 R224, PT, PT, R233, R224, R106 ;  /* 0x000000e0e9e07210 */ /* 0x000fe40007ffe06a */
[----:B------:R-:W-:Y:S01]  /*f670*/  IADD3 R232, PT, PT, R232, R223, R234 ;  /* 0x000000dfe8e87210 */ /* 0x000fe20007ffe0ea */
[----:B------:R-:W-:Y:S01]  /*f680*/  VIADD R226, R93, 0x5a827999 ;  /* 0x5a8279995de27836 */ /* 0x000fe20000000000 */
[----:B------:R-:W-:-:S02]  /*f690*/  IADD3 R223, PT, PT, R217, R84, R222 ;  /* 0x00000054d9df7210 */ /* 0x000fc40007ffe0de */
[----:B------:R-:W-:Y:S02]  /*f6a0*/  LOP3.LUT R217, R106, R215, R214, 0x96, !PT ;  /* 0x000000d76ad97212 */ /* 0x000fe400078e96d6 */
[----:B------:R-:W-:Y:S02]  /*f6b0*/  LOP3.LUT R211, R211, R202, R222, 0xca, !PT ;  /* 0x000000cad3d37212 */ /* 0x000fe400078ecade */
[----:B------:R-:W-:Y:S02]  /*f6c0*/  LEA.HI R214, R231, R224, R231, 0x5 ;  /* 0x000000e0e7d67211 */ /* 0x000fe400078f28e7 */
[----:B------:R-:W-:Y:S02]  /*f6d0*/  LOP3.LUT R230, R230, R105, RZ, 0x3c, !PT ;  /* 0x00000069e6e67212 */ /* 0x000fe400078e3cff */
[----:B------:R-:W-:Y:S02]  /*f6e0*/  IADD3 R211, PT, PT, R211, R226, R221 ;  /* 0x000000e2d3d37210 */ /* 0x000fe40007ffe0dd */
[----:B------:R-:W-:Y:S01]  /*f6f0*/  LOP3.LUT R222, R227, R216, R215, 0x96, !PT ;  /* 0x000000d8e3de7212 */ /* 0x000fe200078e96d7 */
[----:B------:R-:W-:Y:S01]  /*f700*/  VIADD R215, R214, 0xca62c1d6 ;  /* 0xca62c1d6d6d77836 */ /* 0x000fe20000000000 */
[----:B------:R-:W-:-:S02]  /*f710*/  SHF.L.W.U32.HI R221, R230, 0x1, R230 ;  /* 0x00000001e6dd7819 */ /* 0x000fc40000010ee6 */
[----:B------:R-:W-:Y:S02]  /*f720*/  SHF.L.W.U32.HI R213, R213, 0x1, R213 ;  /* 0x00000001d5d57819 */ /* 0x000fe40000010ed5 */
[----:B------:R-:W-:Y:S02]  /*f730*/  SHF.L.W.U32.HI R224, R231, 0x1e, R231 ;  /* 0x0000001ee7e07819 */ /* 0x000fe40000010ee7 */
[----:B------:R-:W-:Y:S02]  /*f740*/  LOP3.LUT R216, R219, R103, R216, 0x96, !PT ;  /* 0x00000067dbd87212 */ /* 0x000fe400078e96d8 */
[----:B------:R-:W-:Y:S02]  /*f750*/  LOP3.LUT R214, R221, R106, R103, 0x96, !PT ;  /* 0x0000006addd67212 */ /* 0x000fe400078e9667 */
[----:B------:R-:W-:Y:S02]  /*f760*/  LOP3.LUT R204, R213, R234, R218, 0x96, !PT ;  /* 0x000000ead5cc7212 */ /* 0x000fe400078e96da */
[----:B------:R-:W-:-:S02]  /*f770*/  LOP3.LUT R103, R215, R224, R229, 0x96, !PT ;  /* 0x000000e0d7677212 */ /* 0x000fc400078e96e5 */
[----:B------:R-:W-:Y:S02]  /*f780*/  LOP3.LUT R217, R217, R220, RZ, 0x3c, !PT ;  /* 0x000000dcd9d97212 */ /* 0x000fe400078e3cff */
[----:B------:R-:W-:Y:S02]  /*f790*/  LEA.HI R218, R228, R211, R228, 0x5 ;  /* 0x000000d3e4da7211 */ /* 0x000fe400078f28e4 */
[----:B------:R-:W-:Y:S02]  /*f7a0*/  IADD3 R234, PT, PT, R103, R104, R227 ;  /* 0x0000006867ea7210 */ /* 0x000fe40007ffe0e3 */
[----:B------:R-:W-:Y:S02]  /*f7b0*/  SHF.L.W.U32.HI R217, R217, 0x1, R217 ;  /* 0x00000001d9d97819 */ /* 0x000fe40000010ed9 */
[----:B------:R-:W-:Y:S02]  /*f7c0*/  LEA.HI R103, R218, R223, R218, 0x5 ;  /* 0x000000dfda677211 */ /* 0x000fe400078f28da */
[----:B------:R-:W-:-:S02]  /*f7d0*/  LEA.HI R232, R215, R232, R215, 0x5 ;  /* 0x000000e8d7e87211 */ /* 0x000fc400078f28d7 */
[----:B------:R-:W-:Y:S01]  /*f7e0*/  LOP3.LUT R211, R217, R227, R106, 0x96, !PT ;  /* 0x000000e3d9d37212 */ /* 0x000fe200078e966a */
[----:B------:R-:W-:Y:S01]  /*f7f0*/  VIADD R106, R103, 0x5a827999 ;  /* 0x5a827999676a7836 */ /* 0x000fe20000000000 */
[----:B------:R-:W-:Y:S01]  /*f800*/  SHF.L.W.U32.HI R231, R228, 0x1e, R228 ;  /* 0x0000001ee4e77819 */ /* 0x000fe20000010ee4 */
[----:B------:R-:W-:Y:S01]  /*f810*/  VIADD R227, R232, 0xca62c1d6 ;  /* 0xca62c1d6e8e37836 */ /* 0x000fe20000000000 */
[----:B------:R-:W-:Y:S02]  /*f820*/  SHF.L.W.U32.HI R226, R218, 0x1e, R218 ;  /* 0x0000001edae27819 */ /* 0x000fe40000010eda */
[----:B------:R-:W-:Y:S02]  /*f830*/  SHF.L.W.U32.HI R223, R215, 0x1e, R215 ;  /* 0x0000001ed7df7819 */ /* 0x000fe40000010ed7 */
[----:B------:R-:W-:Y:S02]  /*f840*/  SHF.L.W.U32.HI R215, R197, 0x1, R197 ;  /* 0x00000001c5d77819 */ /* 0x000fe40000010ec5 */
[----:B------:R-:W-:-:S02]  /*f850*/  LOP3.LUT R104, R106, R226, R231, 0xca, !PT ;  /* 0x000000e26a687212 */ /* 0x000fc400078ecae7 */
[----:B------:R-:W-:Y:S02]  /*f860*/  LOP3.LUT R228, R227, R223, R224, 0x96, !PT ;  /* 0x000000dfe3e47212 */ /* 0x000fe400078e96e0 */
[----:B------:R-:W-:Y:S02]  /*f870*/  LOP3.LUT R218, R218, R231, R225, 0xca, !PT ;  /* 0x000000e7dada7212 */ /* 0x000fe400078ecae1 */
[----:B------:R-:W-:Y:S02]  /*f880*/  LEA.HI R101, R100, R101, R100, 0x5 ;  /* 0x0000006564657211 */ /* 0x000fe400078f2864 */
[----:B------:R-:W-:Y:S02]  /*f890*/  IADD3 R230, PT, PT, R104, R225, R215 ;  /* 0x000000e168e67210 */ /* 0x000fe40007ffe0d7 */
[----:B------:R-:W-:Y:S02]  /*f8a0*/  IADD3 R233, PT, PT, R228, R229, R105 ;  /* 0x000000e5e4e97210 */ /* 0x000fe40007ffe069 */
[----:B------:R-:W-:Y:S01]  /*f8b0*/  LOP3.LUT R104, R68, R18, R16, 0x96, !PT ;  /* 0x0000001244687212 */ /* 0x000fe200078e9610 */
[----:B------:R-:W-:Y:S01]  /*f8c0*/  VIADD R225, R101, 0x5a827999 ;  /* 0x5a82799965e17836 */ /* 0x000fe20000000000 */
[----:B------:R-:W-:-:S02]  /*f8d0*/  IADD3 R105, PT, PT, R218, R85, R202 ;  /* 0x00000055da697210 */ /* 0x000fc40007ffe0ca */
[----:B------:R-:W-:Y:S02]  /*f8e0*/  LOP3.LUT R103, R104, R53, RZ, 0x3c, !PT ;  /* 0x0000003568677212 */ /* 0x000fe400078e3cff */
[C-C-:B------:R-:W-:Y:S02]  /*f8f0*/  LEA.HI R105, R106.reuse, R105, R106.reuse, 0x5 ;  /* 0x000000696a697211 */ /* 0x140fe400078f286a */
[----:B------:R-:W-:Y:S02]  /*f900*/  SHF.L.W.U32.HI R104, R106, 0x1e, R106 ;  /* 0x0000001e6a687819 */ /* 0x000fe40000010e6a */
[----:B------:R-:W-:Y:S02]  /*f910*/  LEA.HI R106, R227, R234, R227, 0x5 ;  /* 0x000000eae36a7211 */ /* 0x000fe400078f28e3 */
[--C-:B------:R-:W-:Y:S01]  /*f920*/  LEA.HI R102, R225, R102, R225.reuse, 0x5 ;  /* 0x00000066e1667211 */ /* 0x100fe200078f28e1 */
[----:B------:R-:W-:Y:S02]  /*f930*/  VIADD R105, R105, 0x5a827999 ;  /* 0x5a82799969697836 */ /* 0x000fe40000000000 */
[----:B------:R-:W-:Y:S01]  /*f940*/  VIADD R232, R106, 0xca62c1d6 ;  /* 0xca62c1d66ae87836 */ /* 0x000fe20000000000 */
[----:B------:R-:W-:Y:S01]  /*f950*/  SHF.L.W.U32.HI R100, R100, 0x1e, R100 ;  /* 0x0000001e64647819 */ /* 0x000fe20000010e64 */
[----:B------:R-:W-:Y:S01]  /*f960*/  VIADD R102, R102, 0x5a827999 ;  /* 0x5a82799966667836 */ /* 0x000fe20000000000 */
[----:B------:R-:W-:-:S02]  /*f970*/  SHF.L.W.U32.HI R101, R225, 0x1e, R225 ;  /* 0x0000001ee1657819 */ /* 0x000fc40000010ee1 */
[----:B------:R-:W-:Y:S02]  /*f980*/  LEA.HI R106, R105, R230, R105, 0x5 ;  /* 0x000000e6696a7211 */ /* 0x000fe400078f2869 */
[----:B------:R-:W-:Y:S02]  /*f990*/  LEA.HI R233, R232, R233, R232, 0x5 ;  /* 0x000000e9e8e97211 */ /* 0x000fe400078f28e8 */
[----:B------:R-:W-:Y:S02]  /*f9a0*/  SHF.L.W.U32.HI R218, R189, 0x1, R189 ;  /* 0x00000001bdda7819 */ /* 0x000fe40000010ebd */
[----:B------:R-:W-:Y:S02]  /*f9b0*/  SHF.L.W.U32.HI R103, R103, 0x1, R103 ;  /* 0x0000000167677819 */ /* 0x000fe40000010e67 */
[----:B------:R-:W-:Y:S02]  /*f9c0*/  LOP3.LUT R228, R102, R101, R100, 0xca, !PT ;  /* 0x0000006566e47212 */ /* 0x000fe400078eca64 */
[----:B------:R-:W-:Y:S01]  /*f9d0*/  LOP3.LUT R229, R105, R104, R226, 0xca, !PT ;  /* 0x0000006869e57212 */ /* 0x000fe200078ecae2 */
[----:B------:R-:W-:Y:S01]  /*f9e0*/  VIADD R106, R106, 0x5a827999 ;  /* 0x5a8279996a6a7836 */ /* 0x000fe20000000000 */
[----:B------:R-:W-:Y:S01]  /*f9f0*/  LOP3.LUT R202, R225, R100, R203, 0xca, !PT ;  /* 0x00000064e1ca7212 */ /* 0x000fe200078ecacb */
[----:B------:R-:W-:Y:S01]  /*fa00*/  VIADD R233, R233, 0xca62c1d6 ;  /* 0xca62c1d6e9e97836 */ /* 0x000fe20000000000 */
[----:B------:R-:W-:-:S02]  /*fa10*/  IADD3 R203, PT, PT, R228, R203, R103 ;  /* 0x000000cbe4cb7210 */ /* 0x000fc40007ffe067 */
[----:B------:R-:W-:Y:S02]  /*fa20*/  IADD3 R229, PT, PT, R229, R231, R218 ;  /* 0x000000e7e5e57210 */ /* 0x000fe40007ffe0da */
[----:B------:R-:W-:Y:S02]  /*fa30*/  SHF.L.W.U32.HI R230, R227, 0x1e, R227 ;  /* 0x0000001ee3e67819 */ /* 0x000fe40000010ee3 */
[----:B------:R-:W-:Y:S02]  /*fa40*/  SHF.L.W.U32.HI R228, R232, 0x1e, R232 ;  /* 0x0000001ee8e47819 */ /* 0x000fe40000010ee8 */
[----:B------:R-:W-:Y:S02]  /*fa50*/  SHF.L.W.U32.HI R225, R105, 0x1e, R105 ;  /* 0x0000001e69e17819 */ /* 0x000fe40000010e69 */
[----:B------:R-:W-:Y:S02]  /*fa60*/  LEA.HI R229, R106, R229, R106, 0x5 ;  /* 0x000000e56ae57211 */ /* 0x000fe400078f286a */
[----:B------:R-:W-:-:S02]  /*fa70*/  LOP3.LUT R231, R233, R228, R230, 0x96, !PT ;  /* 0x000000e4e9e77212 */ /* 0x000fc400078e96e6 */
[----:B------:R-:W-:Y:S02]  /*fa80*/  LOP3.LUT R232, R232, R230, R223, 0x96, !PT ;  /* 0x000000e6e8e87212 */ /* 0x000fe400078e96df */
[----:B------:R-:W-:Y:S02]  /*fa90*/  SHF.L.W.U32.HI R105, R193, 0x1, R193 ;  /* 0x00000001c1697819 */ /* 0x000fe40000010ec1 */
[----:B------:R-:W-:Y:S01]  /*faa0*/  LOP3.LUT R227, R106, R225, R104, 0xca, !PT ;  /* 0x000000e16ae37212 */ /* 0x000fe200078eca68 */
[----:B------:R-:W-:Y:S01]  /*fab0*/  VIADD R229, R229, 0x5a827999 ;  /* 0x5a827999e5e57836 */ /* 0x000fe20000000000 */
[----:B------:R-:W-:Y:S02]  /*fac0*/  IADD3 R234, PT, PT, R231, R223, R220 ;  /* 0x000000dfe7ea7210 */ /* 0x000fe40007ffe0dc */
[----:B------:R-:W-:Y:S02]  /*fad0*/  IADD3 R224, PT, PT, R232, R224, R219 ;  /* 0x000000e0e8e07210 */ /* 0x000fe40007ffe0db */
[----:B------:R-:W-:-:S02]  /*fae0*/  IADD3 R220, PT, PT, R227, R226, R105 ;  /* 0x000000e2e3dc7210 */ /* 0x000fc40007ffe069 */
[----:B------:R-:W-:Y:S02]  /*faf0*/  LOP3.LUT R219, R143, R215, RZ, 0x3c, !PT ;  /* 0x000000d78fdb7212 */ /* 0x000fe400078e3cff */
[----:B------:R-:W-:Y:S02]  /*fb00*/  SHF.L.W.U32.HI R226, R106, 0x1e, R106 ;  /* 0x0000001e6ae27819 */ /* 0x000fe40000010e6a */
[----:B------:R-:W-:Y:S02]  /*fb10*/  LEA.HI R223, R229, R220, R229, 0x5 ;  /* 0x000000dce5df7211 */ /* 0x000fe400078f28e5 */
[----:B------:R-:W-:Y:S02]  /*fb20*/  LEA.HI R224, R233, R224, R233, 0x5 ;  /* 0x000000e0e9e07211 */ /* 0x000fe400078f28e9 */
[----:B------:R-:W-:Y:S02]  /*fb30*/  SHF.L.W.U32.HI R106, R219, 0x1, R219 ;  /* 0x00000001db6a7819 */ /* 0x000fe40000010edb */
[----:B------:R-:W-:Y:S01]  /*fb40*/  LOP3.LUT R231, R229, R226, R225, 0xca, !PT ;  /* 0x000000e2e5e77212 */ /* 0x000fe200078ecae1 */
[----:B------:R-:W-:Y:S01]  /*fb50*/  VIADD R227, R223, 0x5a827999 ;  /* 0x5a827999dfe37836 */ /* 0x000fe20000000000 */
[----:B------:R-:W-:Y:S01]  /*fb60*/  SHF.L.W.U32.HI R219, R233, 0x1e, R233 ;  /* 0x0000001ee9db7819 */ /* 0x000fe20000010ee9 */
[----:B------:R-:W-:Y:S01]  /*fb70*/  VIADD R233, R224, 0xca62c1d6 ;  /* 0xca62c1d6e0e97836 */ /* 0x000fe20000000000 */
[----:B------:R-:W-:-:S02]  /*fb80*/  LOP3.LUT R232, R163, R218, RZ, 0x3c, !PT ;  /* 0x000000daa3e87212 */ /* 0x000fc400078e3cff */
[----:B------:R-:W-:Y:S02]  /*fb90*/  SHF.L.W.U32.HI R220, R229, 0x1e, R229 ;  /* 0x0000001ee5dc7819 */ /* 0x000fe40000010ee5 */
[----:B------:R-:W-:Y:S02]  /*fba0*/  IADD3 R224, PT, PT, R231, R104, R106 ;  /* 0x00000068e7e07210 */ /* 0x000fe40007ffe06a */
[----:B------:R-:W-:Y:S02]  /*fbb0*/  SHF.L.W.U32.HI R104, R232, 0x1, R232 ;  /* 0x00000001e8687819 */ /* 0x000fe40000010ee8 */
[C---:B------:R-:W-:Y:S02]  /*fbc0*/  LOP3.LUT R229, R227.reuse, R220, R226, 0x96, !PT ;  /* 0x000000dce3e57212 */ /* 0x040fe400078e96e2 */
[----:B------:R-:W-:Y:S02]  /*fbd0*/  LEA.HI R224, R227, R224, R227, 0x5 ;  /* 0x000000e0e3e07211 */ /* 0x000fe400078f28e3 */
[----:B------:R-:W-:-:S02]  /*fbe0*/  LOP3.LUT R223, R212, R221, RZ, 0x3c, !PT ;  /* 0x000000ddd4df7212 */ /* 0x000fc400078e3cff */
[----:B------:R-:W-:Y:S01]  /*fbf0*/  IADD3 R212, PT, PT, R229, R225, R104 ;  /* 0x000000e1e5d47210 */ /* 0x000fe20007ffe068 */
[----:B------:R-:W-:Y:S01]  /*fc00*/  VIADD R229, R224, 0x5a827999 ;  /* 0x5a827999e0e57836 */ /* 0x000fe20000000000 */
[C-C-:B------:R-:W-:Y:S02]  /*fc10*/  LEA.HI R234, R233.reuse, R234, R233.reuse, 0x5 ;  /* 0x000000eae9ea7211 */ /* 0x140fe400078f28e9 */
[----:B------:R-:W-:Y:S02]  /*fc20*/  LOP3.LUT R232, R233, R219, R228, 0x96, !PT ;  /* 0x000000dbe9e87212 */ /* 0x000fe400078e96e4 */
[----:B------:R-:W-:Y:S02]  /*fc30*/  LOP3.LUT R231, R167, R105, RZ, 0x3c, !PT ;  /* 0x00000069a7e77212 */ /* 0x000fe400078e3cff */
[----:B------:R-:W-:Y:S01]  /*fc40*/  SHF.L.W.U32.HI R224, R233, 0x1e, R233 ;  /* 0x0000001ee9e07819 */ /* 0x000fe20000010ee9 */
[----:B------:R-:W-:Y:S01]  /*fc50*/  VIADD R233, R234, 0xca62c1d6 ;  /* 0xca62c1d6eae97836 */ /* 0x000fe20000000000 */
[----:B------:R-:W-:-:S02]  /*fc60*/  SHF.L.W.U32.HI R225, R227, 0x1e, R227 ;  /* 0x0000001ee3e17819 */ /* 0x000fc40000010ee3 */
[----:B------:R-:W-:Y:S02]  /*fc70*/  LEA.HI R212, R229, R212, R229, 0x5 ;  /* 0x000000d4e5d47211 */ /* 0x000fe400078f28e5 */
[----:B------:R-:W-:Y:S02]  /*fc80*/  IADD3 R230, PT, PT, R232, R230, R221 ;  /* 0x000000e6e8e67210 */ /* 0x000fe40007ffe0dd */
[----:B------:R-:W-:Y:S02]  /*fc90*/  SHF.L.W.U32.HI R221, R231, 0x1, R231 ;  /* 0x00000001e7dd7819 */ /* 0x000fe40000010ee7 */
[----:B------:R-:W-:Y:S01]  /*fca0*/  LOP3.LUT R227, R229, R225, R220, 0x96, !PT ;  /* 0x000000e1e5e37212 */ /* 0x000fe200078e96dc */
[----:B------:R-:W-:Y:S01]  /*fcb0*/  VIADD R234, R212, 0x6ed9eba1 ;  /* 0x6ed9eba1d4ea7836 */ /* 0x000fe20000000000 */
[----:B------:R-:W-:Y:S02]  /*fcc0*/  LOP3.LUT R232, R233, R224, R219, 0x96, !PT ;  /* 0x000000e0e9e87212 */ /* 0x000fe400078e96db */
[----:B------:R-:W-:-:S02]  /*fcd0*/  LOP3.LUT R231, R165, R106, RZ, 0x3c, !PT ;  /* 0x0000006aa5e77212 */ /* 0x000fc400078e3cff */
[----:B------:R-:W-:Y:S02]  /*fce0*/  SHF.L.W.U32.HI R229, R229, 0x1e, R229 ;  /* 0x0000001ee5e57819 */ /* 0x000fe40000010ee5 */
[----:B------:R-:W-:Y:S02]  /*fcf0*/  IADD3 R227, PT, PT, R227, R226, R221 ;  /* 0x000000e2e3e37210 */ /* 0x000fe40007ffe0dd */
[----:B------:R-:W-:Y:S02]  /*fd00*/  LOP3.LUT R222, R222, R213, RZ, 0x3c, !PT ;  /* 0x000000d5dede7212 */ /* 0x000fe400078e3cff */
[----:B------:R-:W-:Y:S02]  /*fd10*/  IADD3 R228, PT, PT, R232, R228, R213 ;  /* 0x000000e4e8e47210 */ /* 0x000fe40007ffe0d5 */
[----:B------:R-:W-:Y:S02]  /*fd20*/  SHF.L.W.U32.HI R213, R231, 0x1, R231 ;  /* 0x00000001e7d57819 */ /* 0x000fe40000010ee7 */
[----:B------:R-:W-:-:S02]  /*fd30*/  LOP3.LUT R212, R234, R229, R225, 0x96, !PT ;  /* 0x000000e5ead47212 */ /* 0x000fc400078e96e1 */
[----:B------:R-:W-:Y:S02]  /*fd40*/  LOP3.LUT R226, R215, R10, R8, 0x96, !PT ;  /* 0x0000000ad7e27212 */ /* 0x000fe400078e9608 */
[----:B------:R-:W-:Y:S02]  /*fd50*/  LEA.HI R227, R234, R227, R234, 0x5 ;  /* 0x000000e3eae37211 */ /* 0x000fe400078f28ea */
[----:B------:R-:W-:Y:S02]  /*fd60*/  IADD3 R231, PT, PT, R212, R220, R213 ;  /* 0x000000dcd4e77210 */ /* 0x000fe40007ffe0d5 */
[----:B------:R-:W-:Y:S01]  /*fd70*/  LOP3.LUT R212, R226, R221, RZ, 0x3c, !PT ;  /* 0x000000dde2d47212 */ /* 0x000fe200078e3cff */
[----:B------:R-:W-:Y:S01]  /*fd80*/  VIADD R226, R227, 0x6ed9eba1 ;  /* 0x6ed9eba1e3e27836 */ /* 0x000fe20000000000 */
[----:B------:R-:W-:Y:S02]  /*fd90*/  LEA.HI R230, R233, R230, R233, 0x5 ;  /* 0x000000e6e9e67211 */ /* 0x000fe400078f28e9 */
[----:B------:R-:W-:-:S02]  /*fda0*/  LOP3.LUT R232, R169, R104, RZ, 0x3c, !PT ;  /* 0x00000068a9e87212 */ /* 0x000fc400078e3cff */
[----:B------:R-:W-:Y:S01]  /*fdb0*/  LEA.HI R231, R226, R231, R226, 0x5 ;  /* 0x000000e7e2e77211 */ /* 0x000fe200078f28e2 */
[----:B------:R-:W-:Y:S01]  /*fdc0*/  VIADD R235, R230, 0xca62c1d6 ;  /* 0xca62c1d6e6eb7836 */ /* 0x000fe20000000000 */
[----:B------:R-:W-:Y:S02]  /*fdd0*/  SHF.L.W.U32.HI R234, R234, 0x1e, R234 ;  /* 0x0000001eeaea7819 */ /* 0x000fe40000010eea */
[----:B------:R-:W-:Y:S01]  /*fde0*/  SHF.L.W.U32.HI R227, R233, 0x1e, R233 ;  /* 0x0000001ee9e37819 */ /* 0x000fe20000010ee9 */
[----:B------:R-:W-:Y:S01]  /*fdf0*/  VIADD R233, R231, 0x6ed9eba1 ;  /* 0x6ed9eba1e7e97836 */ /* 0x000fe20000000000 */
[----:B------:R-:W-:Y:S02]  /*fe00*/  SHF.L.W.U32.HI R220, R232, 0x1, R232 ;  /* 0x00000001e8dc7819 */ /* 0x000fe40000010ee8 */
[C---:B------:R-:W-:Y:S02]  /*fe10*/  SHF.L.W.U32.HI R230, R226.reuse, 0x1e, R226 ;  /* 0x0000001ee2e67819 */ /* 0x040fe40000010ee2 */
[----:B------:R-:W-:-:S02]  /*fe20*/  LOP3.LUT R232, R226, R234, R229, 0x96, !PT ;  /* 0x000000eae2e87212 */ /* 0x000fc400078e96e5 */
[----:B------:R-:W-:Y:S02]  /*fe30*/  LOP3.LUT R236, R235, R227, R224, 0x96, !PT ;  /* 0x000000e3ebec7212 */ /* 0x000fe400078e96e0 */
[----:B------:R-:W-:Y:S02]  /*fe40*/  LOP3.LUT R226, R210, R217, RZ, 0x3c, !PT ;  /* 0x000000d9d2e27212 */ /* 0x000fe400078e3cff */
[----:B------:R-:W-:Y:S02]  /*fe50*/  SHF.L.W.U32.HI R212, R212, 0x1, R212 ;  /* 0x00000001d4d47819 */ /* 0x000fe40000010ed4 */
[----:B------:R-:W-:Y:S02]  /*fe60*/  LOP3.LUT R210, R233, R230, R234, 0x96, !PT ;  /* 0x000000e6e9d27212 */ /* 0x000fe400078e96ea */
[----:B------:R-:W-:Y:S02]  /*fe70*/  IADD3 R232, PT, PT, R232, R225, R220 ;  /* 0x000000e1e8e87210 */ /* 0x000fe40007ffe0dc */
[----:B------:R-:W-:-:S02]  /*fe80*/  IADD3 R231, PT, PT, R236, R219, R217 ;  /* 0x000000dbece77210 */ /* 0x000fc40007ffe0d9 */
[----:B------:R-:W-:Y:S02]  /*fe90*/  IADD3 R229, PT, PT, R210, R229, R212 ;  /* 0x000000e5d2e57210 */ /* 0x000fe40007ffe0d4 */
[----:B------:R-:W-:Y:S02]  /*fea0*/  LEA.HI R217, R235, R228, R235, 0x5 ;  /* 0x000000e4ebd97211 */ /* 0x000fe400078f28eb */
[----:B------:R-:W-:Y:S02]  /*feb0*/  LEA.HI R210, R233, R232, R233, 0x5 ;  /* 0x000000e8e9d27211 */ /* 0x000fe400078f28e9 */
[----:B------:R-:W-:Y:S01]  /*fec0*/  LOP3.LUT R236, R218, R11, R9, 0x96, !PT ;  /* 0x0000000bdaec7212 */ /* 0x000fe200078e9609 */
[----:B------:R-:W-:Y:S01]  /*fed0*/  VIADD R232, R217, 0xca62c1d6 ;  /* 0xca62c1d6d9e87836 */ /* 0x000fe20000000000 */
[----:B------:R-:W-:Y:S01]  /*fee0*/  SHF.L.W.U32.HI R228, R235, 0x1e, R235 ;  /* 0x0000001eebe47819 */ /* 0x000fe20000010eeb */
[----:B------:R-:W-:Y:S01]  /*fef0*/  VIADD R210, R210, 0x6ed9eba1 ;  /* 0x6ed9eba1d2d27836 */ /* 0x000fe20000000000 */
[----:B------:R-:W-:-:S02]  /*ff00*/  LOP3.LUT R236, R236, R213, RZ, 0x3c, !PT ;  /* 0x000000d5ecec7212 */ /* 0x000fc400078e3cff */
[----:B------:R-:W-:Y:S02]  /*ff10*/  SHF.L.W.U32.HI R225, R233, 0x1e, R233 ;  /* 0x0000001ee9e17819 */ /* 0x000fe40000010ee9 */
[----:B------:R-:W-:Y:S02]  /*ff20*/  SHF.L.W.U32.HI R233, R223, 0x1, R223 ;  /* 0x00000001dfe97819 */ /* 0x000fe40000010edf */
[----:B------:R-:W-:Y:S02]  /*ff30*/  LOP3.LUT R235, R232, R228, R227, 0x96, !PT ;  /* 0x000000e4e8eb7212 */ /* 0x000fe400078e96e3 */
[----:B------:R-:W-:Y:S02]  /*ff40*/  SHF.L.W.U32.HI R217, R236, 0x1, R236 ;  /* 0x00000001ecd97819 */ /* 0x000fe40000010eec */
[C---:B------:R-:W-:Y:S02]  /*ff50*/  LOP3.LUT R223, R210.reuse, R225, R230, 0x96, !PT ;  /* 0x000000e1d2df7212 */ /* 0x040fe400078e96e6 */
[----:B------:R-:W-:-:S02]  /*ff60*/  LEA.HI R229, R210, R229, R210, 0x5 ;  /* 0x000000e5d2e57211 */ /* 0x000fc400078f28d2 */
[----:B------:R-:W-:Y:S02]  /*ff70*/  LOP3.LUT R237, R105, R92, R10, 0x96, !PT ;  /* 0x0000005c69ed7212 */ /* 0x000fe400078e960a */
[----:B------:R-:W-:Y:S02]  /*ff80*/  IADD3 R224, PT, PT, R235, R224, R233 ;  /* 0x000000e0ebe07210 */ /* 0x000fe40007ffe0e9 */
[----:B------:R-:W-:Y:S01]  /*ff90*/  IADD3 R235, PT, PT, R223, R234, R217 ;  /* 0x000000eadfeb7210 */ /* 0x000fe20007ffe0d9 */
[----:B------:R-:W-:Y:S01]  /*ffa0*/  VIADD R234, R229, 0x6ed9eba1 ;  /* 0x6ed9eba1e5ea7836 */ /* 0x000fe20000000000 */
[----:B------:R-:W-:Y:S02]  /*ffb0*/  LOP3.LUT R219, R216, R233, RZ, 0x3c, !PT ;  /* 0x000000e9d8db7212 */ /* 0x000fe400078e3cff */
[----:B------:R-:W-:Y:S02]  /*ffc0*/  LOP3.LUT R237, R237, R220, RZ, 0x3c, !PT ;  /* 0x000000dceded7212 */ /* 0x000fe400078e3cff */
[----:B------:R-:W-:-:S02]  /*ffd0*/  SHF.L.W.U32.HI R233, R210, 0x1e, R210 ;  /* 0x0000001ed2e97819 */ /* 0x000fc40000010ed2 */
[----:B------:R-:W-:Y:S02]  /*ffe0*/  LOP3.LUT R229, R106, R93, R11, 0x96, !PT ;  /* 0x0000005d6ae57212 */ /* 0x000fe400078e960b */
[----:B------:R-:W-:Y:S02]  /*fff0*/  SHF.L.W.U32.HI R223, R237, 0x1, R237 ;  /* 0x00000001eddf7819 */ /* 0x000fe40000010eed */
[C---:B------:R-:W-:Y:S02]  /*10000*/  LOP3.LUT R210, R234.reuse, R233, R225, 0x96, !PT ;  /* 0x000000e9ead27212 */ /* 0x040fe400078e96e1 */
[----:B------:R-:W-:Y:S02]  /*10010*/  LEA.HI R235, R234, R235, R234, 0x5 ;  /* 0x000000ebeaeb7211 */ /* 0x000fe400078f28ea */
[----:B------:R-:W-:Y:S02]  /*10020*/  LOP3.LUT R216, R229, R212, RZ, 0x3c, !PT ;  /* 0x000000d4e5d87212 */ /* 0x000fe400078e3cff */
[----:B------:R-:W-:Y:S01]  /*10030*/  IADD3 R229, PT, PT, R210, R230, R223 ;  /* 0x000000e6d2e57210 */ /* 0x000fe20007ffe0df */
[----:B------:R-:W-:Y:S01]  /*10040*/  VIADD R230, R235, 0x6ed9eba1 ;  /* 0x6ed9eba1ebe67836 */ /* 0x000fe20000000000 */
[----:B------:R-:W-:-:S02]  /*10050*/  LEA.HI R231, R232, R231, R232, 0x5 ;  /* 0x000000e7e8e77211 */ /* 0x000fc400078f28e8 */
[----:B------:R-:W-:Y:S02]  /*10060*/  LOP3.LUT R236, R84, R92, RZ, 0x3c, !PT ;  /* 0x0000005c54ec7212 */ /* 0x000fe400078e3cff */
[----:B------:R-:W-:Y:S01]  /*10070*/  LEA.HI R235, R230, R229, R230, 0x5 ;  /* 0x000000e5e6eb7211 */ /* 0x000fe200078f28e6 */
[----:B------:R-:W-:Y:S01]  /*10080*/  VIADD R237, R231, 0xca62c1d6 ;  /* 0xca62c1d6e7ed7836 */ /* 0x000fe20000000000 */
[----:B------:R-:W-:Y:S02]  /*10090*/  SHF.L.W.U32.HI R229, R232, 0x1e, R232 ;  /* 0x0000001ee8e57819 */ /* 0x000fe40000010ee8 */
[----:B------:R-:W-:Y:S01]  /*100a0*/  LOP3.LUT R236, R217, R236, R104, 0x96, !PT ;  /* 0x000000ecd9ec7212 */ /* 0x000fe200078e9668 */
[----:B------:R-:W-:Y:S01]  /*100b0*/  VIADD R235, R235, 0x6ed9eba1 ;  /* 0x6ed9eba1ebeb7836 */ /* 0x000fe20000000000 */
[----:B------:R-:W-:Y:S02]  /*100c0*/  SHF.L.W.U32.HI R232, R234, 0x1e, R234 ;  /* 0x0000001eeae87819 */ /* 0x000fe40000010eea */
[----:B------:R-:W-:-:S02]  /*100d0*/  SHF.L.W.U32.HI R231, R230, 0x1e, R230 ;  /* 0x0000001ee6e77819 */ /* 0x000fc40000010ee6 */
[----:B------:R-:W-:Y:S02]  /*100e0*/  SHF.L.W.U32.HI R210, R216, 0x1, R216 ;  /* 0x00000001d8d27819 */ /* 0x000fe40000010ed8 */
[----:B------:R-:W-:Y:S02]  /*100f0*/  SHF.L.W.U32.HI R222, R222, 0x1, R222 ;  /* 0x00000001dede7819 */ /* 0x000fe40000010ede */
[----:B------:R-:W-:Y:S02]  /*10100*/  LOP3.LUT R234, R237, R229, R228, 0x96, !PT ;  /* 0x000000e5edea7212 */ /* 0x000fe400078e96e4 */
[----:B------:R-:W-:Y:S02]  /*10110*/  SHF.L.W.U32.HI R216, R236, 0x1, R236 ;  /* 0x00000001ecd87819 */ /* 0x000fe40000010eec */
[----:B------:R-:W-:Y:S02]  /*10120*/  LOP3.LUT R230, R230, R232, R233, 0x96, !PT ;  /* 0x000000e8e6e67212 */ /* 0x000fe400078e96e9 */
[----:B------:R-:W-:-:S02]  /*10130*/  LOP3.LUT R236, R235, R231, R232, 0x96, !PT ;  /* 0x000000e7ebec7212 */ /* 0x000fc400078e96e8 */
[--C-:B------:R-:W-:Y:S02]  /*10140*/  LEA.HI R224, R237, R224, R237.reuse, 0x5 ;  /* 0x000000e0ede07211 */ /* 0x100fe400078f28ed */
[----:B------:R-:W-:Y:S02]  /*10150*/  LOP3.LUT R205, R205, R222, RZ, 0x3c, !PT ;  /* 0x000000decdcd7212 */ /* 0x000fe400078e3cff */
[----:B------:R-:W-:Y:S02]  /*10160*/  IADD3 R234, PT, PT, R234, R227, R222 ;  /* 0x000000e3eaea7210 */ /* 0x000fe40007ffe0de */
[----:B------:R-:W-:Y:S02]  /*10170*/  IADD3 R222, PT, PT, R230, R225, R210 ;  /* 0x000000e1e6de7210 */ /* 0x000fe40007ffe0d2 */
[----:B------:R-:W-:Y:S01]  /*10180*/  IADD3 R225, PT, PT, R236, R233, R216 ;  /* 0x000000e9ece17210 */ /* 0x000fe20007ffe0d8 */
[----:B------:R-:W-:Y:S01]  /*10190*/  VIADD R233, R224, 0xca62c1d6 ;  /* 0xca62c1d6e0e97836 */ /* 0x000fe20000000000 */
[----:B------:R-:W-:-:S02]  /*101a0*/  SHF.L.W.U32.HI R230, R237, 0x1e, R237 ;  /* 0x0000001eede67819 */ /* 0x000fc40000010eed */
[----:B------:R-:W-:Y:S02]  /*101b0*/  LEA.HI R222, R235, R222, R235, 0x5 ;  /* 0x000000deebde7211 */ /* 0x000fe400078f28eb */
[----:B------:R-:W-:Y:S02]  /*101c0*/  SHF.L.W.U32.HI R227, R226, 0x1, R226 ;  /* 0x00000001e2e37819 */ /* 0x000fe40000010ee2 */
[----:B------:R-:W-:Y:S01]  /*101d0*/  LOP3.LUT R224, R233, R230, R229, 0x96, !PT ;  /* 0x000000e6e9e07212 */ /* 0x000fe200078e96e5 */
[----:B------:R-:W-:Y:S01]  /*101e0*/  VIADD R222, R222, 0x6ed9eba1 ;  /* 0x6ed9eba1dede7836 */ /* 0x000fe20000000000 */
[----:B------:R-:W-:Y:S02]  /*101f0*/  LOP3.LUT R236, R85, R93, RZ, 0x3c, !PT ;  /* 0x0000005d55ec7212 */ /* 0x000fe400078e3cff */
[----:B------:R-:W-:Y:S02]  /*10200*/  LOP3.LUT R214, R214, R227, RZ, 0x3c, !PT ;  /* 0x000000e3d6d67212 */ /* 0x000fe400078e3cff */
[----:B------:R-:W-:-:S02]  /*10210*/  IADD3 R228, PT, PT, R224, R228, R227 ;  /* 0x000000e4e0e47210 */ /* 0x000fc40007ffe0e3 */
[----:B------:R-:W-:Y:S02]  /*10220*/  LOP3.LUT R227, R223, R236, R221, 0x96, !PT ;  /* 0x000000ecdfe37212 */ /* 0x000fe400078e96dd */
[----:B------:R-:W-:Y:S02]  /*10230*/  SHF.L.W.U32.HI R235, R235, 0x1e, R235 ;  /* 0x0000001eebeb7819 */ /* 0x000fe40000010eeb */
[C---:B------:R-:W-:Y:S02]  /*10240*/  LEA.HI R225, R222.reuse, R225, R222, 0x5 ;  /* 0x000000e1dee17211 */ /* 0x040fe400078f28de */
[----:B------:R-:W-:Y:S02]  /*10250*/  SHF.L.W.U32.HI R227, R227, 0x1, R227 ;  /* 0x00000001e3e37819 */ /* 0x000fe40000010ee3 */
[----:B------:R-:W-:Y:S02]  /*10260*/  LOP3.LUT R224, R222, R235, R231, 0x96, !PT ;  /* 0x000000ebdee07212 */ /* 0x000fe400078e96e7 */
        /* <DEDUP_REMOVED lines=9> */
[----:B------:R-:W-:Y:S02]  /*10300*/  LOP3.LUT R238, R238, R227, RZ, 0x3c, !PT ;  /* 0x000000e3eeee7212 */ /* 0x000fe400078e3cff */
[----:B------:R-:W-:Y:S02]  /*10310*/  LOP3.LUT R237, R220, R218, R85, 0x96, !PT ;  /* 0x000000dadced7212 */ /* 0x000fe400078e9655 */
[----:B------:R-:W-:Y:S01]  /*10320*/  LOP3.LUT R239, R217, R106, R218, 0x96, !PT ;  /* 0x0000006ad9ef7212 */ /* 0x000fe200078e96da */
[----:B------:R-:W-:Y:S01]  /*10330*/  VIADD R218, R215, 0x6ed9eba1 ;  /* 0x6ed9eba1d7da7836 */ /* 0x000fe20000000000 */
[----:B------:R-:W-:Y:S02]  /*10340*/  IADD3 R231, PT, PT, R225, R231, R222 ;  /* 0x000000e7e1e77210 */ /* 0x000fe40007ffe0de */
[----:B------:R-:W-:Y:S02]  /*10350*/  SHF.L.W.U32.HI R225, R238, 0x1, R238 ;  /* 0x00000001eee17819 */ /* 0x000fe40000010eee */
[----:B------:R-:W-:-:S02]  /*10360*/  SHF.L.W.U32.HI R238, R219, 0x1, R219 ;  /* 0x00000001dbee7819 */ /* 0x000fc40000010edb */
[----:B------:R-:W-:Y:S02]  /*10370*/  LOP3.LUT R237, R237, R216, RZ, 0x3c, !PT ;  /* 0x000000d8eded7212 */ /* 0x000fe400078e3cff */
[----:B------:R-:W-:Y:S02]  /*10380*/  SHF.L.W.U32.HI R219, R236, 0x1e, R236 ;  /* 0x0000001eecdb7819 */ /* 0x000fe40000010eec */
[C-C-:B------:R-:W-:Y:S02]  /*10390*/  LEA.HI R231, R218.reuse, R231, R218.reuse, 0x5 ;  /* 0x000000e7dae77211 */ /* 0x140fe400078f28da */
[----:B------:R-:W-:Y:S02]  /*103a0*/  LEA.HI R234, R233, R234, R233, 0x5 ;  /* 0x000000eae9ea7211 */ /* 0x000fe400078f28e9 */
[----:B------:R-:W-:Y:S02]  /*103b0*/  SHF.L.W.U32.HI R215, R218, 0x1e, R218 ;  /* 0x0000001edad77819 */ /* 0x000fe40000010eda */
[----:B------:R-:W-:-:S02]  /*103c0*/  SHF.L.W.U32.HI R224, R237, 0x1, R237 ;  /* 0x00000001ede07819 */ /* 0x000fc40000010eed */
[----:B------:R-:W-:Y:S01]  /*103d0*/  LOP3.LUT R218, R218, R219, R226, 0x96, !PT ;  /* 0x000000dbdada7212 */ /* 0x000fe200078e96e2 */
[----:B------:R-:W-:Y:S01]  /*103e0*/  VIADD R232, R231, 0x6ed9eba1 ;  /* 0x6ed9eba1e7e87836 */ /* 0x000fe20000000000 */
[----:B------:R-:W-:Y:S01]  /*103f0*/  SHF.L.W.U32.HI R233, R233, 0x1e, R233 ;  /* 0x0000001ee9e97819 */ /* 0x000fe20000010ee9 */
[----:B------:R-:W-:Y:S01]  /*10400*/  VIADD R237, R234, 0xca62c1d6 ;  /* 0xca62c1d6eaed7836 */ /* 0x000fe20000000000 */
[----:B------:R-:W-:Y:S02]  /*10410*/  IADD3 R235, PT, PT, R218, R235, R224 ;  /* 0x000000ebdaeb7210 */ /* 0x000fe40007ffe0e0 */
[C---:B------:R-:W-:Y:S02]  /*10420*/  LOP3.LUT R231, R232.reuse, R215, R219, 0x96, !PT ;  /* 0x000000d7e8e77212 */ /* 0x040fe400078e96db */
[----:B------:R-:W-:Y:S02]  /*10430*/  LEA.HI R235, R232, R235, R232, 0x5 ;  /* 0x000000ebe8eb7211 */ /* 0x000fe400078f28e8 */
[----:B------:R-:W-:-:S03]  /*10440*/  LOP3.LUT R234, R237, R233, R230, 0x96, !PT ;  /* 0x000000e9edea7212 */ /* 0x000fc600078e96e6 */
[----:B------:R-:W-:Y:S01]  /*10450*/  VIADD R235, R235, 0x6ed9eba1 ;  /* 0x6ed9eba1ebeb7836 */ /* 0x000fe20000000000 */
[----:B------:R-:W-:Y:S02]  /*10460*/  IADD3 R229, PT, PT, R234, R229, R238 ;  /* 0x000000e5eae57210 */ /* 0x000fe40007ffe0ee */
[----:B------:R-:W-:Y:S02]  /*10470*/  IADD3 R234, PT, PT, R231, R226, R225 ;  /* 0x000000e2e7ea7210 */ /* 0x000fe40007ffe0e1 */
[----:B------:R-:W-:Y:S02]  /*10480*/  LEA.HI R226, R237, R228, R237, 0x5 ;  /* 0x000000e4ede27211 */ /* 0x000fe400078f28ed */
[----:B------:R-:W-:Y:S02]  /*10490*/  LOP3.LUT R239, R239, R222, RZ, 0x3c, !PT ;  /* 0x000000deefef7212 */ /* 0x000fe400078e3cff */
[----:B------:R-:W-:Y:S02]  /*104a0*/  SHF.L.W.U32.HI R228, R232, 0x1e, R232 ;  /* 0x0000001ee8e47819 */ /* 0x000fe40000010ee8 */
[----:B------:R-:W-:-:S02]  /*104b0*/  SHF.L.W.U32.HI R232, R205, 0x1, R205 ;  /* 0x00000001cde87819 */ /* 0x000fc40000010ecd */
[----:B------:R-:W-:Y:S01]  /*104c0*/  LEA.HI R234, R235, R234, R235, 0x5 ;  /* 0x000000eaebea7211 */ /* 0x000fe200078f28eb */
[----:B------:R-:W-:Y:S01]  /*104d0*/  VIADD R226, R226, 0xca62c1d6 ;  /* 0xca62c1d6e2e27836 */ /* 0x000fe20000000000 */
[----:B------:R-:W-:Y:S02]  /*104e0*/  LEA.HI R205, R214, R233, R214, 0x1 ;  /* 0x000000e9d6cd7211 */ /* 0x000fe400078f08d6 */
[----:B------:R-:W-:Y:S02]  /*104f0*/  LOP3.LUT R231, R223, R104, R105, 0x96, !PT ;  /* 0x00000068dfe77212 */ /* 0x000fe400078e9669 */
[----:B------:R-:W-:Y:S02]  /*10500*/  SHF.L.W.U32.HI R218, R239, 0x1, R239 ;  /* 0x00000001efda7819 */ /* 0x000fe40000010eef */
[----:B------:R-:W-:Y:S02]  /*10510*/  LOP3.LUT R214, R235, R228, R215, 0x96, !PT ;  /* 0x000000e4ebd67212 */ /* 0x000fe400078e96d7 */
[----:B------:R-:W-:Y:S01]  /*10520*/  SHF.L.W.U32.HI R105, R237, 0x1e, R237 ;  /* 0x0000001eed697819 */ /* 0x000fe20000010eed */
[----:B------:R-:W-:Y:S01]  /*10530*/  VIADD R234, R234, 0x6ed9eba1 ;  /* 0x6ed9eba1eaea7836 */ /* 0x000fe20000000000 */
[----:B------:R-:W-:-:S02]  /*10540*/  IADD3 R219, PT, PT, R214, R219, R218 ;  /* 0x000000dbd6db7210 */ /* 0x000fc40007ffe0da */
[----:B------:R-:W-:Y:S02]  /*10550*/  LOP3.LUT R233, R226, R105, R233, 0x96, !PT ;  /* 0x00000069e2e97212 */ /* 0x000fe400078e96e9 */
[----:B------:R-:W-:Y:S02]  /*10560*/  LOP3.LUT R214, R231, R224, RZ, 0x3c, !PT ;  /* 0x000000e0e7d67212 */ /* 0x000fe400078e3cff */
[----:B------:R-:W-:Y:S02]  /*10570*/  SHF.L.W.U32.HI R231, R235, 0x1e, R235 ;  /* 0x0000001eebe77819 */ /* 0x000fe40000010eeb */
[----:B------:R-:W-:Y:S02]  /*10580*/  LEA.HI R219, R234, R219, R234, 0x5 ;  /* 0x000000dbeadb7211 */ /* 0x000fe400078f28ea */
[----:B------:R-:W-:Y:S02]  /*10590*/  IADD3 R230, PT, PT, R233, R230, R232 ;  /* 0x000000e6e9e67210 */ /* 0x000fe40007ffe0e8 */
[----:B------:R-:W-:-:S02]  /*105a0*/  SHF.L.W.U32.HI R214, R214, 0x1, R214 ;  /* 0x00000001d6d67819 */ /* 0x000fc40000010ed6 */
[----:B------:R-:W-:Y:S02]  /*105b0*/  LOP3.LUT R233, R234, R231, R228, 0x96, !PT ;  /* 0x000000e7eae97212 */ /* 0x000fe400078e96e4 */
[----:B------:R-:W-:Y:S02]  /*105c0*/  LOP3.LUT R106, R210, R221, R106, 0x96, !PT ;  /* 0x000000ddd26a7212 */ /* 0x000fe400078e966a */
[----:B------:R-:W-:Y:S01]  /*105d0*/  LOP3.LUT R211, R211, R232, RZ, 0x3c, !PT ;  /* 0x000000e8d3d37212 */ /* 0x000fe200078e3cff */
[----:B------:R-:W-:Y:S01]  /*105e0*/  VIADD R232, R219, 0x6ed9eba1 ;  /* 0x6ed9eba1dbe87836 */ /* 0x000fe20000000000 */
[----:B------:R-:W-:Y:S02]  /*105f0*/  IADD3 R233, PT, PT, R233, R215, R214 ;  /* 0x000000d7e9e97210 */ /* 0x000fe40007ffe0d6 */
[----:B------:R-:W-:Y:S02]  /*10600*/  LOP3.LUT R235, R106, R225, RZ, 0x3c, !PT ;  /* 0x000000e16aeb7212 */ /* 0x000fe400078e3cff */
[----:B------:R-:W-:-:S02]  /*10610*/  SHF.L.W.U32.HI R106, R234, 0x1e, R234 ;  /* 0x0000001eea6a7819 */ /* 0x000fc40000010eea */
[----:B------:R-:W-:Y:S02]  /*10620*/  LOP3.LUT R215, R216, R213, R104, 0x96, !PT ;  /* 0x000000d5d8d77212 */ /* 0x000fe400078e9668 */
[C---:B------:R-:W-:Y:S02]  /*10630*/  LEA.HI R233, R232.reuse, R233, R232, 0x5 ;  /* 0x000000e9e8e97211 */ /* 0x040fe400078f28e8 */
[----:B------:R-:W-:Y:S02]  /*10640*/  SHF.L.W.U32.HI R219, R235, 0x1, R235 ;  /* 0x00000001ebdb7819 */ /* 0x000fe40000010eeb */
[----:B------:R-:W-:Y:S02]  /*10650*/  LOP3.LUT R104, R232, R106, R231, 0x96, !PT ;  /* 0x0000006ae8687212 */ /* 0x000fe400078e96e7 */
[----:B------:R-:W-:Y:S01]  /*10660*/  LOP3.LUT R215, R215, R218, RZ, 0x3c, !PT ;  /* 0x000000dad7d77212 */ /* 0x000fe200078e3cff */
[----:B------:R-:W-:Y:S01]  /*10670*/  VIADD R233, R233, 0x6ed9eba1 ;  /* 0x6ed9eba1e9e97836 */ /* 0x000fe20000000000 */
[----:B------:R-:W-:-:S02]  /*10680*/  LOP3.LUT R235, R227, R220, R221, 0x96, !PT ;  /* 0x000000dce3eb7212 */ /* 0x000fc400078e96dd */
[----:B------:R-:W-:Y:S02]  /*10690*/  IADD3 R104, PT, PT, R104, R228, R219 ;  /* 0x000000e468687210 */ /* 0x000fe40007ffe0db */
[----:B------:R-:W-:Y:S02]  /*106a0*/  SHF.L.W.U32.HI R221, R215, 0x1, R215 ;  /* 0x00000001d7dd7819 */ /* 0x000fe40000010ed7 */
[----:B------:R-:W-:Y:S02]  /*106b0*/  SHF.L.W.U32.HI R215, R232, 0x1e, R232 ;  /* 0x0000001ee8d77819 */ /* 0x000fe40000010ee8 */
[----:B------:R-:W-:Y:S02]  /*106c0*/  LEA.HI R104, R233, R104, R233, 0x5 ;  /* 0x00000068e9687211 */ /* 0x000fe400078f28e9 */
[C-C-:B------:R-:W-:Y:S02]  /*106d0*/  LEA.HI R236, R226.reuse, R229, R226.reuse, 0x5 ;  /* 0x000000e5e2ec7211 */ /* 0x140fe400078f28e2 */
[----:B------:R-:W-:-:S02]  /*106e0*/  SHF.L.W.U32.HI R229, R226, 0x1e, R226 ;  /* 0x0000001ee2e57819 */ /* 0x000fc40000010ee2 */
[----:B------:R-:W-:Y:S01]  /*106f0*/  LOP3.LUT R226, R233, R215, R106, 0x96, !PT ;  /* 0x000000d7e9e27212 */ /* 0x000fe200078e966a */
[----:B------:R-:W-:Y:S01]  /*10700*/  VIADD R232, R104, 0x6ed9eba1 ;  /* 0x6ed9eba168e87836 */ /* 0x000fe20000000000 */
[----:B------:R-:W-:Y:S02]  /*10710*/  LOP3.LUT R235, R235, R214, RZ, 0x3c, !PT ;  /* 0x000000d6ebeb7212 */ /* 0x000fe400078e3cff */
[----:B------:R-:W-:Y:S02]  /*10720*/  IADD3 R231, PT, PT, R226, R231, R221 ;  /* 0x000000e7e2e77210 */ /* 0x000fe40007ffe0dd */
[----:B------:R-:W-:Y:S01]  /*10730*/  SHF.L.W.U32.HI R228, R233, 0x1e, R233 ;  /* 0x0000001ee9e47819 */ /* 0x000fe20000010ee9 */
[----:B------:R-:W-:Y:S01]  /*10740*/  IMAD.IADD R234, R108, 0x1, R229 ;  /* 0x000000016cea7824 */ /* 0x000fe200078e02e5 */
[----:B------:R-:W-:Y:S02]  /*10750*/  LEA.HI R231, R232, R231, R232, 0x5 ;  /* 0x000000e7e8e77211 */ /* 0x000fe400078f28e8 */
[----:B------:R-:W-:-:S02]  /*10760*/  SHF.L.W.U32.HI R104, R235, 0x1, R235 ;  /* 0x00000001eb687819 */ /* 0x000fc40000010eeb */
[----:B------:R-:W-:Y:S01]  /*10770*/  LOP3.LUT R233, R232, R228, R215, 0x96, !PT ;  /* 0x000000e4e8e97212 */ /* 0x000fe200078e96d7 */
[----:B------:R-:W-:Y:S01]  /*10780*/  VIADD R231, R231, 0x6ed9eba1 ;  /* 0x6ed9eba1e7e77836 */ /* 0x000fe20000000000 */
[----:B------:R-:W-:Y:S01]  /*10790*/  LOP3.LUT R108, R222, R212, R213, 0x96, !PT ;  /* 0x000000d4de6c7212 */ /* 0x000fe200078e96d5 */
[----:B------:R-:W-:Y:S01]  /*107a0*/  VIADD R236, R236, 0xca62c1d6 ;  /* 0xca62c1d6ecec7836 */ /* 0x000fe20000000000 */
[----:B------:R-:W-:Y:S02]  /*107b0*/  LEA.HI R226, R211, R234, R211, 0x1 ;  /* 0x000000ead3e27211 */ /* 0x000fe400078f08d3 */
[----:B------:R-:W-:Y:S02]  /*107c0*/  IADD3 R234, PT, PT, R233, R106, R104 ;  /* 0x0000006ae9ea7210 */ /* 0x000fe40007ffe068 */
[----:B------:R-:W-:Y:S02]  /*107d0*/  LOP3.LUT R204, R204, R238, RZ, 0x3c, !PT ;  /* 0x000000eecccc7212 */ /* 0x000fe400078e3cff */
[----:B------:R-:W-:-:S02]  /*107e0*/  LOP3.LUT R108, R108, R219, RZ, 0x3c, !PT ;  /* 0x000000db6c6c7212 */ /* 0x000fc400078e3cff */
[----:B------:R-:W-:Y:S02]  /*107f0*/  SHF.L.W.U32.HI R106, R232, 0x1e, R232 ;  /* 0x0000001ee86a7819 */ /* 0x000fe40000010ee8 */
[C---:B------:R-:W-:Y:S02]  /*10800*/  LEA.HI R234, R231.reuse, R234, R231, 0x5 ;  /* 0x000000eae7ea7211 */ /* 0x040fe400078f28e7 */
[----:B------:R-:W-:Y:S02]  /*10810*/  LEA.HI R204, R204, R105, R204, 0x1 ;  /* 0x00000069cccc7211 */ /* 0x000fe400078f08cc */
[----:B------:R-:W-:Y:S02]  /*10820*/  LOP3.LUT R232, R236, R229, R105, 0x96, !PT ;  /* 0x000000e5ece87212 */ /* 0x000fe400078e9669 */
        /* <DEDUP_REMOVED lines=11> */
[----:B------:R-:W-:Y:S01]  /*108e0*/  LEA.HI R220, R236, R230, R236, 0x5 ;  /* 0x000000e6ecdc7211 */ /* 0x000fe200078f28ec */
[----:B------:R-:W-:Y:S01]  /*108f0*/  VIADD R230, R105, 0x6ed9eba1 ;  /* 0x6ed9eba169e67836 */ /* 0x000fe20000000000 */
[----:B------:R-:W-:Y:S01]  /*10900*/  IADD3 R231, PT, PT, R231, R228, R215 ;  /* 0x000000e4e7e77210 */ /* 0x000fe20007ffe0d7 */
[----:B------:R-:W-:Y:S01]  /*10910*/  IMAD.IADD R205, R205, 0x1, R232 ;  /* 0x00000001cdcd7824 */ /* 0x000fe200078e02e8 */
[----:B------:R-:W-:Y:S02]  /*10920*/  LOP3.LUT R232, R213, R104, RZ, 0x3c, !PT ;  /* 0x00000068d5e87212 */ /* 0x000fe400078e3cff */
[----:B------:R-:W-:Y:S02]  /*10930*/  SHF.L.W.U32.HI R213, R234, 0x1e, R234 ;  /* 0x0000001eead57819 */ /* 0x000fe40000010eea */
[----:B------:R-:W-:-:S02]  /*10940*/  LEA.HI R231, R230, R231, R230, 0x5 ;  /* 0x000000e7e6e77211 */ /* 0x000fc400078f28e6 */
[----:B------:R-:W-:Y:S02]  /*10950*/  LOP3.LUT R217, R218, R210, R217, 0x96, !PT ;  /* 0x000000d2dad97212 */ /* 0x000fe400078e96d9 */
[----:B------:R-:W-:Y:S02]  /*10960*/  SHF.L.W.U32.HI R105, R232, 0x1, R232 ;  /* 0x00000001e8697819 */ /* 0x000fe40000010ee8 */
[----:B------:R-:W-:Y:S01]  /*10970*/  LOP3.LUT R228, R230, R213, R211, 0xe8, !PT ;  /* 0x000000d5e6e47212 */ /* 0x000fe200078ee8d3 */
[----:B------:R-:W-:Y:S01]  /*10980*/  VIADD R220, R220, 0xca62c1d6 ;  /* 0xca62c1d6dcdc7836 */ /* 0x000fe20000000000 */
[----:B------:R-:W-:Y:S01]  /*10990*/  SHF.L.W.U32.HI R212, R236, 0x1e, R236 ;  /* 0x0000001eecd47819 */ /* 0x000fe20000010eec */
[----:B------:R-:W-:Y:S01]  /*109a0*/  VIADD R231, R231, 0x6ed9eba1 ;  /* 0x6ed9eba1e7e77836 */ /* 0x000fe20000000000 */
[----:B------:R-:W-:Y:S02]  /*109b0*/  LOP3.LUT R217, R217, R108, RZ, 0x3c, !PT ;  /* 0x0000006cd9d97212 */ /* 0x000fe400078e3cff */
[----:B------:R-:W-:-:S02]  /*109c0*/  IADD3 R228, PT, PT, R228, R106, R105 ;  /* 0x0000006ae4e47210 */ /* 0x000fc40007ffe069 */
[----:B------:R-:W-:Y:S02]  /*109d0*/  SHF.L.W.U32.HI R230, R230, 0x1e, R230 ;  /* 0x0000001ee6e67819 */ /* 0x000fe40000010ee6 */
[----:B------:R-:W-:Y:S02]  /*109e0*/  LOP3.LUT R229, R220, R212, R229, 0x96, !PT ;  /* 0x000000d4dce57212 */ /* 0x000fe400078e96e5 */
[----:B------:R-:W-:Y:S02]  /*109f0*/  SHF.L.W.U32.HI R106, R217, 0x1, R217 ;  /* 0x00000001d96a7819 */ /* 0x000fe40000010ed9 */
[C---:B------:R-:W-:Y:S02]  /*10a00*/  LEA.HI R217, R231.reuse, R228, R231, 0x5 ;  /* 0x000000e4e7d97211 */ /* 0x040fe400078f28e7 */
[----:B------:R-:W-:Y:S02]  /*10a10*/  LOP3.LUT R232, R214, R216, R223, 0x96, !PT ;  /* 0x000000d8d6e87212 */ /* 0x000fe400078e96df */
[----:B------:R-:W-:Y:S01]  /*10a20*/  LOP3.LUT R223, R231, R230, R213, 0xe8, !PT ;  /* 0x000000e6e7df7212 */ /* 0x000fe200078ee8d5 */
[----:B------:R-:W-:Y:S01]  /*10a30*/  IMAD.IADD R204, R204, 0x1, R229 ;  /* 0x00000001cccc7824 */ /* 0x000fe200078e02e5 */
[----:B------:R-:W-:Y:S01]  /*10a40*/  LOP3.LUT R229, R232, R215, RZ, 0x3c, !PT ;  /* 0x000000d7e8e57212 */ /* 0x000fe200078e3cff */
[----:B------:R-:W-:Y:S01]  /*10a50*/  VIADD R217, R217, 0x8f1bbcdc ;  /* 0x8f1bbcdcd9d97836 */ /* 0x000fe20000000000 */
[----:B------:R-:W-:-:S02]  /*10a60*/  IADD3 R232, PT, PT, R223, R211, R106 ;  /* 0x000000d3dfe87210 */ /* 0x000fc40007ffe06a */
[----:B------:R-:W-:Y:S02]  /*10a70*/  SHF.L.W.U32.HI R228, R231, 0x1e, R231 ;  /* 0x0000001ee7e47819 */ /* 0x000fe40000010ee7 */
[----:B------:R-:W-:Y:S02]  /*10a80*/  LEA.HI R232, R217, R232, R217, 0x5 ;  /* 0x000000e8d9e87211 */ /* 0x000fe400078f28d9 */
[----:B------:R-:W-:Y:S02]  /*10a90*/  LOP3.LUT R234, R219, R227, R210, 0x96, !PT ;  /* 0x000000e3dbea7212 */ /* 0x000fe400078e96d2 */
[----:B------:R-:W-:Y:S02]  /*10aa0*/  SHF.L.W.U32.HI R210, R229, 0x1, R229 ;  /* 0x00000001e5d27819 */ /* 0x000fe40000010ee5 */
[----:B------:R-:W-:Y:S01]  /*10ab0*/  LOP3.LUT R211, R217, R228, R230, 0xe8, !PT ;  /* 0x000000e4d9d37212 */ /* 0x000fe200078ee8e6 */
[----:B------:R-:W-:Y:S01]  /*10ac0*/  VIADD R232, R232, 0x8f1bbcdc ;  /* 0x8f1bbcdce8e87836 */ /* 0x000fe20000000000 */
[----:B------:R-:W-:-:S02]  /*10ad0*/  LEA.HI R205, R220, R205, R220, 0x5 ;  /* 0x000000cddccd7211 */ /* 0x000fc400078f28dc */
[----:B------:R-:W-:Y:S02]  /*10ae0*/  IADD3 R211, PT, PT, R211, R213, R210 ;  /* 0x000000d5d3d37210 */ /* 0x000fe40007ffe0d2 */
[----:B------:R-:W-:Y:S02]  /*10af0*/  LOP3.LUT R234, R234, R105, RZ, 0x3c, !PT ;  /* 0x00000069eaea7212 */ /* 0x000fe400078e3cff */
[----:B------:R-:W-:Y:S01]  /*10b00*/  SHF.L.W.U32.HI R217, R217, 0x1e, R217 ;  /* 0x0000001ed9d97819 */ /* 0x000fe20000010ed9 */
[----:B------:R-:W-:Y:S01]  /*10b10*/  VIADD R229, R205, 0xca62c1d6 ;  /* 0xca62c1d6cde57836 */ /* 0x000fe20000000000 */
[----:B------:R-:W-:Y:S02]  /*10b20*/  LEA.HI R211, R232, R211, R232, 0x5 ;  /* 0x000000d3e8d37211 */ /* 0x000fe400078f28e8 */
[----:B------:R-:W-:Y:S02]  /*10b30*/  LOP3.LUT R223, R221, R222, R216, 0x96, !PT ;  /* 0x000000dedddf7212 */ /* 0x000fe400078e96d8 */
[----:B------:R-:W-:-:S02]  /*10b40*/  SHF.L.W.U32.HI R213, R234, 0x1, R234 ;  /* 0x00000001ead57819 */ /* 0x000fc40000010eea */
[----:B------:R-:W-:Y:S01]  /*10b50*/  LOP3.LUT R205, R232, R217, R228, 0xe8, !PT ;  /* 0x000000d9e8cd7212 */ /* 0x000fe200078ee8e4 */
[----:B------:R-:W-:Y:S01]  /*10b60*/  VIADD R216, R211, 0x8f1bbcdc ;  /* 0x8f1bbcdcd3d87836 */ /* 0x000fe20000000000 */
[----:B------:R-:W-:Y:S02]  /*10b70*/  LOP3.LUT R223, R223, R106, RZ, 0x3c, !PT ;  /* 0x0000006adfdf7212 */ /* 0x000fe400078e3cff */
[----:B------:R-:W-:Y:S02]  /*10b80*/  SHF.L.W.U32.HI R231, R220, 0x1e, R220 ;  /* 0x0000001edce77819 */ /* 0x000fe40000010edc */
[----:B------:R-:W-:Y:S02]  /*10b90*/  SHF.L.W.U32.HI R220, R232, 0x1e, R232 ;  /* 0x0000001ee8dc7819 */ /* 0x000fe40000010ee8 */
[----:B------:R-:W-:Y:S02]  /*10ba0*/  IADD3 R205, PT, PT, R205, R230, R213 ;  /* 0x000000e6cdcd7210 */ /* 0x000fe40007ffe0d5 */
[----:B------:R-:W-:-:S02]  /*10bb0*/  LOP3.LUT R231, R229, R231, R212, 0x96, !PT ;  /* 0x000000e7e5e77212 */ /* 0x000fc400078e96d4 */
[----:B------:R-:W-:Y:S02]  /*10bc0*/  SHF.L.W.U32.HI R211, R223, 0x1, R223 ;  /* 0x00000001dfd37819 */ /* 0x000fe40000010edf */
[C---:B------:R-:W-:Y:S02]  /*10bd0*/  LOP3.LUT R223, R216.reuse, R220, R217, 0xe8, !PT ;  /* 0x000000dcd8df7212 */ /* 0x040fe400078ee8d9 */
[----:B------:R-:W-:Y:S02]  /*10be0*/  LEA.HI R212, R216, R205, R216, 0x5 ;  /* 0x000000cdd8d47211 */ /* 0x000fe400078f28d8 */
[----:B------:R-:W-:-:S03]  /*10bf0*/  IADD3 R228, PT, PT, R223, R228, R211 ;  /* 0x000000e4dfe47210 */ /* 0x000fc60007ffe0d3 */
[----:B------:R-:W-:Y:S01]  /*10c00*/  VIADD R223, R212, 0x8f1bbcdc ;  /* 0x8f1bbcdcd4df7836 */ /* 0x000fe20000000000 */
[----:B------:R-:W-:Y:S01]  /*10c10*/  LOP3.LUT R227, R104, R224, R227, 0x96, !PT ;  /* 0x000000e068e37212 */ /* 0x000fe200078e96e3 */
[----:B------:R-:W-:Y:S01]  /*10c20*/  IMAD.IADD R205, R231, 0x1, R226 ;  /* 0x00000001e7cd7824 */ /* 0x000fe200078e02e2 */
[----:B------:R-:W-:Y:S02]  /*10c30*/  LOP3.LUT R226, R108, R225, R222, 0x96, !PT ;  /* 0x000000e16ce27212 */ /* 0x000fe400078e96de */
[----:B------:R-:W-:Y:S02]  /*10c40*/  LEA.HI R228, R223, R228, R223, 0x5 ;  /* 0x000000e4dfe47211 */ /* 0x000fe400078f28df */
[----:B------:R-:W-:Y:S02]  /*10c50*/  LOP3.LUT R212, R227, R210, RZ, 0x3c, !PT ;  /* 0x000000d2e3d47212 */ /* 0x000fe400078e3cff */
[----:B------:R-:W-:Y:S01]  /*10c60*/  SHF.L.W.U32.HI R230, R216, 0x1e, R216 ;  /* 0x0000001ed8e67819 */ /* 0x000fe20000010ed8 */
[----:B------:R-:W-:Y:S01]  /*10c70*/  VIADD R227, R228, 0x8f1bbcdc ;  /* 0x8f1bbcdce4e37836 */ /* 0x000fe20000000000 */
[----:B------:R-:W-:-:S02]  /*10c80*/  IADD3 R222, PT, PT, R209, R59, R110 ;  /* 0x0000003bd1de7210 */ /* 0x000fc40007ffe06e */
[----:B------:R-:W-:Y:S02]  /*10c90*/  LOP3.LUT R226, R226, R213, RZ, 0x3c, !PT ;  /* 0x000000d5e2e27212 */ /* 0x000fe400078e3cff */
[C---:B------:R-:W-:Y:S02]  /*10ca0*/  SHF.L.W.U32.HI R110, R223.reuse, 0x1e, R223 ;  /* 0x0000001edf6e7819 */ /* 0x040fe40000010edf */
[----:B------:R-:W-:Y:S02]  /*10cb0*/  LOP3.LUT R209, R223, R230, R220, 0xe8, !PT ;  /* 0x000000e6dfd17212 */ /* 0x000fe400078ee8dc */
[----:B------:R-:W-:Y:S02]  /*10cc0*/  LEA.HI R204, R229, R204, R229, 0x5 ;  /* 0x000000cce5cc7211 */ /* 0x000fe400078f28e5 */
[----:B------:R-:W-:Y:S02]  /*10cd0*/  SHF.L.W.U32.HI R212, R212, 0x1, R212 ;  /* 0x00000001d4d47819 */ /* 0x000fe40000010ed4 */
[----:B------:R-:W-:-:S02]  /*10ce0*/  LOP3.LUT R223, R73, R23, R21, 0x96, !PT ;  /* 0x0000001749df7212 */ /* 0x000fc400078e9615 */
[----:B------:R-:W-:Y:S02]  /*10cf0*/  LEA.HI R222, R109, R222, R109, 0x5 ;  /* 0x000000de6dde7211 */ /* 0x000fe400078f286d */
[----:B------:R-:W-:Y:S02]  /*10d00*/  SHF.L.W.U32.HI R216, R226, 0x1, R226 ;  /* 0x00000001e2d87819 */ /* 0x000fe40000010ee2 */
[----:B------:R-:W-:Y:S02]  /*10d10*/  LOP3.LUT R229, R227, R110, R230, 0xe8, !PT ;  /* 0x0000006ee3e57212 */ /* 0x000fe400078ee8e6 */
[----:B------:R-:W-:Y:S02]  /*10d20*/  IADD3 R226, PT, PT, R209, R217, R212 ;  /* 0x000000d9d1e27210 */ /* 0x000fe40007ffe0d4 */
[----:B------:R-:W-:Y:S01]  /*10d30*/  LOP3.LUT R234, R223, R58, RZ, 0x3c, !PT ;  /* 0x0000003adfea7212 */ /* 0x000fe200078e3cff */
[----:B------:R-:W-:Y:S01]  /*10d40*/  VIADD R223, R222, 0x5a827999 ;  /* 0x5a827999dedf7836 */ /* 0x000fe20000000000 */
[----:B------:R-:W-:-:S02]  /*10d50*/  IADD3 R209, PT, PT, R229, R220, R216 ;  /* 0x000000dce5d17210 */ /* 0x000fc40007ffe0d8 */
[----:B------:R-:W-:Y:S02]  /*10d60*/  SHF.L.W.U32.HI R220, R109, 0x1e, R109 ;  /* 0x0000001e6ddc7819 */ /* 0x000fe40000010e6d */
[----:B------:R-:W-:Y:S02]  /*10d70*/  LOP3.LUT R224, R215, R218, R224, 0x96, !PT ;  /* 0x000000dad7e07212 */ /* 0x000fe400078e96e0 */
[----:B------:R-:W-:Y:S02]  /*10d80*/  SHF.L.W.U32.HI R234, R234, 0x1, R234 ;  /* 0x00000001eaea7819 */ /* 0x000fe40000010eea */
[----:B------:R-:W-:Y:S02]  /*10d90*/  LEA.HI R222, R227, R226, R227, 0x5 ;  /* 0x000000e2e3de7211 */ /* 0x000fe400078f28e3 */
[----:B------:R-:W-:Y:S02]  /*10da0*/  LOP3.LUT R217, R223, R220, R207, 0xca, !PT ;  /* 0x000000dcdfd97212 */ /* 0x000fe400078ecacf */
[----:B------:R-:W-:-:S02]  /*10db0*/  LOP3.LUT R226, R224, R211, RZ, 0x3c, !PT ;  /* 0x000000d3e0e27212 */ /* 0x000fc400078e3cff */
[----:B------:R-:W-:Y:S02]  /*10dc0*/  LEA.HI R208, R223, R208, R223, 0x5 ;  /* 0x000000d0dfd07211 */ /* 0x000fe400078f28df */
[----:B------:R-:W-:Y:S02]  /*10dd0*/  IADD3 R224, PT, PT, R217, R206, R234 ;  /* 0x000000ced9e07210 */ /* 0x000fe40007ffe0ea */
[----:B------:R-:W-:Y:S02]  /*10de0*/  SHF.L.W.U32.HI R217, R226, 0x1, R226 ;  /* 0x00000001e2d97819 */ /* 0x000fe40000010ee2 */
[----:B------:R-:W-:Y:S01]  /*10df0*/  SHF.L.W.U32.HI R109, R227, 0x1e, R227 ;  /* 0x0000001ee36d7819 */ /* 0x000fe20000010ee3 */
[----:B------:R-:W-:Y:S01]  /*10e00*/  VIADD R227, R208, 0x5a827999 ;  /* 0x5a827999d0e37836 */ /* 0x000fe20000000000 */
[----:B------:R-:W-:Y:S02]  /*10e10*/  LOP3.LUT R226, R74, R40, R22, 0x96, !PT ;  /* 0x000000284ae27212 */ /* 0x000fe400078e9616 */
[----:B------:R-:W-:-:S02]  /*10e20*/  LOP3.LUT R208, R75, R41, R23, 0x96, !PT ;  /* 0x000000294bd07212 */ /* 0x000fc400078e9617 */
[----:B------:R-:W-:Y:S02]  /*10e30*/  LOP3.LUT R228, R226, R59, RZ, 0x3c, !PT ;  /* 0x0000003be2e47212 */ /* 0x000fe400078e3cff */
[----:B------:R-:W-:Y:S02]  /*10e40*/  SHF.L.W.U32.HI R226, R223, 0x1e, R223 ;  /* 0x0000001edfe27819 */ /* 0x000fe40000010edf */
[C-C-:B------:R-:W-:Y:S01]  /*10e50*/  LEA.HI R224, R227.reuse, R224, R227.reuse, 0x5 ;  /* 0x000000e0e3e07211 */ /* 0x140fe200078f28e3 */
[----:B------:R-:W-:Y:S01]  /*10e60*/  VIADD R222, R222, 0x8f1bbcdc ;  /* 0x8f1bbcdcdede7836 */ /* 0x000fe20000000000 */
[----:B------:R-:W-:Y:S02]  /*10e70*/  LOP3.LUT R208, R208, R107, RZ, 0x3c, !PT ;  /* 0x0000006bd0d07212 */ /* 0x000fe400078e3cff */
[----:B------:R-:W-:Y:S02]  /*10e80*/  SHF.L.W.U32.HI R223, R227, 0x1e, R227 ;  /* 0x0000001ee3df7819 */ /* 0x000fe40000010ee3 */
[----:B------:R-:W-:-:S02]  /*10e90*/  SHF.L.W.U32.HI R228, R228, 0x1, R228 ;  /* 0x00000001e4e47819 */ /* 0x000fc40000010ee4 */
[----:B------:R-:W-:Y:S01]  /*10ea0*/  LOP3.LUT R227, R227, R226, R220, 0xca, !PT ;  /* 0x000000e2e3e37212 */ /* 0x000fe200078ecadc */
[----:B------:R-:W-:Y:S01]  /*10eb0*/  VIADD R229, R224, 0x5a827999 ;  /* 0x5a827999e0e57836 */ /* 0x000fe20000000000 */
[----:B------:R-:W-:Y:S02]  /*10ec0*/  SHF.L.W.U32.HI R224, R208, 0x1, R208 ;  /* 0x00000001d0e07819 */ /* 0x000fe40000010ed0 */
[----:B------:R-:W-:Y:S02]  /*10ed0*/  IADD3 R208, PT, PT, R227, R207, R228 ;  /* 0x000000cfe3d07210 */ /* 0x000fe40007ffe0e4 */
[----:B------:R-:W-:Y:S02]  /*10ee0*/  LEA.HI R207, R222, R209, R222, 0x5 ;  /* 0x000000d1decf7211 */ /* 0x000fe400078f28de */
[----:B------:R-:W-:Y:S02]  /*10ef0*/  LOP3.LUT R227, R105, R214, R225, 0x96, !PT ;  /* 0x000000d669e37212 */ /* 0x000fe400078e96e1 */
[----:B------:R-:W-:Y:S01]  /*10f00*/  LOP3.LUT R231, R229, R223, R226, 0xca, !PT ;  /* 0x000000dfe5e77212 */ /* 0x000fe200078ecae2 */
[----:B------:R-:W-:Y:S01]  /*10f10*/  VIADD R235, R207, 0x8f1bbcdc ;  /* 0x8f1bbcdccfeb7836 */ /* 0x000fe20000000000 */
[----:B------:R-:W-:-:S02]  /*10f20*/  LEA.HI R209, R229, R208, R229, 0x5 ;  /* 0x000000d0e5d17211 */ /* 0x000fc400078f28e5 */
[----:B------:R-:W-:Y:S02]  /*10f30*/  LOP3.LUT R227, R227, R212, RZ, 0x3c, !PT ;  /* 0x000000d4e3e37212 */ /* 0x000fe400078e3cff */
[C---:B------:R-:W-:Y:S02]  /*10f40*/  SHF.L.W.U32.HI R208, R222.reuse, 0x1e, R222 ;  /* 0x0000001eded07819 */ /* 0x040fe40000010ede */
[----:B------:R-:W-:Y:S02]  /*10f50*/  LOP3.LUT R206, R222, R109, R110, 0xe8, !PT ;  /* 0x0000006ddece7212 */ /* 0x000fe400078ee86e */
[----:B------:R-:W-:Y:S02]  /*10f60*/  LOP3.LUT R233, R56, R42, R40, 0x96, !PT ;  /* 0x0000002a38e97212 */ /* 0x000fe400078e9628 */
[----:B------:R-:W-:Y:S01]  /*10f70*/  IADD3 R225, PT, PT, R231, R220, R224 ;  /* 0x000000dce7e17210 */ /* 0x000fe20007ffe0e0 */
[----:B------:R-:W-:Y:S01]  /*10f80*/  VIADD R220, R209, 0x5a827999 ;  /* 0x5a827999d1dc7836 */ /* 0x000fe20000000000 */
[----:B------:R-:W-:-:S02]  /*10f90*/  SHF.L.W.U32.HI R231, R227, 0x1, R227 ;  /* 0x00000001e3e77819 */ /* 0x000fc40000010ee3 */
[----:B------:R-:W-:Y:S02]  /*10fa0*/  LOP3.LUT R222, R235, R208, R109, 0xe8, !PT ;  /* 0x000000d0ebde7212 */ /* 0x000fe400078ee86d */
[----:B------:R-:W-:Y:S02]  /*10fb0*/  LOP3.LUT R233, R233, R234, RZ, 0x3c, !PT ;  /* 0x000000eae9e97212 */ /* 0x000fe400078e3cff */
[----:B------:R-:W-:Y:S02]  /*10fc0*/  SHF.L.W.U32.HI R207, R229, 0x1e, R229 ;  /* 0x0000001ee5cf7819 */ /* 0x000fe40000010ee5 */
[----:B------:R-:W-:Y:S02]  /*10fd0*/  IADD3 R222, PT, PT, R222, R110, R231 ;  /* 0x0000006edede7210 */ /* 0x000fe40007ffe0e7 */
[----:B------:R-:W-:Y:S02]  /*10fe0*/  LEA.HI R110, R220, R225, R220, 0x5 ;  /* 0x000000e1dc6e7211 */ /* 0x000fe400078f28dc */
[----:B------:R-:W-:-:S02]  /*10ff0*/  SHF.L.W.U32.HI R209, R233, 0x1, R233 ;  /* 0x00000001e9d17819 */ /* 0x000fc40000010ee9 */
[----:B------:R-:W-:Y:S01]  /*11000*/  LOP3.LUT R227, R220, R207, R223, 0x96, !PT ;  /* 0x000000cfdce37212 */ /* 0x000fe200078e96df */
[----:B------:R-:W-:Y:S01]  /*11010*/  VIADD R236, R110, 0x5a827999 ;  /* 0x5a8279996eec7836 */ /* 0x000fe20000000000 */
[----:B------:R-:W-:Y:S02]  /*11020*/  LOP3.LUT R233, R57, R43, R41, 0x96, !PT ;  /* 0x0000002b39e97212 */ /* 0x000fe400078e9629 */
[----:B------:R-:W-:Y:S02]  /*11030*/  IADD3 R206, PT, PT, R206, R230, R217 ;  /* 0x000000e6cece7210 */ /* 0x000fe40007ffe0d9 */
[----:B------:R-:W-:Y:S02]  /*11040*/  IADD3 R229, PT, PT, R227, R226, R209 ;  /* 0x000000e2e3e57210 */ /* 0x000fe40007ffe0d1 */
[----:B------:R-:W-:Y:S02]  /*11050*/  LOP3.LUT R233, R233, R228, RZ, 0x3c, !PT ;  /* 0x000000e4e9e97212 */ /* 0x000fe400078e3cff */
[----:B------:R-:W-:-:S02]  /*11060*/  SHF.L.W.U32.HI R225, R220, 0x1e, R220 ;  /* 0x0000001edce17819 */ /* 0x000fc40000010edc */
[----:B------:R-:W-:Y:S02]  /*11070*/  LEA.HI R227, R235, R206, R235, 0x5 ;  /* 0x000000ceebe37211 */ /* 0x000fe400078f28eb */
[----:B------:R-:W-:Y:S02]  /*11080*/  LEA.HI R229, R236, R229, R236, 0x5 ;  /* 0x000000e5ece57211 */ /* 0x000fe400078f28ec */
[----:B------:R-:W-:Y:S02]  /*11090*/  LOP3.LUT R237, R106, R219, R218, 0x96, !PT ;  /* 0x000000db6aed7212 */ /* 0x000fe400078e96da */
[----:B------:R-:W-:Y:S02]  /*110a0*/  SHF.L.W.U32.HI R110, R233, 0x1, R233 ;  /* 0x00000001e96e7819 */ /* 0x000fe40000010ee9 */
[----:B------:R-:W-:Y:S01]  /*110b0*/  LOP3.LUT R206, R236, R225, R207, 0x96, !PT ;  /* 0x000000e1ecce7212 */ /* 0x000fe200078e96cf */
[----:B------:R-:W-:Y:S01]  /*110c0*/  VIADD R227, R227, 0x8f1bbcdc ;  /* 0x8f1bbcdce3e37836 */ /* 0x000fe20000000000 */
[----:B------:R-:W-:Y:S01]  /*110d0*/  LOP3.LUT R237, R237, R216, RZ, 0x3c, !PT ;  /* 0x000000d8eded7212 */ /* 0x000fe200078e3cff */
[----:B------:R-:W-:Y:S01]  /*110e0*/  VIADD R229, R229, 0x6ed9eba1 ;  /* 0x6ed9eba1e5e57836 */ /* 0x000fe20000000000 */
[----:B------:R-:W-:-:S02]  /*110f0*/  SHF.L.W.U32.HI R220, R235, 0x1e, R235 ;  /* 0x0000001eebdc7819 */ /* 0x000fc40000010eeb */
[----:B------:R-:W-:Y:S02]  /*11100*/  IADD3 R206, PT, PT, R206, R223, R110 ;  /* 0x000000dfcece7210 */ /* 0x000fe40007ffe06e */
[----:B------:R-:W-:Y:S02]  /*11110*/  LOP3.LUT R233, R58, R72, R42, 0x96, !PT ;  /* 0x000000483ae97212 */ /* 0x000fe400078e962a */
[----:B------:R-:W-:Y:S02]  /*11120*/  SHF.L.W.U32.HI R226, R237, 0x1, R237 ;  /* 0x00000001ede27819 */ /* 0x000fe40000010eed */
[----:B------:R-:W-:Y:S02]  /*11130*/  LOP3.LUT R223, R227, R220, R208, 0xe8, !PT ;  /* 0x000000dce3df7212 */ /* 0x000fe400078ee8d0 */
[----:B------:R-:W-:Y:S02]  /*11140*/  LEA.HI R206, R229, R206, R229, 0x5 ;  /* 0x000000cee5ce7211 */ /* 0x000fe400078f28e5 */
[----:B------:R-:W-:-:S02]  /*11150*/  LOP3.LUT R218, R59, R73, R43, 0x96, !PT ;  /* 0x000000493bda7212 */ /* 0x000fc400078e962b */
[----:B------:R-:W-:Y:S02]  /*11160*/  LOP3.LUT R233, R233, R224, RZ, 0x3c, !PT ;  /* 0x000000e0e9e97212 */ /* 0x000fe400078e3cff */
[----:B------:R-:W-:Y:S02]  /*11170*/  SHF.L.W.U32.HI R236, R236, 0x1e, R236 ;  /* 0x0000001eecec7819 */ /* 0x000fe40000010eec */
[----:B------:R-:W-:Y:S01]  /*11180*/  IADD3 R223, PT, PT, R223, R109, R226 ;  /* 0x0000006ddfdf7210 */ /* 0x000fe20007ffe0e2 */
[----:B------:R-:W-:Y:S01]  /*11190*/  VIADD R109, R206, 0x6ed9eba1 ;  /* 0x6ed9eba1ce6d7836 */ /* 0x000fe20000000000 */
[----:B------:R-:W-:Y:S02]  /*111a0*/  LOP3.LUT R218, R218, R209, RZ, 0x3c, !PT ;  /* 0x000000d1dada7212 */ /* 0x000fe400078e3cff */
[----:B------:R-:W-:Y:S02]  /*111b0*/  SHF.L.W.U32.HI R230, R229, 0x1e, R229 ;  /* 0x0000001ee5e67819 */ /* 0x000fe40000010ee5 */
[----:B------:R-:W-:-:S02]  /*111c0*/  SHF.L.W.U32.HI R206, R233, 0x1, R233 ;  /* 0x00000001e9ce7819 */ /* 0x000fc40000010ee9 */
[----:B------:R-:W-:Y:S02]  /*111d0*/  LOP3.LUT R229, R229, R236, R225, 0x96, !PT ;  /* 0x000000ece5e57212 */ /* 0x000fe400078e96e1 */
[----:B------:R-:W-:Y:S02]  /*111e0*/  SHF.L.W.U32.HI R232, R218, 0x1, R218 ;  /* 0x00000001dae87819 */ /* 0x000fe40000010eda */
[----:B------:R-:W-:Y:S02]  /*111f0*/  IADD3 R218, PT, PT, R229, R207, R206 ;  /* 0x000000cfe5da7210 */ /* 0x000fe40007ffe0ce */
[----:B------:R-:W-:Y:S02]  /*11200*/  LOP3.LUT R214, R210, R221, R214, 0x96, !PT ;  /* 0x000000ddd2d67212 */ /* 0x000fe400078e96d6 */
[----:B------:R-:W-:Y:S02]  /*11210*/  LEA.HI R218, R109, R218, R109, 0x5 ;  /* 0x000000da6dda7211 */ /* 0x000fe400078f286d */
[----:B------:R-:W-:-:S02]  /*11220*/  LEA.HI R222, R227, R222, R227, 0x5 ;  /* 0x000000dee3de7211 */ /* 0x000fc400078f28e3 */
[----:B------:R-:W-:Y:S02]  /*11230*/  LOP3.LUT R233, R109, R230, R236, 0x96, !PT ;  /* 0x000000e66de97212 */ /* 0x000fe400078e96ec */
[----:B------:R-:W-:Y:S02]  /*11240*/  LOP3.LUT R207, R214, R217, RZ, 0x3c, !PT ;  /* 0x000000d9d6cf7212 */ /* 0x000fe400078e3cff */
[----:B------:R-:W-:Y:S02]  /*11250*/  LOP3.LUT R235, R107, R74, R72, 0x96, !PT ;  /* 0x0000004a6beb7212 */ /* 0x000fe400078e9648 */
[----:B------:R-:W-:Y:S01]  /*11260*/  SHF.L.W.U32.HI R214, R227, 0x1e, R227 ;  /* 0x0000001ee3d67819 */ /* 0x000fe20000010ee3 */
[----:B------:R-:W-:Y:S01]  /*11270*/  VIADD R227, R218, 0x6ed9eba1 ;  /* 0x6ed9eba1dae37836 */ /* 0x000fe20000000000 */
[----:B------:R-:W-:Y:S01]  /*11280*/  IADD3 R238, PT, PT, R233, R225, R232 ;  /* 0x000000e1e9ee7210 */ /* 0x000fe20007ffe0e8 */
[----:B------:R-:W-:Y:S01]  /*11290*/  VIADD R237, R222, 0x8f1bbcdc ;  /* 0x8f1bbcdcdeed7836 */ /* 0x000fe20000000000 */
[----:B------:R-:W-:-:S02]  /*112a0*/  LOP3.LUT R235, R235, R110, RZ, 0x3c, !PT ;  /* 0x0000006eebeb7212 */ /* 0x000fc400078e3cff */
[----:B------:R-:W-:Y:S02]  /*112b0*/  SHF.L.W.U32.HI R225, R109, 0x1e, R109 ;  /* 0x0000001e6de17819 */ /* 0x000fe40000010e6d */
[----:B------:R-:W-:Y:S02]  /*112c0*/  LEA.HI R238, R227, R238, R227, 0x5 ;  /* 0x000000eee3ee7211 */ /* 0x000fe400078f28e3 */
[----:B------:R-:W-:Y:S02]  /*112d0*/  SHF.L.W.U32.HI R218, R207, 0x1, R207 ;  /* 0x00000001cfda7819 */ /* 0x000fe40000010ecf */
[----:B------:R-:W-:Y:S02]  /*112e0*/  LOP3.LUT R233, R237, R214, R220, 0xe8, !PT ;  /* 0x000000d6ede97212 */ /* 0x000fe400078ee8dc */
[----:B------:R-:W-:Y:S02]  /*112f0*/  SHF.L.W.U32.HI R207, R235, 0x1, R235 ;  /* 0x00000001ebcf7819 */ /* 0x000fe40000010eeb */
[----:B------:R-:W-:Y:S01]  /*11300*/  LOP3.LUT R109, R227, R225, R230, 0x96, !PT ;  /* 0x000000e1e36d7212 */ /* 0x000fe200078e96e6 */
[----:B------:R-:W-:Y:S01]  /*11310*/  VIADD R238, R238, 0x6ed9eba1 ;  /* 0x6ed9eba1eeee7836 */ /* 0x000fe20000000000 */
[----:B------:R-:W-:-:S02]  /*11320*/  LOP3.LUT R229, R234, R75, R73, 0x96, !PT ;  /* 0x0000004beae57212 */ /* 0x000fc400078e9649 */
[----:B------:R-:W-:Y:S02]  /*11330*/  IADD3 R222, PT, PT, R233, R208, R218 ;  /* 0x000000d0e9de7210 */ /* 0x000fe40007ffe0da */
[----:B------:R-:W-:Y:S02]  /*11340*/  IADD3 R233, PT, PT, R109, R236, R207 ;  /* 0x000000ec6de97210 */ /* 0x000fe40007ffe0cf */
[----:B------:R-:W-:Y:S02]  /*11350*/  LEA.HI R223, R237, R223, R237, 0x5 ;  /* 0x000000dfeddf7211 */ /* 0x000fe400078f28ed */
[----:B------:R-:W-:Y:S02]  /*11360*/  LOP3.LUT R229, R229, R206, RZ, 0x3c, !PT ;  /* 0x000000cee5e57212 */ /* 0x000fe400078e3cff */
[----:B------:R-:W-:Y:S02]  /*11370*/  SHF.L.W.U32.HI R227, R227, 0x1e, R227 ;  /* 0x0000001ee3e37819 */ /* 0x000fe40000010ee3 */
[----:B------:R-:W-:-:S02]  /*11380*/  LOP3.LUT R236, R213, R104, R219, 0x96, !PT ;  /* 0x00000068d5ec7212 */ /* 0x000fc400078e96db */
[C---:B------:R-:W-:Y:S01]  /*11390*/  LEA.HI R233, R238.reuse, R233, R238, 0x5 ;  /* 0x000000e9eee97211 */ /* 0x040fe200078f28ee */
[----:B------:R-:W-:Y:S01]  /*113a0*/  VIADD R223, R223, 0x8f1bbcdc ;  /* 0x8f1bbcdcdfdf7836 */ /* 0x000fe20000000000 */
[----:B------:R-:W-:Y:S02]  /*113b0*/  SHF.L.W.U32.HI R109, R229, 0x1, R229 ;  /* 0x00000001e56d7819 */ /* 0x000fe40000010ee5 */
[----:B------:R-:W-:Y:S02]  /*113c0*/  LOP3.LUT R208, R238, R227, R225, 0x96, !PT ;  /* 0x000000e3eed07212 */ /* 0x000fe400078e96e1 */
[----:B------:R-:W-:Y:S02]  /*113d0*/  LOP3.LUT R236, R236, R231, RZ, 0x3c, !PT ;  /* 0x000000e7ecec7212 */ /* 0x000fe400078e3cff */
[----:B------:R-:W-:Y:S01]  /*113e0*/  SHF.L.W.U32.HI R229, R237, 0x1e, R237 ;  /* 0x0000001eede57819 */ /* 0x000fe20000010eed */
[----:B------:R-:W-:Y:S01]  /*113f0*/  VIADD R233, R233, 0x6ed9eba1 ;  /* 0x6ed9eba1e9e97836 */ /* 0x000fe20000000000 */
[----:B------:R-:W-:-:S02]  /*11400*/  IADD3 R208, PT, PT, R208, R230, R109 ;  /* 0x000000e6d0d07210 */ /* 0x000fc40007ffe06d */
[----:B------:R-:W-:Y:S02]  /*11410*/  SHF.L.W.U32.HI R219, R236, 0x1, R236 ;  /* 0x00000001ecdb7819 */ /* 0x000fe40000010eec */
[----:B------:R-:W-:Y:S02]  /*11420*/  LOP3.LUT R230, R223, R229, R214, 0xe8, !PT ;  /* 0x000000e5dfe67212 */ /* 0x000fe400078ee8d6 */
[----:B------:R-:W-:Y:S02]  /*11430*/  LOP3.LUT R235, R228, R56, R74, 0x96, !PT ;  /* 0x00000038e4eb7212 */ /* 0x000fe400078e964a */
[----:B------:R-:W-:Y:S02]  /*11440*/  LOP3.LUT R236, R224, R57, R75, 0x96, !PT ;  /* 0x00000039e0ec7212 */ /* 0x000fe400078e964b */
[----:B------:R-:W-:Y:S02]  /*11450*/  LEA.HI R208, R233, R208, R233, 0x5 ;  /* 0x000000d0e9d07211 */ /* 0x000fe400078f28e9 */
[----:B------:R-:W-:-:S02]  /*11460*/  IADD3 R220, PT, PT, R230, R220, R219 ;  /* 0x000000dce6dc7210 */ /* 0x000fc40007ffe0db */
[----:B------:R-:W-:Y:S02]  /*11470*/  LOP3.LUT R230, R235, R232, RZ, 0x3c, !PT ;  /* 0x000000e8ebe67212 */ /* 0x000fe400078e3cff */
[----:B------:R-:W-:Y:S01]  /*11480*/  SHF.L.W.U32.HI R238, R238, 0x1e, R238 ;  /* 0x0000001eeeee7819 */ /* 0x000fe20000010eee */
[----:B------:R-:W-:Y:S01]  /*11490*/  VIADD R235, R208, 0x6ed9eba1 ;  /* 0x6ed9eba1d0eb7836 */ /* 0x000fe20000000000 */
[----:B------:R-:W-:Y:S02]  /*114a0*/  LOP3.LUT R237, R236, R207, RZ, 0x3c, !PT ;  /* 0x000000cfeced7212 */ /* 0x000fe400078e3cff */
[C---:B------:R-:W-:Y:S02]  /*114b0*/  SHF.L.W.U32.HI R236, R233.reuse, 0x1e, R233 ;  /* 0x0000001ee9ec7819 */ /* 0x040fe40000010ee9 */
[----:B------:R-:W-:Y:S02]  /*114c0*/  SHF.L.W.U32.HI R208, R230, 0x1, R230 ;  /* 0x00000001e6d07819 */ /* 0x000fe40000010ee6 */
[----:B------:R-:W-:-:S02]  /*114d0*/  LOP3.LUT R233, R233, R238, R227, 0x96, !PT ;  /* 0x000000eee9e97212 */ /* 0x000fc400078e96e3 */
[----:B------:R-:W-:Y:S02]  /*114e0*/  LOP3.LUT R221, R211, R108, R221, 0x96, !PT ;  /* 0x0000006cd3dd7212 */ /* 0x000fe400078e96dd */
[----:B------:R-:W-:Y:S02]  /*114f0*/  IADD3 R240, PT, PT, R233, R225, R208 ;  /* 0x000000e1e9f07210 */ /* 0x000fe40007ffe0d0 */
[----:B------:R-:W-:Y:S02]  /*11500*/  SHF.L.W.U32.HI R230, R237, 0x1, R237 ;  /* 0x00000001ede67819 */ /* 0x000fe40000010eed */
[----:B------:R-:W-:Y:S02]  /*11510*/  LOP3.LUT R225, R221, R226, RZ, 0x3c, !PT ;  /* 0x000000e2dde17212 */ /* 0x000fe400078e3cff */
[C---:B------:R-:W-:Y:S02]  /*11520*/  LOP3.LUT R237, R235.reuse, R236, R238, 0x96, !PT ;  /* 0x000000ecebed7212 */ /* 0x040fe400078e96ee */
[----:B------:R-:W-:-:S02]  /*11530*/  LEA.HI R221, R235, R240, R235, 0x5 ;  /* 0x000000f0ebdd7211 */ /* 0x000fc400078f28eb */
[----:B------:R-:W-:Y:S02]  /*11540*/  LOP3.LUT R244, R209, R58, R56, 0x96, !PT ;  /* 0x0000003ad1f47212 */ /* 0x000fe400078e9638 */
[----:B------:R-:W-:Y:S01]  /*11550*/  IADD3 R242, PT, PT, R237, R227, R230 ;  /* 0x000000e3edf27210 */ /* 0x000fe20007ffe0e6 */
[----:B------:R-:W-:Y:S01]  /*11560*/  VIADD R237, R221, 0x6ed9eba1 ;  /* 0x6ed9eba1dded7836 */ /* 0x000fe20000000000 */
[----:B------:R-:W-:Y:S02]  /*11570*/  LEA.HI R222, R223, R222, R223, 0x5 ;  /* 0x000000dedfde7211 */ /* 0x000fe400078f28df */
[----:B------:R-:W-:Y:S02]  /*11580*/  LOP3.LUT R244, R244, R109, RZ, 0x3c, !PT ;  /* 0x0000006df4f47212 */ /* 0x000fe400078e3cff */
[----:B------:R-:W-:Y:S01]  /*11590*/  SHF.L.W.U32.HI R233, R235, 0x1e, R235 ;  /* 0x0000001eebe97819 */ /* 0x000fe20000010eeb */
[----:B------:R-:W-:Y:S01]  /*115a0*/  VIADD R240, R222, 0x8f1bbcdc ;  /* 0x8f1bbcdcdef07836 */ /* 0x000fe20000000000 */
[----:B------:R-:W-:-:S02]  /*115b0*/  SHF.L.W.U32.HI R221, R225, 0x1, R225 ;  /* 0x00000001e1dd7819 */ /* 0x000fc40000010ee1 */
[----:B------:R-:W-:Y:S02]  /*115c0*/  SHF.L.W.U32.HI R223, R223, 0x1e, R223 ;  /* 0x0000001edfdf7819 */ /* 0x000fe40000010edf */
[----:B------:R-:W-:Y:S02]  /*115d0*/  SHF.L.W.U32.HI R225, R244, 0x1, R244 ;  /* 0x00000001f4e17819 */ /* 0x000fe40000010ef4 */
[C---:B------:R-:W-:Y:S02]  /*115e0*/  LOP3.LUT R227, R237.reuse, R233, R236, 0x96, !PT ;  /* 0x000000e9ede37212 */ /* 0x040fe400078e96ec */
[----:B------:R-:W-:Y:S02]  /*115f0*/  LEA.HI R242, R237, R242, R237, 0x5 ;  /* 0x000000f2edf27211 */ /* 0x000fe400078f28ed */
[----:B------:R-:W-:Y:S02]  /*11600*/  LOP3.LUT R235, R110, R59, R57, 0x96, !PT ;  /* 0x0000003b6eeb7212 */ /* 0x000fe400078e9639 */
[----:B------:R-:W-:-:S02]  /*11610*/  LOP3.LUT R222, R240, R223, R229, 0xe8, !PT ;  /* 0x000000dff0de7212 */ /* 0x000fc400078ee8e5 */
[----:B------:R-:W-:Y:S01]  /*11620*/  IADD3 R239, PT, PT, R227, R238, R225 ;  /* 0x000000eee3ef7210 */ /* 0x000fe20007ffe0e1 */
[----:B------:R-:W-:Y:S01]  /*11630*/  VIADD R242, R242, 0x6ed9eba1 ;  /* 0x6ed9eba1f2f27836 */ /* 0x000fe20000000000 */
[----:B------:R-:W-:Y:S02]  /*11640*/  LOP3.LUT R227, R212, R215, R104, 0x96, !PT ;  /* 0x000000d7d4e37212 */ /* 0x000fe400078e9668 */
[----:B------:R-:W-:Y:S02]  /*11650*/  LEA.HI R220, R240, R220, R240, 0x5 ;  /* 0x000000dcf0dc7211 */ /* 0x000fe400078f28f0 */
[----:B------:R-:W-:Y:S02]  /*11660*/  LOP3.LUT R235, R235, R208, RZ, 0x3c, !PT ;  /* 0x000000d0ebeb7212 */ /* 0x000fe400078e3cff */
[----:B------:R-:W-:Y:S02]  /*11670*/  SHF.L.W.U32.HI R237, R237, 0x1e, R237 ;  /* 0x0000001eeded7819 */ /* 0x000fe40000010eed */
[----:B------:R-:W-:-:S02]  /*11680*/  IADD3 R222, PT, PT, R222, R214, R221 ;  /* 0x000000d6dede7210 */ /* 0x000fc40007ffe0dd */
[----:B------:R-:W-:Y:S02]  /*11690*/  LOP3.LUT R214, R227, R218, RZ, 0x3c, !PT ;  /* 0x000000dae3d67212 */ /* 0x000fe400078e3cff */
[----:B------:R-:W-:Y:S01]  /*116a0*/  SHF.L.W.U32.HI R227, R240, 0x1e, R240 ;  /* 0x0000001ef0e37819 */ /* 0x000fe20000010ef0 */
[----:B------:R-:W-:Y:S01]  /*116b0*/  VIADD R240, R220, 0x8f1bbcdc ;  /* 0x8f1bbcdcdcf07836 */ /* 0x000fe20000000000 */
[----:B------:R-:W-:Y:S02]  /*116c0*/  SHF.L.W.U32.HI R235, R235, 0x1, R235 ;  /* 0x00000001ebeb7819 */ /* 0x000fe40000010eeb */
[C---:B------:R-:W-:Y:S02]  /*116d0*/  LOP3.LUT R104, R242.reuse, R237, R233, 0x96, !PT ;  /* 0x000000edf2687212 */ /* 0x040fe400078e96e9 */
[----:B------:R-:W-:Y:S02]  /*116e0*/  LEA.HI R239, R242, R239, R242, 0x5 ;  /* 0x000000eff2ef7211 */ /* 0x000fe400078f28f2 */
[----:B------:R-:W-:-:S02]  /*116f0*/  IADD3 R236, PT, PT, R104, R236, R235 ;  /* 0x000000ec68ec7210 */ /* 0x000fc40007ffe0eb */
[----:B------:R-:W-:Y:S01]  /*11700*/  LOP3.LUT R241, R206, R107, R58, 0x96, !PT ;  /* 0x0000006bcef17212 */ /* 0x000fe200078e963a */
[----:B------:R-:W-:Y:S01]  /*11710*/  VIADD R239, R239, 0x6ed9eba1 ;  /* 0x6ed9eba1efef7836 */ /* 0x000fe20000000000 */
[----:B------:R-:W-:Y:S02]  /*11720*/  SHF.L.W.U32.HI R104, R214, 0x1, R214 ;  /* 0x00000001d6687819 */ /* 0x000fe40000010ed6 */
[----:B------:R-:W-:Y:S02]  /*11730*/  LOP3.LUT R238, R240, R227, R223, 0xe8, !PT ;  /* 0x000000e3f0ee7212 */ /* 0x000fe400078ee8df */
[----:B------:R-:W-:Y:S02]  /*11740*/  LOP3.LUT R241, R241, R230, RZ, 0x3c, !PT ;  /* 0x000000e6f1f17212 */ /* 0x000fe400078e3cff */
[----:B------:R-:W-:Y:S02]  /*11750*/  SHF.L.W.U32.HI R242, R242, 0x1e, R242 ;  /* 0x0000001ef2f27819 */ /* 0x000fe40000010ef2 */
[----:B------:R-:W-:-:S02]  /*11760*/  IADD3 R238, PT, PT, R238, R229, R104 ;  /* 0x000000e5eeee7210 */ /* 0x000fc40007ffe068 */
[C-C-:B------:R-:W-:Y:S02]  /*11770*/  LEA.HI R229, R239.reuse, R236, R239.reuse, 0x5 ;  /* 0x000000ecefe57211 */ /* 0x140fe400078f28ef */
[----:B------:R-:W-:Y:S02]  /*11780*/  SHF.L.W.U32.HI R236, R239, 0x1e, R239 ;  /* 0x0000001eefec7819 */ /* 0x000fe40000010eef */
[----:B------:R-:W-:Y:S02]  /*11790*/  SHF.L.W.U32.HI R220, R241, 0x1, R241 ;  /* 0x00000001f1dc7819 */ /* 0x000fe40000010ef1 */
[----:B------:R-:W-:Y:S01]  /*117a0*/  LOP3.LUT R239, R239, R242, R237, 0x96, !PT ;  /* 0x000000f2efef7212 */ /* 0x000fe200078e96ed */
[----:B------:R-:W-:Y:S01]  /*117b0*/  VIADD R229, R229, 0x6ed9eba1 ;  /* 0x6ed9eba1e5e57836 */ /* 0x000fe20000000000 */
[----:B------:R-:W-:Y:S02]  /*117c0*/  LOP3.LUT R214, R232, R234, R59, 0x96, !PT ;  /* 0x000000eae8d67212 */ /* 0x000fe400078e963b */
[----:B------:R-:W-:-:S02]  /*117d0*/  LOP3.LUT R246, R207, R228, R107, 0x96, !PT ;  /* 0x000000e4cff67212 */ /* 0x000fc400078e966b */
[----:B------:R-:W-:Y:S02]  /*117e0*/  LEA.HI R107, R240, R222, R240, 0x5 ;  /* 0x000000def06b7211 */ /* 0x000fe400078f28f0 */
[----:B------:R-:W-:Y:S02]  /*117f0*/  IADD3 R244, PT, PT, R239, R233, R220 ;  /* 0x000000e9eff47210 */ /* 0x000fe40007ffe0dc */
[----:B------:R-:W-:Y:S02]  /*11800*/  LOP3.LUT R108, R216, R105, R108, 0x96, !PT ;  /* 0x00000069d86c7212 */ /* 0x000fe400078e966c */
[----:B------:R-:W-:Y:S01]  /*11810*/  LOP3.LUT R214, R214, R225, RZ, 0x3c, !PT ;  /* 0x000000e1d6d67212 */ /* 0x000fe200078e3cff */
[----:B------:R-:W-:Y:S01]  /*11820*/  VIADD R107, R107, 0x8f1bbcdc ;  /* 0x8f1bbcdc6b6b7836 */ /* 0x000fe20000000000 */
[----:B------:R-:W-:Y:S02]  /*11830*/  LOP3.LUT R222, R108, R219, RZ, 0x3c, !PT ;  /* 0x000000db6cde7212 */ /* 0x000fe400078e3cff */
[----:B------:R-:W-:-:S02]  /*11840*/  LEA.HI R244, R229, R244, R229, 0x5 ;  /* 0x000000f4e5f47211 */ /* 0x000fc400078f28e5 */
[----:B------:R-:W-:Y:S02]  /*11850*/  SHF.L.W.U32.HI R108, R240, 0x1e, R240 ;  /* 0x0000001ef06c7819 */ /* 0x000fe40000010ef0 */
[----:B------:R-:W-:Y:S02]  /*11860*/  SHF.L.W.U32.HI R214, R214, 0x1, R214 ;  /* 0x00000001d6d67819 */ /* 0x000fe40000010ed6 */
[----:B------:R-:W-:Y:S01]  /*11870*/  LOP3.LUT R241, R229, R236, R242, 0x96, !PT ;  /* 0x000000ece5f17212 */ /* 0x000fe200078e96f2 */
[----:B------:R-:W-:Y:S01]  /*11880*/  VIADD R244, R244, 0x6ed9eba1 ;  /* 0x6ed9eba1f4f47836 */ /* 0x000fe20000000000 */
[----:B------:R-:W-:Y:S02]  /*11890*/  SHF.L.W.U32.HI R222, R222, 0x1, R222 ;  /* 0x00000001dede7819 */ /* 0x000fe40000010ede */
[----:B------:R-:W-:Y:S02]  /*118a0*/  LOP3.LUT R240, R107, R108, R227, 0xe8, !PT ;  /* 0x0000006c6bf07212 */ /* 0x000fe400078ee8e3 */
[----:B------:R-:W-:-:S02]  /*118b0*/  IADD3 R237, PT, PT, R241, R237, R214 ;  /* 0x000000edf1ed7210 */ /* 0x000fc40007ffe0d6 */
[----:B------:R-:W-:Y:S02]  /*118c0*/  LOP3.LUT R246, R246, R235, RZ, 0x3c, !PT ;  /* 0x000000ebf6f67212 */ /* 0x000fe400078e3cff */
[----:B------:R-:W-:Y:S02]  /*118d0*/  SHF.L.W.U32.HI R233, R229, 0x1e, R229 ;  /* 0x0000001ee5e97819 */ /* 0x000fe40000010ee5 */
[----:B------:R-:W-:Y:S02]  /*118e0*/  LOP3.LUT R243, R109, R224, R234, 0x96, !PT ;  /* 0x000000e06df37212 */ /* 0x000fe400078e96ea */
[----:B------:R-:W-:Y:S02]  /*118f0*/  IADD3 R234, PT, PT, R240, R223, R222 ;  /* 0x000000dff0ea7210 */ /* 0x000fe40007ffe0de */
[----:B------:R-:W-:Y:S02]  /*11900*/  LEA.HI R240, R244, R237, R244, 0x5 ;  /* 0x000000edf4f07211 */ /* 0x000fe400078f28f4 */
[----:B------:R-:W-:-:S02]  /*11910*/  SHF.L.W.U32.HI R229, R246, 0x1, R246 ;  /* 0x00000001f6e57819 */ /* 0x000fc40000010ef6 */
[----:B------:R-:W-:Y:S01]  /*11920*/  LOP3.LUT R239, R244, R233, R236, 0x96, !PT ;  /* 0x000000e9f4ef7212 */ /* 0x000fe200078e96ec */
[----:B------:R-:W-:-:S03]  /*11930*/  VIADD R240, R240, 0x6ed9eba1 ;  /* 0x6ed9eba1f0f07836 */ /* 0x000fc60000000000 */
[----:B------:R-:W-:Y:S02]  /*11940*/  IADD3 R241, PT, PT, R239, R242, R229 ;  /* 0x000000f2eff17210 */ /* 0x000fe40007ffe0e5 */
[----:B------:R-:W-:Y:S02]  /*11950*/  LOP3.LUT R242, R217, R106, R215, 0x96, !PT ;  /* 0x0000006ad9f27212 */ /* 0x000fe400078e96d7 */
[----:B------:R-:W-:Y:S02]  /*11960*/  LEA.HI R239, R107, R238, R107, 0x5 ;  /* 0x000000ee6bef7211 */ /* 0x000fe400078f286b */
[----:B------:R-:W-:Y:S02]  /*11970*/  LOP3.LUT R243, R243, R220, RZ, 0x3c, !PT ;  /* 0x000000dcf3f37212 */ /* 0x000fe400078e3cff */
[----:B------:R-:W-:Y:S02]  /*11980*/  SHF.L.W.U32.HI R237, R244, 0x1e, R244 ;  /* 0x0000001ef4ed7819 */ /* 0x000fe40000010ef4 */
[----:B------:R-:W-:-:S02]  /*11990*/  LOP3.LUT R242, R242, R221, RZ, 0x3c, !PT ;  /* 0x000000ddf2f27212 */ /* 0x000fc400078e3cff */
[C---:B------:R-:W-:Y:S01]  /*119a0*/  LEA.HI R241, R240.reuse, R241, R240, 0x5 ;  /* 0x000000f1f0f17211 */ /* 0x040fe200078f28f0 */
[----:B------:R-:W-:Y:S01]  /*119b0*/  VIADD R239, R239, 0x8f1bbcdc ;  /* 0x8f1bbcdcefef7836 */ /* 0x000fe20000000000 */
[----:B------:R-:W-:Y:S02]  /*119c0*/  SHF.L.W.U32.HI R223, R243, 0x1, R243 ;  /* 0x00000001f3df7819 */ /* 0x000fe40000010ef3 */
[----:B------:R-:W-:Y:S02]  /*119d0*/  LOP3.LUT R238, R240, R237, R233, 0x96, !PT ;  /* 0x000000edf0ee7212 */ /* 0x000fe400078e96e9 */
[----:B------:R-:W-:Y:S02]  /*119e0*/  SHF.L.W.U32.HI R215, R107, 0x1e, R107 ;  /* 0x0000001e6bd77819 */ /* 0x000fe40000010e6b */
[----:B------:R-:W-:Y:S01]  /*119f0*/  SHF.L.W.U32.HI R107, R242, 0x1, R242 ;  /* 0x00000001f26b7819 */ /* 0x000fe20000010ef2 */
[----:B------:R-:W-:Y:S01]  /*11a00*/  VIADD R242, R241, 0x6ed9eba1 ;  /* 0x6ed9eba1f1f27836 */ /* 0x000fe20000000000 */
[----:B------:R-:W-:-:S02]  /*11a10*/  LOP3.LUT R245, R208, R209, R228, 0x96, !PT ;  /* 0x000000d1d0f57212 */ /* 0x000fc400078e96e4 */
[----:B------:R-:W-:Y:S02]  /*11a20*/  IADD3 R243, PT, PT, R238, R236, R223 ;  /* 0x000000eceef37210 */ /* 0x000fe40007ffe0df */
[----:B------:R-:W-:Y:S02]  /*11a30*/  LOP3.LUT R238, R239, R215, R108, 0xe8, !PT ;  /* 0x000000d7efee7212 */ /* 0x000fe400078ee86c */
[----:B------:R-:W-:Y:S02]  /*11a40*/  LOP3.LUT R245, R245, R214, RZ, 0x3c, !PT ;  /* 0x000000d6f5f57212 */ /* 0x000fe400078e3cff */
[----:B------:R-:W-:Y:S02]  /*11a50*/  SHF.L.W.U32.HI R241, R240, 0x1e, R240 ;  /* 0x0000001ef0f17819 */ /* 0x000fe40000010ef0 */
[----:B------:R-:W-:Y:S02]  /*11a60*/  LEA.HI R228, R242, R243, R242, 0x5 ;  /* 0x000000f3f2e47211 */ /* 0x000fe400078f28f2 */
[----:B------:R-:W-:-:S02]  /*11a70*/  IADD3 R238, PT, PT, R238, R227, R107 ;  /* 0x000000e3eeee7210 */ /* 0x000fc40007ffe06b */
[----:B------:R-:W-:Y:S02]  /*11a80*/  SHF.L.W.U32.HI R236, R242, 0x1e, R242 ;  /* 0x0000001ef2ec7819 */ /* 0x000fe40000010ef2 */
[----:B------:R-:W-:Y:S02]  /*11a90*/  LOP3.LUT R224, R230, R110, R224, 0x96, !PT ;  /* 0x0000006ee6e07212 */ /* 0x000fe400078e96e0 */
[----:B------:R-:W-:Y:S02]  /*11aa0*/  SHF.L.W.U32.HI R227, R245, 0x1, R245 ;  /* 0x00000001f5e37819 */ /* 0x000fe40000010ef5 */
[----:B------:R-:W-:Y:S01]  /*11ab0*/  LOP3.LUT R242, R242, R241, R237, 0x96, !PT ;  /* 0x000000f1f2f27212 */ /* 0x000fe200078e96ed */
[----:B------:R-:W-:Y:S01]  /*11ac0*/  VIADD R228, R228, 0x6ed9eba1 ;  /* 0x6ed9eba1e4e47836 */ /* 0x000fe20000000000 */
[----:B------:R-:W-:Y:S02]  /*11ad0*/  LOP3.LUT R244, R225, R206, R209, 0x96, !PT ;  /* 0x000000cee1f47212 */ /* 0x000fe400078e96d1 */
[----:B------:R-:W-:-:S02]  /*11ae0*/  LOP3.LUT R105, R231, R210, R105, 0x96, !PT ;  /* 0x000000d2e7697212 */ /* 0x000fc400078e9669 */
[----:B------:R-:W-:Y:S02]  /*11af0*/  LOP3.LUT R224, R224, R229, RZ, 0x3c, !PT ;  /* 0x000000e5e0e07212 */ /* 0x000fe400078e3cff */
[----:B------:R-:W-:Y:S02]  /*11b00*/  IADD3 R209, PT, PT, R242, R233, R227 ;  /* 0x000000e9f2d17210 */ /* 0x000fe40007ffe0e3 */
[----:B------:R-:W-:Y:S02]  /*11b10*/  LEA.HI R234, R239, R234, R239, 0x5 ;  /* 0x000000eaefea7211 */ /* 0x000fe400078f28ef */
[----:B------:R-:W-:Y:S02]  /*11b20*/  LOP3.LUT R242, R105, R104, RZ, 0x3c, !PT ;  /* 0x0000006869f27212 */ /* 0x000fe400078e3cff */
[----:B------:R-:W-:Y:S01]  /*11b30*/  SHF.L.W.U32.HI R224, R224, 0x1, R224 ;  /* 0x00000001e0e07819 */ /* 0x000fe20000010ee0 */
[----:B------:R-:W-:Y:S01]  /*11b40*/  VIADD R234, R234, 0x8f1bbcdc ;  /* 0x8f1bbcdceaea7836 */ /* 0x000fe20000000000 */
[----:B------:R-:W-:-:S02]  /*11b50*/  LOP3.LUT R240, R228, R236, R241, 0x96, !PT ;  /* 0x000000ece4f07212 */ /* 0x000fc400078e96f1 */
[----:B------:R-:W-:Y:S02]  /*11b60*/  LEA.HI R105, R228, R209, R228, 0x5 ;  /* 0x000000d1e4697211 */ /* 0x000fe400078f28e4 */
[----:B------:R-:W-:Y:S02]  /*11b70*/  SHF.L.W.U32.HI R209, R239, 0x1e, R239 ;  /* 0x0000001eefd17819 */ /* 0x000fe40000010eef */
[----:B------:R-:W-:Y:S01]  /*11b80*/  IADD3 R233, PT, PT, R240, R237, R224 ;  /* 0x000000edf0e97210 */ /* 0x000fe20007ffe0e0 */
[----:B------:R-:W-:Y:S01]  /*11b90*/  VIADD R240, R105, 0x6ed9eba1 ;  /* 0x6ed9eba169f07836 */ /* 0x000fe20000000000 */
[----:B------:R-:W-:Y:S02]  /*11ba0*/  SHF.L.W.U32.HI R105, R242, 0x1, R242 ;  /* 0x00000001f2697819 */ /* 0x000fe40000010ef2 */
[----:B------:R-:W-:Y:S02]  /*11bb0*/  LOP3.LUT R243, R234, R209, R215, 0xe8, !PT ;  /* 0x000000d1eaf37212 */ /* 0x000fe400078ee8d7 */
[----:B------:R-:W-:-:S02]  /*11bc0*/  LOP3.LUT R244, R244, R223, RZ, 0x3c, !PT ;  /* 0x000000dff4f47212 */ /* 0x000fc400078e3cff */
[----:B------:R-:W-:Y:S02]  /*11bd0*/  SHF.L.W.U32.HI R237, R228, 0x1e, R228 ;  /* 0x0000001ee4ed7819 */ /* 0x000fe40000010ee4 */
[----:B------:R-:W-:Y:S02]  /*11be0*/  LOP3.LUT R242, R235, R232, R110, 0x96, !PT ;  /* 0x000000e8ebf27212 */ /* 0x000fe400078e966e */
[----:B------:R-:W-:Y:S02]  /*11bf0*/  IADD3 R110, PT, PT, R243, R108, R105 ;  /* 0x0000006cf36e7210 */ /* 0x000fe40007ffe069 */
        /* <DEDUP_REMOVED lines=8> */
[----:B------:R-:W-:Y:S02]  /*11c80*/  SHF.L.W.U32.HI R233, R242, 0x1, R242 ;  /* 0x00000001f2e97819 */ /* 0x000fe40000010ef2 */
[----:B------:R-:W-:Y:S02]  /*11c90*/  LOP3.LUT R106, R108, R239, R237, 0x96, !PT ;  /* 0x000000ef6c6a7212 */ /* 0x000fe400078e96ed */
[----:B------:R-:W-:-:S02]  /*11ca0*/  LOP3.LUT R240, R241, R222, RZ, 0x3c, !PT ;  /* 0x000000def1f07212 */ /* 0x000fc400078e3cff */
[----:B------:R-:W-:Y:S02]  /*11cb0*/  LEA.HI R243, R108, R243, R108, 0x5 ;  /* 0x000000f36cf37211 */ /* 0x000fe400078f286c */
[----:B------:R-:W-:Y:S02]  /*11cc0*/  LEA.HI R238, R234, R238, R234, 0x5 ;  /* 0x000000eeeaee7211 */ /* 0x000fe400078f28ea */
[----:B------:R-:W-:Y:S02]  /*11cd0*/  IADD3 R245, PT, PT, R106, R236, R233 ;  /* 0x000000ec6af57210 */ /* 0x000fe40007ffe0e9 */
[----:B------:R-:W-:Y:S01]  /*11ce0*/  SHF.L.W.U32.HI R106, R240, 0x1, R240 ;  /* 0x00000001f06a7819 */ /* 0x000fe20000010ef0 */
[----:B------:R-:W-:Y:S01]  /*11cf0*/  VIADD R240, R243, 0x6ed9eba1 ;  /* 0x6ed9eba1f3f07836 */ /* 0x000fe20000000000 */
[----:B------:R-:W-:Y:S01]  /*11d00*/  SHF.L.W.U32.HI R234, R234, 0x1e, R234 ;  /* 0x0000001eeaea7819 */ /* 0x000fe20000010eea */
[----:B------:R-:W-:Y:S01]  /*11d10*/  VIADD R241, R238, 0x8f1bbcdc ;  /* 0x8f1bbcdceef17836 */ /* 0x000fe20000000000 */
[----:B------:R-:W-:-:S02]  /*11d20*/  LOP3.LUT R243, R214, R109, R232, 0x96, !PT ;  /* 0x0000006dd6f37212 */ /* 0x000fc400078e96e8 */
        /* <DEDUP_REMOVED lines=8> */
[C---:B------:R-:W-:Y:S02]  /*11db0*/  SHF.L.W.U32.HI R236, R240.reuse, 0x1e, R240 ;  /* 0x0000001ef0ec7819 */ /* 0x040fe40000010ef0 */
[----:B------:R-:W-:Y:S02]  /*11dc0*/  SHF.L.W.U32.HI R215, R247, 0x1, R247 ;  /* 0x00000001f7d77819 */ /* 0x000fe40000010ef7 */
[----:B------:R-:W-:Y:S02]  /*11dd0*/  LOP3.LUT R240, R240, R243, R239, 0x96, !PT ;  /* 0x000000f3f0f07212 */ /* 0x000fe400078e96ef */
[----:B------:R-:W-:Y:S02]  /*11de0*/  SHF.L.W.U32.HI R108, R232, 0x1, R232 ;  /* 0x00000001e86c7819 */ /* 0x000fe40000010ee8 */
[----:B------:R-:W-:Y:S02]  /*11df0*/  LOP3.LUT R232, R206, R236, R243, 0x96, !PT ;  /* 0x000000eccee87212 */ /* 0x000fe400078e96f3 */
[----:B------:R-:W-:-:S02]  /*11e00*/  IADD3 R237, PT, PT, R240, R237, R215 ;  /* 0x000000edf0ed7210 */ /* 0x000fc40007ffe0d7 */
[C-C-:B------:R-:W-:Y:S02]  /*11e10*/  LEA.HI R110, R241.reuse, R110, R241.reuse, 0x5 ;  /* 0x0000006ef16e7211 */ /* 0x140fe400078f28f1 */
[----:B------:R-:W-:Y:S02]  /*11e20*/  LOP3.LUT R210, R218, R211, R210, 0x96, !PT ;  /* 0x000000d3dad27212 */ /* 0x000fe400078e96d2 */
[----:B------:R-:W-:Y:S02]  /*11e30*/  IADD3 R239, PT, PT, R232, R239, R108 ;  /* 0x000000efe8ef7210 */ /* 0x000fe40007ffe06c */
[----:B------:R-:W-:Y:S02]  /*11e40*/  LEA.HI R237, R206, R237, R206, 0x5 ;  /* 0x000000edceed7211 */ /* 0x000fe400078f28ce */
[----:B------:R-:W-:Y:S01]  /*11e50*/  SHF.L.W.U32.HI R232, R241, 0x1e, R241 ;  /* 0x0000001ef1e87819 */ /* 0x000fe20000010ef1 */
[----:B------:R-:W-:Y:S01]  /*11e60*/  VIADD R241, R110, 0x8f1bbcdc ;  /* 0x8f1bbcdc6ef17836 */ /* 0x000fe20000000000 */
[----:B------:R-:W-:-:S02]  /*11e70*/  LOP3.LUT R240, R210, R107, RZ, 0x3c, !PT ;  /* 0x0000006bd2f07212 */ /* 0x000fc400078e3cff */
[----:B------:R-:W-:Y:S01]  /*11e80*/  LOP3.LUT R242, R229, R208, R207, 0x96, !PT ;  /* 0x000000d0e5f27212 */ /* 0x000fe200078e96cf */
[----:B------:R-:W-:Y:S01]  /*11e90*/  VIADD R207, R237, 0x6ed9eba1 ;  /* 0x6ed9eba1edcf7836 */ /* 0x000fe20000000000 */
[----:B------:R-:W-:Y:S02]  /*11ea0*/  SHF.L.W.U32.HI R110, R240, 0x1, R240 ;  /* 0x00000001f06e7819 */ /* 0x000fe40000010ef0 */
[----:B------:R-:W-:Y:S02]  /*11eb0*/  LOP3.LUT R237, R241, R232, R234, 0xe8, !PT ;  /* 0x000000e8f1ed7212 */ /* 0x000fe400078ee8ea */
[----:B------:R-:W-:Y:S02]  /*11ec0*/  LOP3.LUT R242, R242, R233, RZ, 0x3c, !PT ;  /* 0x000000e9f2f27212 */ /* 0x000fe400078e3cff */
[----:B------:R-:W-:Y:S02]  /*11ed0*/  SHF.L.W.U32.HI R210, R206, 0x1e, R206 ;  /* 0x0000001eced27819 */ /* 0x000fe40000010ece */
[----:B------:R-:W-:-:S02]  /*11ee0*/  IADD3 R237, PT, PT, R237, R209, R110 ;  /* 0x000000d1eded7210 */ /* 0x000fc40007ffe06e */
[C---:B------:R-:W-:Y:S02]  /*11ef0*/  LEA.HI R209, R207.reuse, R239, R207, 0x5 ;  /* 0x000000efcfd17211 */ /* 0x040fe400078f28cf */
[----:B------:R-:W-:Y:S02]  /*11f00*/  SHF.L.W.U32.HI R206, R242, 0x1, R242 ;  /* 0x00000001f2ce7819 */ /* 0x000fe40000010ef2 */
[----:B------:R-:W-:Y:S02]  /*11f10*/  LOP3.LUT R240, R207, R210, R236, 0xe8, !PT ;  /* 0x000000d2cff07212 */ /* 0x000fe400078ee8ec */
[----:B------:R-:W-:Y:S01]  /*11f20*/  LOP3.LUT R242, R223, R230, R109, 0x96, !PT ;  /* 0x000000e6dff27212 */ /* 0x000fe200078e966d */
[----:B------:R-:W-:Y:S01]  /*11f30*/  VIADD R209, R209, 0x6ed9eba1 ;  /* 0x6ed9eba1d1d17836 */ /* 0x000fe20000000000 */
[----:B------:R-:W-:Y:S02]  /*11f40*/  LEA.HI R238, R241, R238, R241, 0x5 ;  /* 0x000000eef1ee7211 */ /* 0x000fe400078f28f1 */
[----:B------:R-:W-:-:S02]  /*11f50*/  IADD3 R240, PT, PT, R240, R243, R206 ;  /* 0x000000f3f0f07210 */ /* 0x000fc40007ffe0ce */
[----:B------:R-:W-:Y:S02]  /*11f60*/  LOP3.LUT R242, R242, R215, RZ, 0x3c, !PT ;  /* 0x000000d7f2f27212 */ /* 0x000fe400078e3cff */
[----:B------:R-:W-:Y:S02]  /*11f70*/  SHF.L.W.U32.HI R239, R207, 0x1e, R207 ;  /* 0x0000001ecfef7819 */ /* 0x000fe40000010ecf */
[----:B------:R-:W-:Y:S01]  /*11f80*/  LOP3.LUT R244, R219, R212, R213, 0x96, !PT ;  /* 0x000000d4dbf47212 */ /* 0x000fe200078e96d5 */
[----:B------:R-:W-:Y:S01]  /*11f90*/  VIADD R238, R238, 0x8f1bbcdc ;  /* 0x8f1bbcdceeee7836 */ /* 0x000fe20000000000 */
[----:B------:R-:W-:Y:S02]  /*11fa0*/  SHF.L.W.U32.HI R207, R242, 0x1, R242 ;  /* 0x00000001f2cf7819 */ /* 0x000fe40000010ef2 */
[C---:B------:R-:W-:Y:S02]  /*11fb0*/  LOP3.LUT R109, R209.reuse, R239, R210, 0xe8, !PT ;  /* 0x000000efd16d7212 */ /* 0x040fe400078ee8d2 */
[----:B------:R-:W-:-:S02]  /*11fc0*/  LEA.HI R240, R209, R240, R209, 0x5 ;  /* 0x000000f0d1f07211 */ /* 0x000fc400078f28d1 */
[----:B------:R-:W-:Y:S02]  /*11fd0*/  LOP3.LUT R244, R244, R105, RZ, 0x3c, !PT ;  /* 0x00000069f4f47212 */ /* 0x000fe400078e3cff */
[----:B------:R-:W-:Y:S01]  /*11fe0*/  SHF.L.W.U32.HI R213, R241, 0x1e, R241 ;  /* 0x0000001ef1d57819 */ /* 0x000fe20000010ef1 */
[----:B------:R-:W-:Y:S01]  /*11ff0*/  VIADD R240, R240, 0x8f1bbcdc ;  /* 0x8f1bbcdcf0f07836 */ /* 0x000fe20000000000 */
[----:B------:R-:W-:Y:S02]  /*12000*/  IADD3 R241, PT, PT, R109, R236, R207 ;  /* 0x000000ec6df17210 */ /* 0x000fe40007ffe0cf */
[----:B------:R-:W-:Y:S02]  /*12010*/  SHF.L.W.U32.HI R109, R244, 0x1, R244 ;  /* 0x00000001f46d7819 */ /* 0x000fe40000010ef4 */
[----:B------:R-:W-:Y:S02]  /*12020*/  LOP3.LUT R236, R238, R213, R232, 0xe8, !PT ;  /* 0x000000d5eeec7212 */ /* 0x000fe400078ee8e8 */
[----:B------:R-:W-:-:S02]  /*12030*/  LOP3.LUT R243, R227, R225, R208, 0x96, !PT ;  /* 0x000000e1e3f37212 */ /* 0x000fc400078e96d0 */
[----:B------:R-:W-:Y:S02]  /*12040*/  IADD3 R234, PT, PT, R236, R234, R109 ;  /* 0x000000eaecea7210 */ /* 0x000fe40007ffe06d */
[----:B------:R-:W-:Y:S02]  /*12050*/  LEA.HI R236, R240, R241, R240, 0x5 ;  /* 0x000000f1f0ec7211 */ /* 0x000fe400078f28f0 */
[----:B------:R-:W-:Y:S02]  /*12060*/  LOP3.LUT R243, R243, R108, RZ, 0x3c, !PT ;  /* 0x0000006cf3f37212 */ /* 0x000fe400078e3cff */
[----:B------:R-:W-:Y:S02]  /*12070*/  SHF.L.W.U32.HI R241, R209, 0x1e, R209 ;  /* 0x0000001ed1f17819 */ /* 0x000fe40000010ed1 */
[----:B------:R-:W-:Y:S02]  /*12080*/  LOP3.LUT R245, R224, R235, R230, 0x96, !PT ;  /* 0x000000ebe0f57212 */ /* 0x000fe400078e96e6 */
[----:B------:R-:W-:-:S02]  /*12090*/  SHF.L.W.U32.HI R230, R240, 0x1e, R240 ;  /* 0x0000001ef0e67819 */ /* 0x000fc40000010ef0 */
[----:B------:R-:W-:Y:S02]  /*120a0*/  SHF.L.W.U32.HI R209, R243, 0x1, R243 ;  /* 0x00000001f3d17819 */ /* 0x000fe40000010ef3 */
[----:B------:R-:W-:Y:S01]  /*120b0*/  LOP3.LUT R240, R240, R241, R239, 0xe8, !PT ;  /* 0x000000f1f0f07212 */ /* 0x000fe200078ee8ef */
[----:B------:R-:W-:Y:S01]  /*120c0*/  VIADD R236, R236, 0x8f1bbcdc ;  /* 0x8f1bbcdcecec7836 */ /* 0x000fe20000000000 */
[----:B------:R-:W-:Y:S02]  /*120d0*/  LOP3.LUT R244, R228, R220, R225, 0x96, !PT ;  /* 0x000000dce4f47212 */ /* 0x000fe400078e96e1 */
[----:B------:R-:W-:Y:S02]  /*120e0*/  IADD3 R225, PT, PT, R240, R210, R209 ;  /* 0x000000d2f0e17210 */ /* 0x000fe40007ffe0d1 */
[----:B------:R-:W-:Y:S02]  /*120f0*/  LOP3.LUT R245, R245, R206, RZ, 0x3c, !PT ;  /* 0x000000cef5f57212 */ /* 0x000fe400078e3cff */
[----:B------:R-:W-:-:S02]  /*12100*/  LOP3.LUT R211, R221, R216, R211, 0x96, !PT ;  /* 0x000000d8ddd37212 */ /* 0x000fc400078e96d3 */
[C---:B------:R-:W-:Y:S02]  /*12110*/  LEA.HI R225, R236.reuse, R225, R236, 0x5 ;  /* 0x000000e1ece17211 */ /* 0x040fe400078f28ec */
[----:B------:R-:W-:Y:S02]  /*12120*/  SHF.L.W.U32.HI R208, R245, 0x1, R245 ;  /* 0x00000001f5d07819 */ /* 0x000fe40000010ef5 */
[----:B------:R-:W-:Y:S02]  /*12130*/  LOP3.LUT R242, R236, R230, R241, 0xe8, !PT ;  /* 0x000000e6ecf27212 */ /* 0x000fe400078ee8f1 */
[----:B------:R-:W-:Y:S02]  /*12140*/  LEA.HI R210, R238, R237, R238, 0x5 ;  /* 0x000000edeed27211 */ /* 0x000fe400078f28ee */
[----:B------:R-:W-:Y:S01]  /*12150*/  LOP3.LUT R240, R211, R106, RZ, 0x3c, !PT ;  /* 0x0000006ad3f07212 */ /* 0x000fe200078e3cff */
[----:B------:R-:W-:Y:S01]  /*12160*/  VIADD R211, R225, 0x8f1bbcdc ;  /* 0x8f1bbcdce1d37836 */ /* 0x000fe20000000000 */
[----:B------:R-:W-:-:S02]  /*12170*/  IADD3 R239, PT, PT, R242, R239, R208 ;  /* 0x000000eff2ef7210 */ /* 0x000fc40007ffe0d0 */
[----:B------:R-:W-:Y:S02]  /*12180*/  LOP3.LUT R244, R244, R207, RZ, 0x3c, !PT ;  /* 0x000000cff4f47212 */ /* 0x000fe400078e3cff */
[----:B------:R-:W-:Y:S01]  /*12190*/  SHF.L.W.U32.HI R237, R238, 0x1e, R238 ;  /* 0x0000001eeeed7819 */ /* 0x000fe20000010eee */
[----:B------:R-:W-:Y:S01]  /*121a0*/  VIADD R238, R210, 0x8f1bbcdc ;  /* 0x8f1bbcdcd2ee7836 */ /* 0x000fe20000000000 */
[----:B------:R-:W-:Y:S02]  /*121b0*/  SHF.L.W.U32.HI R236, R236, 0x1e, R236 ;  /* 0x0000001eecec7819 */ /* 0x000fe40000010eec */
[----:B------:R-:W-:Y:S02]  /*121c0*/  LOP3.LUT R242, R233, R214, R235, 0x96, !PT ;  /* 0x000000d6e9f27212 */ /* 0x000fe400078e96eb */
[----:B------:R-:W-:Y:S02]  /*121d0*/  LEA.HI R235, R211, R239, R211, 0x5 ;  /* 0x000000efd3eb7211 */ /* 0x000fe400078f28d3 */
[----:B------:R-:W-:-:S02]  /*121e0*/  SHF.L.W.U32.HI R225, R240, 0x1, R240 ;  /* 0x00000001f0e17819 */ /* 0x000fc40000010ef0 */
[----:B------:R-:W-:Y:S02]  /*121f0*/  SHF.L.W.U32.HI R210, R244, 0x1, R244 ;  /* 0x00000001f4d27819 */ /* 0x000fe40000010ef4 */
[----:B------:R-:W-:Y:S01]  /*12200*/  LOP3.LUT R240, R211, R236, R230, 0xe8, !PT ;  /* 0x000000ecd3f07212 */ /* 0x000fe200078ee8e6 */
[----:B------:R-:W-:Y:S01]  /*12210*/  VIADD R235, R235, 0x8f1bbcdc ;  /* 0x8f1bbcdcebeb7836 */ /* 0x000fe20000000000 */
[----:B------:R-:W-:Y:S02]  /*12220*/  LOP3.LUT R243, R238, R237, R213, 0x96, !PT ;  /* 0x000000edeef37212 */ /* 0x000fe400078e96d5 */
[----:B------:R-:W-:Y:S02]  /*12230*/  IADD3 R240, PT, PT, R240, R241, R210 ;  /* 0x000000f1f0f07210 */ /* 0x000fe40007ffe0d2 */
[----:B------:R-:W-:Y:S02]  /*12240*/  LOP3.LUT R242, R242, R209, RZ, 0x3c, !PT ;  /* 0x000000d1f2f27212 */ /* 0x000fe400078e3cff */
[----:B------:R-:W-:-:S02]  /*12250*/  SHF.L.W.U32.HI R239, R211, 0x1e, R211 ;  /* 0x0000001ed3ef7819 */ /* 0x000fc40000010ed3 */
[----:B------:R-:W-:Y:S02]  /*12260*/  LEA.HI R241, R238, R234, R238, 0x5 ;  /* 0x000000eaeef17211 */ /* 0x000fe400078f28ee */
[----:B------:R-:W-:Y:S02]  /*12270*/  IADD3 R232, PT, PT, R243, R232, R225 ;  /* 0x000000e8f3e87210 */ /* 0x000fe40007ffe0e1 */
[----:B------:R-:W-:Y:S02]  /*12280*/  LOP3.LUT R243, R104, R217, R212, 0x96, !PT ;  /* 0x000000d968f37212 */ /* 0x000fe400078e96d4 */
[----:B------:R-:W-:Y:S02]  /*12290*/  SHF.L.W.U32.HI R211, R242, 0x1, R242 ;  /* 0x00000001f2d37819 */ /* 0x000fe40000010ef2 */
[C---:B------:R-:W-:Y:S02]  /*122a0*/  LOP3.LUT R212, R235.reuse, R239, R236, 0xe8, !PT ;  /* 0x000000efebd47212 */ /* 0x040fe400078ee8ec */
[----:B------:R-:W-:Y:S01]  /*122b0*/  LEA.HI R240, R235, R240, R235, 0x5 ;  /* 0x000000f0ebf07211 */ /* 0x000fe200078f28eb */
[----:B------:R-:W-:Y:S01]  /*122c0*/  VIADD R241, R241, 0x8f1bbcdc ;  /* 0x8f1bbcdcf1f17836 */ /* 0x000fe20000000000 */
[----:B------:R-:W-:-:S02]  /*122d0*/  LOP3.LUT R242, R243, R110, RZ, 0x3c, !PT ;  /* 0x0000006ef3f27212 */ /* 0x000fc400078e3cff */
[----:B------:R-:W-:Y:S02]  /*122e0*/  SHF.L.W.U32.HI R234, R238, 0x1e, R238 ;  /* 0x0000001eeeea7819 */ /* 0x000fe40000010eee */
[----:B------:R-:W-:Y:S01]  /*122f0*/  IADD3 R243, PT, PT, R212, R230, R211 ;  /* 0x000000e6d4f37210 */ /* 0x000fe20007ffe0d3 */
[----:B------:R-:W-:Y:S01]  /*12300*/  VIADD R230, R240, 0x8f1bbcdc ;  /* 0x8f1bbcdcf0e67836 */ /* 0x000fe20000000000 */
[----:B------:R-:W-:Y:S02]  /*12310*/  LOP3.LUT R245, R215, R229, R220, 0x96, !PT ;  /* 0x000000e5d7f57212 */ /* 0x000fe400078e96dc */
[----:B------:R-:W-:Y:S02]  /*12320*/  SHF.L.W.U32.HI R212, R242, 0x1, R242 ;  /* 0x00000001f2d47819 */ /* 0x000fe40000010ef2 */
[----:B------:R-:W-:Y:S02]  /*12330*/  LOP3.LUT R238, R241, R234, R237, 0x96, !PT ;  /* 0x000000eaf1ee7212 */ /* 0x000fe400078e96ed */
[----:B------:R-:W-:-:S02]  /*12340*/  LOP3.LUT R245, R245, R208, RZ, 0x3c, !PT ;  /* 0x000000d0f5f57212 */ /* 0x000fc400078e3cff */
[----:B------:R-:W-:Y:S02]  /*12350*/  SHF.L.W.U32.HI R220, R235, 0x1e, R235 ;  /* 0x0000001eebdc7819 */ /* 0x000fe40000010eeb */
[----:B------:R-:W-:Y:S02]  /*12360*/  LEA.HI R240, R230, R243, R230, 0x5 ;  /* 0x000000f3e6f07211 */ /* 0x000fe400078f28e6 */
[----:B------:R-:W-:Y:S02]  /*12370*/  IADD3 R238, PT, PT, R238, R213, R212 ;  /* 0x000000d5eeee7210 */ /* 0x000fe40007ffe0d4 */
[----:B------:R-:W-:Y:S02]  /*12380*/  SHF.L.W.U32.HI R235, R230, 0x1e, R230 ;  /* 0x0000001ee6eb7819 */ /* 0x000fe40000010ee6 */
[----:B------:R-:W-:Y:S02]  /*12390*/  LOP3.LUT R247, R108, R223, R214, 0x96, !PT ;  /* 0x000000df6cf77212 */ /* 0x000fe400078e96d6 */
[----:B------:R-:W-:-:S02]  /*123a0*/  SHF.L.W.U32.HI R213, R245, 0x1, R245 ;  /* 0x00000001f5d57819 */ /* 0x000fc40000010ef5 */
[----:B------:R-:W-:Y:S01]  /*123b0*/  LOP3.LUT R230, R230, R220, R239, 0xe8, !PT ;  /* 0x000000dce6e67212 */ /* 0x000fe200078ee8ef */
[----:B------:R-:W-:Y:S01]  /*123c0*/  VIADD R240, R240, 0x8f1bbcdc ;  /* 0x8f1bbcdcf0f07836 */ /* 0x000fe20000000000 */
[----:B------:R-:W-:Y:S02]  /*123d0*/  LOP3.LUT R244, R206, R227, R229, 0x96, !PT ;  /* 0x000000e3cef47212 */ /* 0x000fe400078e96e5 */
[----:B------:R-:W-:Y:S02]  /*123e0*/  LOP3.LUT R216, R222, R231, R216, 0x96, !PT ;  /* 0x000000e7ded87212 */ /* 0x000fe400078e96d8 */
[----:B------:R-:W-:Y:S02]  /*123f0*/  LOP3.LUT R247, R247, R210, RZ, 0x3c, !PT ;  /* 0x000000d2f7f77212 */ /* 0x000fe400078e3cff */
[----:B------:R-:W-:Y:S02]  /*12400*/  IADD3 R229, PT, PT, R230, R236, R213 ;  /* 0x000000ece6e57210 */ /* 0x000fe40007ffe0d5 */
[----:B------:R-:W-:-:S02]  /*12410*/  LOP3.LUT R236, R216, R109, RZ, 0x3c, !PT ;  /* 0x0000006dd8ec7212 */ /* 0x000fc400078e3cff */
[----:B------:R-:W-:Y:S02]  /*12420*/  SHF.L.W.U32.HI R214, R247, 0x1, R247 ;  /* 0x00000001f7d67819 */ /* 0x000fe40000010ef7 */
[C---:B------:R-:W-:Y:S02]  /*12430*/  LOP3.LUT R242, R240.reuse, R235, R220, 0xe8, !PT ;  /* 0x000000ebf0f27212 */ /* 0x040fe400078ee8dc */
[----:B------:R-:W-:Y:S02]  /*12440*/  LEA.HI R216, R240, R229, R240, 0x5 ;  /* 0x000000e5f0d87211 */ /* 0x000fe400078f28f0 */
[C-C-:B------:R-:W-:Y:S02]  /*12450*/  LEA.HI R230, R241.reuse, R232, R241.reuse, 0x5 ;  /* 0x000000e8f1e67211 */ /* 0x140fe400078f28f1 */
[----:B------:R-:W-:Y:S01]  /*12460*/  IADD3 R239, PT, PT, R242, R239, R214 ;  /* 0x000000eff2ef7210 */ /* 0x000fe20007ffe0d6 */
[----:B------:R-:W-:Y:S01]  /*12470*/  VIADD R242, R216, 0x8f1bbcdc ;  /* 0x8f1bbcdcd8f27836 */ /* 0x000fe20000000000 */
[----:B------:R-:W-:Y:S01]  /*12480*/  SHF.L.W.U32.HI R232, R241, 0x1e, R241 ;  /* 0x0000001ef1e87819 */ /* 0x000fe20000010ef1 */
[----:B------:R-:W-:Y:S01]  /*12490*/  VIADD R229, R230, 0xca62c1d6 ;  /* 0xca62c1d6e6e57836 */ /* 0x000fe20000000000 */
[----:B------:R-:W-:-:S02]  /*124a0*/  LOP3.LUT R244, R244, R211, RZ, 0x3c, !PT ;  /* 0x000000d3f4f47212 */ /* 0x000fc400078e3cff */
[----:B------:R-:W-:Y:S02]  /*124b0*/  SHF.L.W.U32.HI R240, R240, 0x1e, R240 ;  /* 0x0000001ef0f07819 */ /* 0x000fe40000010ef0 */
[----:B------:R-:W-:Y:S02]  /*124c0*/  SHF.L.W.U32.HI R230, R236, 0x1, R236 ;  /* 0x00000001ece67819 */ /* 0x000fe40000010eec */
[----:B------:R-:W-:Y:S02]  /*124d0*/  LEA.HI R239, R242, R239, R242, 0x5 ;  /* 0x000000eff2ef7211 */ /* 0x000fe400078f28f2 */
[----:B------:R-:W-:Y:S02]  /*124e0*/  LOP3.LUT R236, R229, R232, R234, 0x96, !PT ;  /* 0x000000e8e5ec7212 */ /* 0x000fe400078e96ea */
[----:B------:R-:W-:Y:S02]  /*124f0*/  SHF.L.W.U32.HI R216, R244, 0x1, R244 ;  /* 0x00000001f4d87819 */ /* 0x000fe40000010ef4 */
[----:B------:R-:W-:Y:S01]  /*12500*/  LOP3.LUT R241, R242, R240, R235, 0xe8, !PT ;  /* 0x000000f0f2f17212 */ /* 0x000fe200078ee8eb */
[----:B------:R-:W-:Y:S01]  /*12510*/  VIADD R239, R239, 0x8f1bbcdc ;  /* 0x8f1bbcdcefef7836 */ /* 0x000fe20000000000 */
[----:B------:R-:W-:-:S02]  /*12520*/  LOP3.LUT R244, R207, R224, R223, 0x96, !PT ;  /* 0x000000e0cff47212 */ /* 0x000fc400078e96df */
[----:B------:R-:W-:Y:S02]  /*12530*/  IADD3 R237, PT, PT, R236, R237, R230 ;  /* 0x000000edeced7210 */ /* 0x000fe40007ffe0e6 */
[----:B------:R-:W-:Y:S02]  /*12540*/  IADD3 R236, PT, PT, R241, R220, R216 ;  /* 0x000000dcf1ec7210 */ /* 0x000fe40007ffe0d8 */
[----:B------:R-:W-:Y:S02]  /*12550*/  LOP3.LUT R244, R244, R213, RZ, 0x3c, !PT ;  /* 0x000000d5f4f47212 */ /* 0x000fe400078e3cff */
[----:B------:R-:W-:Y:S02]  /*12560*/  SHF.L.W.U32.HI R242, R242, 0x1e, R242 ;  /* 0x0000001ef2f27819 */ /* 0x000fe40000010ef2 */
[----:B------:R-:W-:Y:S02]  /*12570*/  LEA.HI R238, R229, R238, R229, 0x5 ;  /* 0x000000eee5ee7211 */ /* 0x000fe400078f28e5 */
[----:B------:R-:W-:-:S02]  /*12580*/  LOP3.LUT R246, R107, R226, R217, 0x96, !PT ;  /* 0x000000e26bf67212 */ /* 0x000fc400078e96d9 */
[C---:B------:R-:W-:Y:S01]  /*12590*/  LEA.HI R236, R239.reuse, R236, R239, 0x5 ;  /* 0x000000ecefec7211 */ /* 0x040fe200078f28ef */
[----:B------:R-:W-:Y:S01]  /*125a0*/  VIADD R238, R238, 0xca62c1d6 ;  /* 0xca62c1d6eeee7836 */ /* 0x000fe20000000000 */
[----:B------:R-:W-:Y:S02]  /*125b0*/  SHF.L.W.U32.HI R220, R244, 0x1, R244 ;  /* 0x00000001f4dc7819 */ /* 0x000fe40000010ef4 */
[----:B------:R-:W-:Y:S01]  /*125c0*/  LOP3.LUT R217, R239, R242, R240, 0xe8, !PT ;  /* 0x000000f2efd97212 */ /* 0x000fe200078ee8f0 */
[----:B------:R-:W-:Y:S01]  /*125d0*/  VIADD R243, R236, 0x8f1bbcdc ;  /* 0x8f1bbcdcecf37836 */ /* 0x000fe20000000000 */
[----:B------:R-:W-:Y:S02]  /*125e0*/  LOP3.LUT R246, R246, R225, RZ, 0x3c, !PT ;  /* 0x000000e1f6f67212 */ /* 0x000fe400078e3cff */
[----:B------:R-:W-:Y:S02]  /*125f0*/  SHF.L.W.U32.HI R223, R229, 0x1e, R229 ;  /* 0x0000001ee5df7819 */ /* 0x000fe40000010ee5 */
[----:B------:R-:W-:-:S02]  /*12600*/  IADD3 R244, PT, PT, R217, R235, R220 ;  /* 0x000000ebd9f47210 */ /* 0x000fc40007ffe0dc */
[----:B------:R-:W-:Y:S02]  /*12610*/  SHF.L.W.U32.HI R217, R246, 0x1, R246 ;  /* 0x00000001f6d97819 */ /* 0x000fe40000010ef6 */
[----:B------:R-:W-:Y:S02]  /*12620*/  LOP3.LUT R235, R238, R223, R232, 0x96, !PT ;  /* 0x000000dfeeeb7212 */ /* 0x000fe400078e96e8 */
[----:B------:R-:W-:Y:S02]  /*12630*/  LOP3.LUT R227, R209, R228, R227, 0x96, !PT ;  /* 0x000000e4d1e37212 */ /* 0x000fe400078e96e3 */
[----:B------:R-:W-:Y:S02]  /*12640*/  LEA.HI R241, R243, R244, R243, 0x5 ;  /* 0x000000f4f3f17211 */ /* 0x000fe400078f28f3 */
[----:B------:R-:W-:Y:S02]  /*12650*/  LOP3.LUT R229, R208, R233, R224, 0x96, !PT ;  /* 0x000000e9d0e57212 */ /* 0x000fe400078e96e0 */
[----:B------:R-:W-:-:S02]  /*12660*/  IADD3 R224, PT, PT, R235, R234, R217 ;  /* 0x000000eaebe07210 */ /* 0x000fc40007ffe0d9 */
[----:B------:R-:W-:Y:S02]  /*12670*/  LOP3.LUT R227, R227, R214, RZ, 0x3c, !PT ;  /* 0x000000d6e3e37212 */ /* 0x000fe400078e3cff */
[----:B------:R-:W-:Y:S01]  /*12680*/  SHF.L.W.U32.HI R235, R239, 0x1e, R239 ;  /* 0x0000001eefeb7819 */ /* 0x000fe20000010eef */
[----:B------:R-:W-:Y:S01]  /*12690*/  VIADD R241, R241, 0x8f1bbcdc ;  /* 0x8f1bbcdcf1f17836 */ /* 0x000fe20000000000 */
[----:B------:R-:W-:Y:S02]  /*126a0*/  LOP3.LUT R229, R229, R216, RZ, 0x3c, !PT ;  /* 0x000000d8e5e57212 */ /* 0x000fe400078e3cff */
[----:B------:R-:W-:Y:S02]  /*126b0*/  SHF.L.W.U32.HI R236, R243, 0x1e, R243 ;  /* 0x0000001ef3ec7819 */ /* 0x000fe40000010ef3 */
[----:B------:R-:W-:Y:S02]  /*126c0*/  SHF.L.W.U32.HI R227, R227, 0x1, R227 ;  /* 0x00000001e3e37819 */ /* 0x000fe40000010ee3 */
[----:B------:R-:W-:-:S02]  /*126d0*/  LOP3.LUT R243, R243, R235, R242, 0xe8, !PT ;  /* 0x000000ebf3f37212 */ /* 0x000fc400078ee8f2 */
[----:B------:R-:W-:Y:S02]  /*126e0*/  SHF.L.W.U32.HI R229, R229, 0x1, R229 ;  /* 0x00000001e5e57819 */ /* 0x000fe40000010ee5 */
[----:B------:R-:W-:Y:S02]  /*126f0*/  LOP3.LUT R234, R241, R236, R235, 0xe8, !PT ;  /* 0x000000ecf1ea7212 */ /* 0x000fe400078ee8eb */
[----:B------:R-:W-:Y:S02]  /*12700*/  IADD3 R240, PT, PT, R243, R240, R227 ;  /* 0x000000f0f3f07210 */ /* 0x000fe40007ffe0e3 */
[----:B------:R-:W-:Y:S02]  /*12710*/  LOP3.LUT R243, R106, R219, R226, 0x96, !PT ;  /* 0x000000db6af37212 */ /* 0x000fe400078e96e2 */
[----:B------:R-:W-:Y:S02]  /*12720*/  LOP3.LUT R231, R105, R218, R231, 0x96, !PT ;  /* 0x000000da69e77212 */ /* 0x000fe400078e96e7 */
[----:B------:R-:W-:-:S02]  /*12730*/  IADD3 R242, PT, PT, R234, R242, R229 ;  /* 0x000000f2eaf27210 */ /* 0x000fc40007ffe0e5 */
[----:B------:R-:W-:Y:S02]  /*12740*/  LOP3.LUT R239, R210, R215, R228, 0x96, !PT ;  /* 0x000000d7d2ef7212 */ /* 0x000fe400078e96e4 */
[----:B------:R-:W-:Y:S02]  /*12750*/  LOP3.LUT R234, R110, R221, R218, 0x96, !PT ;  /* 0x000000dd6eea7212 */ /* 0x000fe400078e96da */
[----:B------:R-:W-:Y:S02]  /*12760*/  LOP3.LUT R228, R211, R108, R233, 0x96, !PT ;  /* 0x0000006cd3e47212 */ /* 0x000fe400078e96e9 */
[----:B------:R-:W-:Y:S02]  /*12770*/  LOP3.LUT R218, R243, R230, RZ, 0x3c, !PT ;  /* 0x000000e6f3da7212 */ /* 0x000fe400078e3cff */
[----:B------:R-:W-:Y:S02]  /*12780*/  LOP3.LUT R231, R231, R212, RZ, 0x3c, !PT ;  /* 0x000000d4e7e77212 */ /* 0x000fe400078e3cff */
[----:B------:R-:W-:-:S02]  /*12790*/  LOP3.LUT R234, R234, R217, RZ, 0x3c, !PT ;  /* 0x000000d9eaea7212 */ /* 0x000fc400078e3cff */
[----:B------:R-:W-:Y:S02]  /*127a0*/  LOP3.LUT R233, R228, R227, RZ, 0x3c, !PT ;  /* 0x000000e3e4e97212 */ /* 0x000fe400078e3cff */
[----:B------:R-:W-:Y:S02]  /*127b0*/  LOP3.LUT R221, R225, R222, R221, 0x96, !PT ;  /* 0x000000dee1dd7212 */ /* 0x000fe400078e96dd */
[----:B------:R-:W-:Y:S02]  /*127c0*/  SHF.L.W.U32.HI R218, R218, 0x1, R218 ;  /* 0x00000001dada7819 */ /* 0x000fe40000010eda */
[----:B------:R-:W-:Y:S02]  /*127d0*/  SHF.L.W.U32.HI R243, R231, 0x1, R231 ;  /* 0x00000001e7f37819 */ /* 0x000fe40000010ee7 */
[----:B------:R-:W-:Y:S02]  /*127e0*/  LEA.HI R240, R241, R240, R241, 0x5 ;  /* 0x000000f0f1f07211 */ /* 0x000fe400078f28f1 */
[----:B------:R-:W-:-:S02]  /*127f0*/  LOP3.LUT R244, R109, R104, R219, 0x96, !PT ;  /* 0x000000686df47212 */ /* 0x000fc400078e96db */
[----:B------:R-:W-:Y:S02]  /*12800*/  SHF.L.W.U32.HI R219, R234, 0x1, R234 ;  /* 0x00000001eadb7819 */ /* 0x000fe40000010eea */
[----:B------:R-:W-:Y:S02]  /*12810*/  SHF.L.W.U32.HI R226, R233, 0x1, R233 ;  /* 0x00000001e9e27819 */ /* 0x000fe40000010ee9 */
[----:B------:R-:W-:Y:S02]  /*12820*/  LOP3.LUT R234, R221, R218, RZ, 0x3c, !PT ;  /* 0x000000daddea7212 */ /* 0x000fe400078e3cff */
[----:B------:R-:W-:Y:S02]  /*12830*/  LOP3.LUT R233, R230, R105, R222, 0x96, !PT ;  /* 0x00000069e6e97212 */ /* 0x000fe400078e96de */
[----:B------:R-:W-:Y:S01]  /*12840*/  LOP3.LUT R221, R243, R110, R105, 0x96, !PT ;  /* 0x0000006ef3dd7212 */ /* 0x000fe200078e9669 */
[----:B------:R-:W-:Y:S01]  /*12850*/  VIADD R105, R240, 0x8f1bbcdc ;  /* 0x8f1bbcdcf0697836 */ /* 0x000fe20000000000 */
[----:B------:R-:W-:-:S02]  /*12860*/  LOP3.LUT R239, R239, R220, RZ, 0x3c, !PT ;  /* 0x000000dcefef7212 */ /* 0x000fc400078e3cff */
[C-C-:B------:R-:W-:Y:S02]  /*12870*/  LEA.HI R237, R238.reuse, R237, R238.reuse, 0x5 ;  /* 0x000000edeeed7211 */ /* 0x140fe400078f28ee */
[----:B------:R-:W-:Y:S02]  /*12880*/  SHF.L.W.U32.HI R228, R239, 0x1, R239 ;  /* 0x00000001efe47819 */ /* 0x000fe40000010eef */
[----:B------:R-:W-:Y:S01]  /*12890*/  LEA.HI R239, R105, R242, R105, 0x5 ;  /* 0x000000f269ef7211 */ /* 0x000fe200078f2869 */
[----:B------:R-:W-:Y:S01]  /*128a0*/  VIADD R237, R237, 0xca62c1d6 ;  /* 0xca62c1d6eded7836 */ /* 0x000fe20000000000 */
[----:B------:R-:W-:Y:S02]  /*128b0*/  SHF.L.W.U32.HI R238, R238, 0x1e, R238 ;  /* 0x0000001eeeee7819 */ /* 0x000fe40000010eee */
[----:B------:R-:W-:Y:S01]  /*128c0*/  SHF.L.W.U32.HI R241, R241, 0x1e, R241 ;  /* 0x0000001ef1f17819 */ /* 0x000fe20000010ef1 */
[----:B------:R-:W-:Y:S01]  /*128d0*/  VIADD R239, R239, 0x8f1bbcdc ;  /* 0x8f1bbcdcefef7836 */ /* 0x000fe20000000000 */
[----:B------:R-:W-:-:S02]  /*128e0*/  LOP3.LUT R231, R219, R225, R110, 0x96, !PT ;  /* 0x000000e1dbe77212 */ /* 0x000fc400078e966e */
[----:B------:R-:W-:Y:S02]  /*128f0*/  SHF.L.W.U32.HI R240, R105, 0x1e, R105 ;  /* 0x0000001e69f07819 */ /* 0x000fe40000010e69 */
[----:B------:R-:W-:Y:S02]  /*12900*/  LOP3.LUT R110, R237, R238, R223, 0x96, !PT ;  /* 0x000000eeed6e7212 */ /* 0x000fe400078e96df */
[----:B------:R-:W-:Y:S02]  /*12910*/  LOP3.LUT R242, R105, R241, R236, 0xe8, !PT ;  /* 0x000000f169f27212 */ /* 0x000fe400078ee8ec */
[----:B------:R-:W-:Y:S02]  /*12920*/  LOP3.LUT R105, R239, R240, R241, 0xe8, !PT ;  /* 0x000000f0ef697212 */ /* 0x000fe400078ee8f1 */
[----:B------:R-:W-:Y:S02]  /*12930*/  IADD3 R232, PT, PT, R110, R232, R243 ;  /* 0x000000e86ee87210 */ /* 0x000fe40007ffe0f3 */
[----:B------:R-:W-:-:S02]  /*12940*/  LOP3.LUT R244, R244, R243, RZ, 0x3c, !PT ;  /* 0x000000f3f4f47212 */ /* 0x000fc400078e3cff */
[----:B------:R-:W-:Y:S02]  /*12950*/  LOP3.LUT R110, R213, R206, R215, 0x96, !PT ;  /* 0x000000ced56e7212 */ /* 0x000fe400078e96d7 */
[----:B------:R-:W-:Y:S02]  /*12960*/  IADD3 R236, PT, PT, R105, R236, R226 ;  /* 0x000000ec69ec7210 */ /* 0x000fe40007ffe0e2 */
[----:B------:R-:W-:Y:S02]  /*12970*/  LOP3.LUT R105, R214, R207, R108, 0x96, !PT ;  /* 0x000000cfd6697212 */ /* 0x000fe400078e966c */
[----:B------:R-:W-:Y:S02]  /*12980*/  SHF.L.W.U32.HI R222, R244, 0x1, R244 ;  /* 0x00000001f4de7819 */ /* 0x000fe40000010ef4 */
[----:B------:R-:W-:Y:S02]  /*12990*/  LOP3.LUT R110, R110, R229, RZ, 0x3c, !PT ;  /* 0x000000e56e6e7212 */ /* 0x000fe400078e3cff */
[----:B------:R-:W-:-:S02]  /*129a0*/  LOP3.LUT R108, R212, R107, R104, 0x96, !PT ;  /* 0x0000006bd46c7212 */ /* 0x000fc400078e9668 */
[----:B------:R-:W-:Y:S02]  /*129b0*/  SHF.L.W.U32.HI R234, R234, 0x1, R234 ;  /* 0x00000001eaea7819 */ /* 0x000fe40000010eea */
[----:B------:R-:W-:Y:S02]  /*129c0*/  LOP3.LUT R107, R217, R106, R107, 0x96, !PT ;  /* 0x0000006ad96b7212 */ /* 0x000fe400078e966b */
[----:B------:R-:W-:Y:S02]  /*129d0*/  LOP3.LUT R233, R233, R222, RZ, 0x3c, !PT ;  /* 0x000000dee9e97212 */ /* 0x000fe400078e3cff */
[----:B------:R-:W-:Y:S02]  /*129e0*/  IADD3 R242, PT, PT, R242, R235, R228 ;  /* 0x000000ebf2f27210 */ /* 0x000fe40007ffe0e4 */
[----:B------:R-:W-:Y:S02]  /*129f0*/  SHF.L.W.U32.HI R104, R110, 0x1, R110 ;  /* 0x000000016e687819 */ /* 0x000fe40000010e6e */
[----:B------:R-:W-:-:S02]  /*12a00*/  LOP3.LUT R110, R107, R234, RZ, 0x3c, !PT ;  /* 0x000000ea6b6e7212 */ /* 0x000fc400078e3cff */
[----:B------:R-:W-:Y:S02]  /*12a10*/  LOP3.LUT R106, R218, R109, R106, 0x96, !PT ;  /* 0x0000006dda6a7212 */ /* 0x000fe400078e966a */
[----:B------:R-:W-:Y:S02]  /*12a20*/  LOP3.LUT R107, R222, R212, R109, 0x96, !PT ;  /* 0x000000d4de6b7212 */ /* 0x000fe400078e966d */
[----:B------:R-:W-:Y:S02]  /*12a30*/  LEA.HI R109, R237, R224, R237, 0x5 ;  /* 0x000000e0ed6d7211 */ /* 0x000fe400078f28ed */
[----:B------:R-:W-:Y:S02]  /*12a40*/  SHF.L.W.U32.HI R233, R233, 0x1, R233 ;  /* 0x00000001e9e97819 */ /* 0x000fe40000010ee9 */
[----:B------:R-:W-:Y:S01]  /*12a50*/  LEA.HI R242, R239, R242, R239, 0x5 ;  /* 0x000000f2eff27211 */ /* 0x000fe200078f28ef */
[----:B------:R-:W-:Y:S01]  /*12a60*/  VIADD R245, R109, 0xca62c1d6 ;  /* 0xca62c1d66df57836 */ /* 0x000fe20000000000 */
[----:B------:R-:W-:-:S02]  /*12a70*/  LOP3.LUT R225, R234, R230, R225, 0x96, !PT ;  /* 0x000000e6eae17212 */ /* 0x000fc400078e96e1 */
[----:B------:R-:W-:Y:S01]  /*12a80*/  LOP3.LUT R230, R233, R243, R230, 0x96, !PT ;  /* 0x000000f3e9e67212 */ /* 0x000fe200078e96e6 */
[----:B------:R-:W-:Y:S01]  /*12a90*/  VIADD R243, R242, 0x8f1bbcdc ;  /* 0x8f1bbcdcf2f37836 */ /* 0x000fe20000000000 */
[----:B------:R-:W-:Y:S02]  /*12aa0*/  LOP3.LUT R108, R108, R219, RZ, 0x3c, !PT ;  /* 0x000000db6c6c7212 */ /* 0x000fe400078e3cff */
[----:B------:R-:W-:Y:S02]  /*12ab0*/  SHF.L.W.U32.HI R237, R237, 0x1e, R237 ;  /* 0x0000001eeded7819 */ /* 0x000fe40000010eed */
[----:B------:R-:W-:Y:S02]  /*12ac0*/  SHF.L.W.U32.HI R242, R239, 0x1e, R239 ;  /* 0x0000001eeff27819 */ /* 0x000fe40000010eef */
[----:B------:R-:W-:Y:S02]  /*12ad0*/  LEA.HI R215, R245, R232, R245, 0x5 ;  /* 0x000000e8f5d77211 */ /* 0x000fe400078f28f5 */
[----:B------:R-:W-:-:S02]  /*12ae0*/  SHF.L.W.U32.HI R108, R108, 0x1, R108 ;  /* 0x000000016c6c7819 */ /* 0x000fc40000010e6c */
[----:B------:R-:W-:Y:S02]  /*12af0*/  LEA.HI R109, R243, R236, R243, 0x5 ;  /* 0x000000ecf36d7211 */ /* 0x000fe400078f28f3 */
[----:B------:R-:W-:Y:S02]  /*12b00*/  SHF.L.W.U32.HI R224, R245, 0x1e, R245 ;  /* 0x0000001ef5e07819 */ /* 0x000fe40000010ef5 */
[----:B------:R-:W-:Y:S02]  /*12b10*/  SHF.L.W.U32.HI R110, R110, 0x1, R110 ;  /* 0x000000016e6e7819 */ /* 0x000fe40000010e6e */
[----:B------:R-:W-:Y:S02]  /*12b20*/  SHF.L.W.U32.HI R235, R243, 0x1e, R243 ;  /* 0x0000001ef3eb7819 */ /* 0x000fe40000010ef3 */
[----:B------:R-:W-:Y:S02]  /*12b30*/  LOP3.LUT R245, R245, R237, R238, 0x96, !PT ;  /* 0x000000edf5f57212 */ /* 0x000fe400078e96ee */
[----:B------:R-:W-:Y:S01]  /*12b40*/  LOP3.LUT R243, R243, R242, R240, 0xe8, !PT ;  /* 0x000000f2f3f37212 */ /* 0x000fe200078ee8f0 */
[----:B------:R-:W-:Y:S01]  /*12b50*/  VIADD R215, R215, 0xca62c1d6 ;  /* 0xca62c1d6d7d77836 */ /* 0x000fe20000000000 */
[----:B------:R-:W-:Y:S01]  /*12b60*/  LOP3.LUT R212, R108, R217, R212, 0x96, !PT ;  /* 0x000000d96cd47212 */ /* 0x000fe200078e96d4 */
[----:B------:R-:W-:Y:S01]  /*12b70*/  VIADD R109, R109, 0x8f1bbcdc ;  /* 0x8f1bbcdc6d6d7836 */ /* 0x000fe20000000000 */
[----:B------:R-:W-:-:S02]  /*12b80*/  LOP3.LUT R217, R110, R218, R217, 0x96, !PT ;  /* 0x000000da6ed97212 */ /* 0x000fc400078e96d9 */
[----:B------:R-:W-:Y:S02]  /*12b90*/  IADD3 R236, PT, PT, R245, R223, R218 ;  /* 0x000000dff5ec7210 */ /* 0x000fe40007ffe0da */
[----:B------:R-:W-:Y:S02]  /*12ba0*/  LOP3.LUT R105, R105, R228, RZ, 0x3c, !PT ;  /* 0x000000e469697212 */ /* 0x000fe400078e3cff */
[----:B------:R-:W-:Y:S02]  /*12bb0*/  IADD3 R218, PT, PT, R243, R241, R104 ;  /* 0x000000f1f3da7210 */ /* 0x000fe40007ffe068 */
[----:B------:R-:W-:Y:S02]  /*12bc0*/  LOP3.LUT R239, R215, R224, R237, 0x96, !PT ;  /* 0x000000e0d7ef7212 */ /* 0x000fe400078e96ed */
[----:B------:R-:W-:Y:S02]  /*12bd0*/  LOP3.LUT R223, R216, R209, R206, 0x96, !PT ;  /* 0x000000d1d8df7212 */ /* 0x000fe400078e96ce */
[----:B------:R-:W-:-:S02]  /*12be0*/  SHF.L.W.U32.HI R105, R105, 0x1, R105 ;  /* 0x0000000169697819 */ /* 0x000fc40000010e69 */
[C---:B------:R-:W-:Y:S02]  /*12bf0*/  LOP3.LUT R232, R109.reuse, R235, R242, 0xe8, !PT ;  /* 0x000000eb6de87212 */ /* 0x040fe400078ee8f2 */
[----:B------:R-:W-:Y:S02]  /*12c00*/  LEA.HI R206, R109, R218, R109, 0x5 ;  /* 0x000000da6dce7211 */ /* 0x000fe400078f286d */
[----:B------:R-:W-:Y:S02]  /*12c10*/  LEA.HI R236, R215, R236, R215, 0x5 ;  /* 0x000000ecd7ec7211 */ /* 0x000fe400078f28d7 */
[----:B------:R-:W-:Y:S02]  /*12c20*/  IADD3 R219, PT, PT, R239, R238, R219 ;  /* 0x000000eeefdb7210 */ /* 0x000fe40007ffe0db */
[----:B------:R-:W-:Y:S01]  /*12c30*/  IADD3 R239, PT, PT, R232, R240, R105 ;  /* 0x000000f0e8ef7210 */ /* 0x000fe20007ffe069 */
[----:B------:R-:W-:Y:S02]  /*12c40*/  VIADD R232, R206, 0x8f1bbcdc ;  /* 0x8f1bbcdccee87836 */ /* 0x000fe40000000000 */
[----:B------:R-:W-:Y:S01]  /*12c50*/  VIADD R218, R236, 0xca62c1d6 ;  /* 0xca62c1d6ecda7836 */ /* 0x000fe20000000000 */
[----:B------:R-:W-:-:S02]  /*12c60*/  LOP3.LUT R236, R223, R226, RZ, 0x3c, !PT ;  /* 0x000000e2dfec7212 */ /* 0x000fc400078e3cff */
[----:B------:R-:W-:Y:S02]  /*12c70*/  SHF.L.W.U32.HI R223, R109, 0x1e, R109 ;  /* 0x0000001e6ddf7819 */ /* 0x000fe40000010e6d */
[----:B------:R-:W-:Y:S02]  /*12c80*/  LEA.HI R239, R232, R239, R232, 0x5 ;  /* 0x000000efe8ef7211 */ /* 0x000fe400078f28e8 */
[----:B------:R-:W-:Y:S02]  /*12c90*/  SHF.L.W.U32.HI R215, R215, 0x1e, R215 ;  /* 0x0000001ed7d77819 */ /* 0x000fe40000010ed7 */
        /* <DEDUP_REMOVED lines=8> */
[----:B------:R-:W-:Y:S02]  /*12d20*/  IADD3 R237, PT, PT, R238, R237, R222 ;  /* 0x000000edeeed7210 */ /* 0x000fe40007ffe0de */
[----:B------:R-:W-:Y:S02]  /*12d30*/  LEA.HI R242, R239, R242, R239, 0x5 ;  /* 0x000000f2eff27211 */ /* 0x000fe400078f28ef */
[----:B------:R-:W-:-:S02]  /*12d40*/  LEA.HI R236, R218, R219, R218, 0x5 ;  /* 0x000000dbdaec7211 */ /* 0x000fc400078f28da */
[----:B------:R-:W-:Y:S02]  /*12d50*/  LOP3.LUT R222, R227, R210, R209, 0x96, !PT ;  /* 0x000000d2e3de7212 */ /* 0x000fe400078e96d1 */
[----:B------:R-:W-:Y:S02]  /*12d60*/  SHF.L.W.U32.HI R206, R207, 0x1, R207 ;  /* 0x00000001cfce7819 */ /* 0x000fe40000010ecf */
[----:B------:R-:W-:Y:S01]  /*12d70*/  LOP3.LUT R207, R239, R232, R223, 0xe8, !PT ;  /* 0x000000e8efcf7212 */ /* 0x000fe200078ee8df */
[----:B------:R-:W-:Y:S01]  /*12d80*/  VIADD R236, R236, 0xca62c1d6 ;  /* 0xca62c1d6ecec7836 */ /* 0x000fe20000000000 */
[----:B------:R-:W-:Y:S01]  /*12d90*/  LOP3.LUT R209, R222, R105, RZ, 0x3c, !PT ;  /* 0x00000069ded17212 */ /* 0x000fe200078e3cff */
[----:B------:R-:W-:Y:S01]  /*12da0*/  VIADD R242, R242, 0x8f1bbcdc ;  /* 0x8f1bbcdcf2f27836 */ /* 0x000fe20000000000 */
[----:B------:R-:W-:Y:S02]  /*12db0*/  SHF.L.W.U32.HI R222, R218, 0x1e, R218 ;  /* 0x0000001edade7819 */ /* 0x000fe40000010eda */
[----:B------:R-:W-:-:S02]  /*12dc0*/  IADD3 R207, PT, PT, R207, R235, R206 ;  /* 0x000000ebcfcf7210 */ /* 0x000fc40007ffe0ce */
[----:B------:R-:W-:Y:S02]  /*12dd0*/  SHF.L.W.U32.HI R219, R239, 0x1e, R239 ;  /* 0x0000001eefdb7819 */ /* 0x000fe40000010eef */
[----:B------:R-:W-:Y:S02]  /*12de0*/  LOP3.LUT R235, R236, R222, R215, 0x96, !PT ;  /* 0x000000deeceb7212 */ /* 0x000fe400078e96d7 */
[C---:B------:R-:W-:Y:S02]  /*12df0*/  LEA.HI R207, R242.reuse, R207, R242, 0x5 ;  /* 0x000000cff2cf7211 */ /* 0x040fe400078f28f2 */
[----:B------:R-:W-:Y:S02]  /*12e00*/  SHF.L.W.U32.HI R218, R209, 0x1, R209 ;  /* 0x00000001d1da7819 */ /* 0x000fe40000010ed1 */
[----:B------:R-:W-:Y:S02]  /*12e10*/  LOP3.LUT R209, R242, R219, R232, 0xe8, !PT ;  /* 0x000000dbf2d17212 */ /* 0x000fe400078ee8e8 */
[----:B------:R-:W-:-:S02]  /*12e20*/  LOP3.LUT R208, R229, R211, R208, 0x96, !PT ;  /* 0x000000d3e5d07212 */ /* 0x000fc400078e96d0 */
[----:B------:R-:W-:Y:S01]  /*12e30*/  IADD3 R224, PT, PT, R235, R224, R234 ;  /* 0x000000e0ebe07210 */ /* 0x000fe20007ffe0ea */
[----:B------:R-:W-:Y:S01]  /*12e40*/  VIADD R234, R207, 0x8f1bbcdc ;  /* 0x8f1bbcdccfea7836 */ /* 0x000fe20000000000 */
[----:B------:R-:W-:Y:S02]  /*12e50*/  IADD3 R209, PT, PT, R209, R223, R218 ;  /* 0x000000dfd1d17210 */ /* 0x000fe40007ffe0da */
[----:B------:R-:W-:Y:S02]  /*12e60*/  LOP3.LUT R208, R208, R109, RZ, 0x3c, !PT ;  /* 0x0000006dd0d07212 */ /* 0x000fe400078e3cff */
        /* <DEDUP_REMOVED lines=19> */
[----:B------:R-:W-:Y:S02]  /*12fa0*/  LEA.HI R210, R235, R232, R235, 0x5 ;  /* 0x000000e8ebd27211 */ /* 0x000fe400078f28eb */
[----:B------:R-:W-:Y:S02]  /*12fb0*/  SHF.L.W.U32.HI R219, R236, 0x1e, R236 ;  /* 0x0000001eecdb7819 */ /* 0x000fe40000010eec */
[----:B------:R-:W-:Y:S02]  /*12fc0*/  SHF.L.W.U32.HI R208, R211, 0x1, R211 ;  /* 0x00000001d3d07819 */ /* 0x000fe40000010ed3 */
[----:B------:R-:W-:Y:S01]  /*12fd0*/  LOP3.LUT R236, R235, R213, R234, 0x96, !PT ;  /* 0x000000d5ebec7212 */ /* 0x000fe200078e96ea */
[----:B------:R-:W-:Y:S01]  /*12fe0*/  VIADD R239, R237, 0xca62c1d6 ;  /* 0xca62c1d6edef7836 */ /* 0x000fe20000000000 */
[----:B------:R-:W-:Y:S01]  /*12ff0*/  LOP3.LUT R238, R238, R207, RZ, 0x3c, !PT ;  /* 0x000000cfeeee7212 */ /* 0x000fe200078e3cff */
[----:B------:R-:W-:Y:S01]  /*13000*/  VIADD R211, R210, 0xca62c1d6 ;  /* 0xca62c1d6d2d37836 */ /* 0x000fe20000000000 */
[----:B------:R-:W-:-:S02]  /*13010*/  IADD3 R236, PT, PT, R236, R223, R208 ;  /* 0x000000dfecec7210 */ /* 0x000fc40007ffe0d0 */
[----:B------:R-:W-:Y:S02]  /*13020*/  SHF.L.W.U32.HI R232, R235, 0x1e, R235 ;  /* 0x0000001eebe87819 */ /* 0x000fe40000010eeb */
[----:B------:R-:W-:Y:S02]  /*13030*/  SHF.L.W.U32.HI R210, R238, 0x1, R238 ;  /* 0x00000001eed27819 */ /* 0x000fe40000010eee */
[C---:B------:R-:W-:Y:S02]  /*13040*/  LOP3.LUT R238, R239.reuse, R219, R222, 0x96, !PT ;  /* 0x000000dbefee7212 */ /* 0x040fe400078e96de */
[----:B------:R-:W-:Y:S02]  /*13050*/  LEA.HI R224, R239, R224, R239, 0x5 ;  /* 0x000000e0efe07211 */ /* 0x000fe400078f28ef */
[C---:B------:R-:W-:Y:S02]  /*13060*/  LEA.HI R236, R211.reuse, R236, R211, 0x5 ;  /* 0x000000ecd3ec7211 */ /* 0x040fe400078f28d3 */
[----:B------:R-:W-:Y:S01]  /*13070*/  LOP3.LUT R237, R211, R232, R213, 0x96, !PT ;  /* 0x000000e8d3ed7212 */ /* 0x000fe200078e96d5 */
[----:B------:R-:W-:Y:S01]  /*13080*/  VIADD R224, R224, 0xca62c1d6 ;  /* 0xca62c1d6e0e07836 */ /* 0x000fe20000000000 */
[----:B------:R-:W-:-:S02]  /*13090*/  LOP3.LUT R221, R221, R108, RZ, 0x3c, !PT ;  /* 0x0000006cdddd7212 */ /* 0x000fc400078e3cff */
[----:B------:R-:W-:Y:S01]  /*130a0*/  IADD3 R235, PT, PT, R238, R215, R108 ;  /* 0x000000d7eeeb7210 */ /* 0x000fe20007ffe06c */
[----:B------:R-:W-:Y:S01]  /*130b0*/  VIADD R236, R236, 0xca62c1d6 ;  /* 0xca62c1d6ecec7836 */ /* 0x000fe20000000000 */
[----:B------:R-:W-:Y:S02]  /*130c0*/  LOP3.LUT R108, R105, R220, R214, 0x96, !PT ;  /* 0x000000dc696c7212 */ /* 0x000fe400078e96d6 */
[----:B------:R-:W-:Y:S02]  /*130d0*/  SHF.L.W.U32.HI R214, R239, 0x1e, R239 ;  /* 0x0000001eefd67819 */ /* 0x000fe40000010eef */
[----:B------:R-:W-:Y:S02]  /*130e0*/  IADD3 R237, PT, PT, R237, R234, R210 ;  /* 0x000000eaeded7210 */ /* 0x000fe40007ffe0d2 */
[----:B------:R-:W-:Y:S02]  /*130f0*/  LOP3.LUT R108, R108, R209, RZ, 0x3c, !PT ;  /* 0x000000d16c6c7212 */ /* 0x000fe400078e3cff */
[----:B------:R-:W-:-:S02]  /*13100*/  SHF.L.W.U32.HI R223, R211, 0x1e, R211 ;  /* 0x0000001ed3df7819 */ /* 0x000fc40000010ed3 */
[----:B------:R-:W-:Y:S02]  /*13110*/  LOP3.LUT R234, R224, R214, R219, 0x96, !PT ;  /* 0x000000d6e0ea7212 */ /* 0x000fe400078e96db */
[----:B------:R-:W-:Y:S02]  /*13120*/  LEA.HI R237, R236, R237, R236, 0x5 ;  /* 0x000000edeced7211 */ /* 0x000fe400078f28ec */
[----:B------:R-:W-:Y:S02]  /*13130*/  LOP3.LUT R215, R106, R233, RZ, 0x3c, !PT ;  /* 0x000000e96ad77212 */ /* 0x000fe400078e3cff */
[----:B------:R-:W-:Y:S02]  /*13140*/  SHF.L.W.U32.HI R211, R108, 0x1, R108 ;  /* 0x000000016cd37819 */ /* 0x000fe40000010e6c */
[----:B------:R-:W-:Y:S02]  /*13150*/  LOP3.LUT R106, R236, R223, R232, 0x96, !PT ;  /* 0x000000dfec6a7212 */ /* 0x000fe400078e96e8 */
[----:B------:R-:W-:Y:S01]  /*13160*/  IADD3 R222, PT, PT, R234, R222, R233 ;  /* 0x000000deeade7210 */ /* 0x000fe20007ffe0e9 */
[----:B------:R-:W-:Y:S01]  /*13170*/  VIADD R237, R237, 0xca62c1d6 ;  /* 0xca62c1d6eded7836 */ /* 0x000fe20000000000 */
[----:B------:R-:W-:-:S02]  /*13180*/  LOP3.LUT R233, R109, R227, R216, 0x96, !PT ;  /* 0x000000e36de97212 */ /* 0x000fc400078e96d8 */
[----:B------:R-:W-:Y:S02]  /*13190*/  IADD3 R106, PT, PT, R106, R213, R211 ;  /* 0x000000d56a6a7210 */ /* 0x000fe40007ffe0d3 */
[----:B------:R-:W-:Y:S02]  /*131a0*/  LOP3.LUT R213, R206, R229, R220, 0x96, !PT ;  /* 0x000000e5ced57212 */ /* 0x000fe400078e96dc */
[----:B------:R-:W-:Y:S02]  /*131b0*/  LOP3.LUT R233, R233, R208, RZ, 0x3c, !PT ;  /* 0x000000d0e9e97212 */ /* 0x000fe400078e3cff */
[----:B------:R-:W-:Y:S02]  /*131c0*/  SHF.L.W.U32.HI R216, R236, 0x1e, R236 ;  /* 0x0000001eecd87819 */ /* 0x000fe40000010eec */
[----:B------:R-:W-:Y:S02]  /*131d0*/  LEA.HI R106, R237, R106, R237, 0x5 ;  /* 0x0000006aed6a7211 */ /* 0x000fe400078f28ed */
[----:B------:R-:W-:-:S02]  /*131e0*/  LOP3.LUT R234, R213, R210, RZ, 0x3c, !PT ;  /* 0x000000d2d5ea7212 */ /* 0x000fc400078e3cff */
[----:B------:R-:W-:Y:S02]  /*131f0*/  SHF.L.W.U32.HI R213, R233, 0x1, R233 ;  /* 0x00000001e9d57819 */ /* 0x000fe40000010ee9 */
[C---:B------:R-:W-:Y:S01]  /*13200*/  LOP3.LUT R108, R237.reuse, R216, R223, 0x96, !PT ;  /* 0x000000d8ed6c7212 */ /* 0x040fe200078e96df */
[----:B------:R-:W-:Y:S01]  /*13210*/  VIADD R220, R106, 0xca62c1d6 ;  /* 0xca62c1d66adc7836 */ /* 0x000fe20000000000 */
[----:B------:R-:W-:Y:S02]  /*13220*/  LOP3.LUT R236, R218, R228, R227, 0x96, !PT ;  /* 0x000000e4daec7212 */ /* 0x000fe400078e96e3 */
[----:B------:R-:W-:Y:S02]  /*13230*/  IADD3 R227, PT, PT, R108, R232, R213 ;  /* 0x000000e86ce37210 */ /* 0x000fe40007ffe0d5 */
[----:B------:R-:W-:Y:S02]  /*13240*/  SHF.L.W.U32.HI R233, R237, 0x1e, R237 ;  /* 0x0000001eede97819 */ /* 0x000fe40000010eed */
[----:B------:R-:W-:-:S02]  /*13250*/  LEA.HI R227, R220, R227, R220, 0x5 ;  /* 0x000000e3dce37211 */ /* 0x000fc400078f28dc */
[----:B------:R-:W-:Y:S02]  /*13260*/  SHF.L.W.U32.HI R106, R234, 0x1, R234 ;  /* 0x00000001ea6a7819 */ /* 0x000fe40000010eea */
[----:B------:R-:W-:Y:S01]  /*13270*/  LOP3.LUT R108, R220, R233, R216, 0x96, !PT ;  /* 0x000000e9dc6c7212 */ /* 0x000fe200078e96d8 */
[----:B------:R-:W-:Y:S01]  /*13280*/  VIADD R232, R227, 0xca62c1d6 ;  /* 0xca62c1d6e3e87836 */ /* 0x000fe20000000000 */
[----:B------:R-:W-:Y:S02]  /*13290*/  LEA.HI R235, R224, R235, R224, 0x5 ;  /* 0x000000ebe0eb7211 */ /* 0x000fe400078f28e0 */
[----:B------:R-:W-:Y:S02]  /*132a0*/  IADD3 R223, PT, PT, R108, R223, R106 ;  /* 0x000000df6cdf7210 */ /* 0x000fe40007ffe06a */
[----:B------:R-:W-:Y:S02]  /*132b0*/  LOP3.LUT R234, R207, R226, R229, 0x96, !PT ;  /* 0x000000e2cfea7212 */ /* 0x000fe400078e96e5 */
[----:B------:R-:W-:-:S02]  /*132c0*/  LOP3.LUT R236, R236, R211, RZ, 0x3c, !PT ;  /* 0x000000d3ecec7212 */ /* 0x000fc400078e3cff */
[----:B------:R-:W-:Y:S01]  /*132d0*/  SHF.L.W.U32.HI R229, R220, 0x1e, R220 ;  /* 0x0000001edce57819 */ /* 0x000fe20000010edc */
[----:B------:R-:W-:Y:S01]  /*132e0*/  VIADD R237, R235, 0xca62c1d6 ;  /* 0xca62c1d6ebed7836 */ /* 0x000fe20000000000 */
[----:B------:R-:W-:Y:S02]  /*132f0*/  LEA.HI R227, R232, R223, R232, 0x5 ;  /* 0x000000dfe8e37211 */ /* 0x000fe400078f28e8 */
[----:B------:R-:W-:Y:S02]  /*13300*/  SHF.L.W.U32.HI R108, R236, 0x1, R236 ;  /* 0x00000001ec6c7819 */ /* 0x000fe40000010eec */
[----:B------:R-:W-:Y:S02]  /*13310*/  LOP3.LUT R235, R232, R229, R233, 0x96, !PT ;  /* 0x000000e5e8eb7212 */ /* 0x000fe400078e96e9 */
[----:B------:R-:W-:Y:S01]  /*13320*/  LOP3.LUT R236, R234, R213, RZ, 0x3c, !PT ;  /* 0x000000d5eaec7212 */ /* 0x000fe200078e3cff */
[----:B------:R-:W-:Y:S01]  /*13330*/  VIADD R234, R227, 0xca62c1d6 ;  /* 0xca62c1d6e3ea7836 */ /* 0x000fe20000000000 */
[----:B------:R-:W-:-:S02]  /*13340*/  SHF.L.W.U32.HI R223, R224, 0x1e, R224 ;  /* 0x0000001ee0df7819 */ /* 0x000fc40000010ee0 */
[----:B------:R-:W-:Y:S02]  /*13350*/  IADD3 R235, PT, PT, R235, R216, R108 ;  /* 0x000000d8ebeb7210 */ /* 0x000fe40007ffe06c */
[----:B------:R-:W-:Y:S02]  /*13360*/  SHF.L.W.U32.HI R224, R232, 0x1e, R232 ;  /* 0x0000001ee8e07819 */ /* 0x000fe40000010ee8 */
[----:B------:R-:W-:Y:S02]  /*13370*/  LOP3.LUT R227, R237, R223, R214, 0x96, !PT ;  /* 0x000000dfede37212 */ /* 0x000fe400078e96d6 */
[----:B------:R-:W-:Y:S02]  /*13380*/  LEA.HI R235, R234, R235, R234, 0x5 ;  /* 0x000000ebeaeb7211 */ /* 0x000fe400078f28ea */
[----:B------:R-:W-:Y:S02]  /*13390*/  SHF.L.W.U32.HI R220, R236, 0x1, R236 ;  /* 0x00000001ecdc7819 */ /* 0x000fe40000010eec */
[----:B------:R-:W-:-:S02]  /*133a0*/  LOP3.LUT R232, R234, R224, R229, 0x96, !PT ;  /* 0x000000e0eae87212 */ /* 0x000fc400078e96e5 */
[----:B------:R-:W-:Y:S02]  /*133b0*/  IADD3 R227, PT, PT, R227, R219, R110 ;  /* 0x000000dbe3e37210 */ /* 0x000fe40007ffe06e */
[----:B------:R-:W-:Y:S01]  /*133c0*/  LOP3.LUT R219, R209, R104, R228, 0x96, !PT ;  /* 0x00000068d1db7212 */ /* 0x000fe200078e96e4 */
[----:B------:R-:W-:Y:S01]  /*133d0*/  VIADD R235, R235, 0xca62c1d6 ;  /* 0xca62c1d6ebeb7836 */ /* 0x000fe20000000000 */
[----:B------:R-:W-:Y:S02]  /*133e0*/  LEA.HI R222, R237, R222, R237, 0x5 ;  /* 0x000000deedde7211 */ /* 0x000fe400078f28ed */
[----:B------:R-:W-:Y:S02]  /*133f0*/  IADD3 R232, PT, PT, R232, R233, R220 ;  /* 0x000000e9e8e87210 */ /* 0x000fe40007ffe0dc */
[----:B------:R-:W-:Y:S02]  /*13400*/  LOP3.LUT R216, R219, R106, RZ, 0x3c, !PT ;  /* 0x0000006adbd87212 */ /* 0x000fe400078e3cff */
[----:B------:R-:W-:-:S02]  /*13410*/  SHF.L.W.U32.HI R219, R234, 0x1e, R234 ;  /* 0x0000001eeadb7819 */ /* 0x000fc40000010eea */
[----:B------:R-:W-:Y:S01]  /*13420*/  LOP3.LUT R233, R208, R105, R226, 0x96, !PT ;  /* 0x00000069d0e97212 */ /* 0x000fe200078e96e2 */
[----:B------:R-:W-:Y:S01]  /*13430*/  VIADD R226, R222, 0xca62c1d6 ;  /* 0xca62c1d6dee27836 */ /* 0x000fe20000000000 */
[----:B------:R-:W-:Y:S02]  /*13440*/  LOP3.LUT R231, R231, R110, RZ, 0x3c, !PT ;  /* 0x0000006ee7e77212 */ /* 0x000fe400078e3cff */
[----:B------:R-:W-:Y:S02]  /*13450*/  LEA.HI R232, R235, R232, R235, 0x5 ;  /* 0x000000e8ebe87211 */ /* 0x000fe400078f28eb */
[----:B------:R-:W-:Y:S02]  /*13460*/  SHF.L.W.U32.HI R110, R237, 0x1e, R237 ;  /* 0x0000001eed6e7819 */ /* 0x000fe40000010eed */
[----:B------:R-:W-:Y:S02]  /*13470*/  SHF.L.W.U32.HI R222, R221, 0x1, R221 ;  /* 0x00000001ddde7819 */ /* 0x000fe40000010edd */
[----:B------:R-:W-:-:S02]  /*13480*/  SHF.L.W.U32.HI R216, R216, 0x1, R216 ;  /* 0x00000001d8d87819 */ /* 0x000fc40000010ed8 */
[----:B------:R-:W-:Y:S01]  /*13490*/  LOP3.LUT R221, R235, R219, R224, 0x96, !PT ;  /* 0x000000dbebdd7212 */ /* 0x000fe200078e96e0 */
[----:B------:R-:W-:Y:S01]  /*134a0*/  VIADD R232, R232, 0xca62c1d6 ;  /* 0xca62c1d6e8e87836 */ /* 0x000fe20000000000 */
[C---:B------:R-:W-:Y:S02]  /*134b0*/  LOP3.LUT R237, R226.reuse, R110, R223, 0x96, !PT ;  /* 0x0000006ee2ed7212 */ /* 0x040fe400078e96df */
[----:B------:R-:W-:Y:S02]  /*134c0*/  IADD3 R229, PT, PT, R221, R229, R216 ;  /* 0x000000e5dde57210 */ /* 0x000fe40007ffe0d8 */
[----:B------:R-:W-:Y:S02]  /*134d0*/  SHF.L.W.U32.HI R228, R215, 0x1, R215 ;  /* 0x00000001d7e47819 */ /* 0x000fe40000010ed7 */
[C-C-:B------:R-:W-:Y:S02]  /*134e0*/  LEA.HI R227, R226.reuse, R227, R226.reuse, 0x5 ;  /* 0x000000e3e2e37211 */ /* 0x140fe400078f28e2 */
[----:B------:R-:W-:-:S02]  /*134f0*/  SHF.L.W.U32.HI R215, R226, 0x1e, R226 ;  /* 0x0000001ee2d77819 */ /* 0x000fc40000010ee2 */
[----:B------:R-:W-:Y:S02]  /*13500*/  LOP3.LUT R107, R107, R222, RZ, 0x3c, !PT ;  /* 0x000000de6b6b7212 */ /* 0x000fe400078e3cff */
[----:B------:R-:W-:Y:S02]  /*13510*/  LOP3.LUT R233, R233, R108, RZ, 0x3c, !PT ;  /* 0x0000006ce9e97212 */ /* 0x000fe400078e3cff */
[----:B------:R-:W-:Y:S02]  /*13520*/  SHF.L.W.U32.HI R226, R235, 0x1e, R235 ;  /* 0x0000001eebe27819 */ /* 0x000fe40000010eeb */
[----:B------:R-:W-:Y:S02]  /*13530*/  IADD3 R222, PT, PT, R237, R214, R222 ;  /* 0x000000d6edde7210 */ /* 0x000fe40007ffe0de */
[----:B------:R-:W-:Y:S02]  /*13540*/  LOP3.LUT R237, R210, R109, R104, 0x96, !PT ;  /* 0x0000006dd2ed7212 */ /* 0x000fe400078e9668 */
[----:B------:R-:W-:-:S02]  /*13550*/  LEA.HI R229, R232, R229, R232, 0x5 ;  /* 0x000000e5e8e57211 */ /* 0x000fc400078f28e8 */
[C---:B------:R-:W-:Y:S02]  /*13560*/  SHF.L.W.U32.HI R104, R232.reuse, 0x1e, R232 ;  /* 0x0000001ee8687819 */ /* 0x040fe40000010ee8 */
[----:B------:R-:W-:Y:S02]  /*13570*/  SHF.L.W.U32.HI R221, R233, 0x1, R233 ;  /* 0x00000001e9dd7819 */ /* 0x000fe40000010ee9 */
[----:B------:R-:W-:Y:S01]  /*13580*/  LOP3.LUT R232, R232, R226, R219, 0x96, !PT ;  /* 0x000000e2e8e87212 */ /* 0x000fe200078e96db */
[----:B------:R-:W-:Y:S02]  /*13590*/  VIADD R233, R227, 0xca62c1d6 ;  /* 0xca62c1d6e3e97836 */ /* 0x000fe40000000000 */
[----:B------:R-:W-:Y:S01]  /*135a0*/  VIADD R229, R229, 0xca62c1d6 ;  /* 0xca62c1d6e5e57836 */ /* 0x000fe20000000000 */
[----:B------:R-:W-:Y:S02]  /*135b0*/  IADD3 R232, PT, PT, R232, R224, R221 ;  /* 0x000000e0e8e87210 */ /* 0x000fe40007ffe0dd */
[----:B------:R-:W-:-:S02]  /*135c0*/  LOP3.LUT R237, R237, R220, RZ, 0x3c, !PT ;  /* 0x000000dceded7212 */ /* 0x000fc400078e3cff */
[C---:B------:R-:W-:Y:S02]  /*135d0*/  LEA.HI R224, R233.reuse, R222, R233, 0x5 ;  /* 0x000000dee9e07211 */ /* 0x040fe400078f28e9 */
[----:B------:R-:W-:Y:S02]  /*135e0*/  LOP3.LUT R234, R233, R215, R110, 0x96, !PT ;  /* 0x000000d7e9ea7212 */ /* 0x000fe400078e966e */
[----:B------:R-:W-:Y:S02]  /*135f0*/  LEA.HI R232, R229, R232, R229, 0x5 ;  /* 0x000000e8e5e87211 */ /* 0x000fe400078f28e5 */
[----:B------:R-:W-:Y:S02]  /*13600*/  SHF.L.W.U32.HI R214, R237, 0x1, R237 ;  /* 0x00000001edd67819 */ /* 0x000fe40000010eed */
[----:B------:R-:W-:Y:S02]  /*13610*/  LOP3.LUT R227, R229, R104, R226, 0x96, !PT ;  /* 0x00000068e5e37212 */ /* 0x000fe400078e96e2 */
[----:B------:R-:W-:Y:S01]  /*13620*/  LOP3.LUT R105, R211, R206, R105, 0x96, !PT ;  /* 0x000000ced3697212 */ /* 0x000fe200078e9669 */
[----:B------:R-:W-:Y:S01]  /*13630*/  VIADD R224, R224, 0xca62c1d6 ;  /* 0xca62c1d6e0e07836 */ /* 0x000fe20000000000 */
[----:B------:R-:W-:Y:S01]  /*13640*/  LOP3.LUT R225, R225, R228, RZ, 0x3c, !PT ;  /* 0x000000e4e1e17212 */ /* 0x000fe200078e3cff */
[----:B------:R-:W-:Y:S01]  /*13650*/  VIADD R232, R232, 0xca62c1d6 ;  /* 0xca62c1d6e8e87836 */ /* 0x000fe20000000000 */
[----:B------:R-:W-:-:S02]  /*13660*/  IADD3 R223, PT, PT, R234, R223, R228 ;  /* 0x000000dfeadf7210 */ /* 0x000fc40007ffe0e4 */
[----:B------:R-:W-:Y:S02]  /*13670*/  LOP3.LUT R228, R213, R218, R109, 0x96, !PT ;  /* 0x000000dad5e47212 */ /* 0x000fe400078e966d */
[----:B------:R-:W-:Y:S02]  /*13680*/  SHF.L.W.U32.HI R222, R233, 0x1e, R233 ;  /* 0x0000001ee9de7819 */ /* 0x000fe40000010ee9 */
[----:B------:R-:W-:Y:S02]  /*13690*/  IADD3 R227, PT, PT, R227, R219, R214 ;  /* 0x000000dbe3e37210 */ /* 0x000fe40007ffe0d6 */
[----:B------:R-:W-:Y:S02]  /*136a0*/  LOP3.LUT R105, R105, R216, RZ, 0x3c, !PT ;  /* 0x000000d869697212 */ /* 0x000fe400078e3cff */
[----:B------:R-:W-:Y:S02]  /*136b0*/  SHF.L.W.U32.HI R109, R229, 0x1e, R229 ;  /* 0x0000001ee56d7819 */ /* 0x000fe40000010ee5 */
[----:B------:R-:W-:-:S02]  /*136c0*/  SHF.L.W.U32.HI R231, R231, 0x1, R231 ;  /* 0x00000001e7e77819 */ /* 0x000fc40000010ee7 */
[----:B------:R-:W-:Y:S02]  /*136d0*/  LOP3.LUT R229, R224, R222, R215, 0x96, !PT ;  /* 0x000000dee0e57212 */ /* 0x000fe400078e96d7 */
[----:B------:R-:W-:Y:S02]  /*136e0*/  SHF.L.W.U32.HI R105, R105, 0x1, R105 ;  /* 0x0000000169697819 */ /* 0x000fe40000010e69 */
[C---:B------:R-:W-:Y:S02]  /*136f0*/  LOP3.LUT R219, R232.reuse, R109, R104, 0x96, !PT ;  /* 0x0000006de8db7212 */ /* 0x040fe400078e9668 */
[----:B------:R-:W-:Y:S02]  /*13700*/  LEA.HI R227, R232, R227, R232, 0x5 ;  /* 0x000000e3e8e37211 */ /* 0x000fe400078f28e8 */
[----:B------:R-:W-:Y:S02]  /*13710*/  IADD3 R110, PT, PT, R229, R110, R231 ;  /* 0x0000006ee56e7210 */ /* 0x000fe40007ffe0e7 */
[----:B------:R-:W-:Y:S01]  /*13720*/  IADD3 R229, PT, PT, R219, R226, R105 ;  /* 0x000000e2dbe57210 */ /* 0x000fe20007ffe069 */
[----:B------:R-:W-:Y:S01]  /*13730*/  VIADD R226, R227, 0xca62c1d6 ;  /* 0xca62c1d6e3e27836 */ /* 0x000fe20000000000 */
[----:B------:R-:W-:-:S02]  /*13740*/  LOP3.LUT R228, R228, R221, RZ, 0x3c, !PT ;  /* 0x000000dde4e47212 */ /* 0x000fc400078e3cff */
[----:B------:R-:W-:Y:S02]  /*13750*/  SHF.L.W.U32.HI R219, R232, 0x1e, R232 ;  /* 0x0000001ee8db7819 */ /* 0x000fe40000010ee8 */
[----:B------:R-:W-:Y:S02]  /*13760*/  LEA.HI R229, R226, R229, R226, 0x5 ;  /* 0x000000e5e2e57211 */ /* 0x000fe400078f28e2 */
[----:B------:R-:W-:Y:S02]  /*13770*/  LOP3.LUT R212, R212, R231, RZ, 0x3c, !PT ;  /* 0x000000e7d4d47212 */ /* 0x000fe400078e3cff */
[----:B------:R-:W-:Y:S02]  /*13780*/  SHF.L.W.U32.HI R227, R228, 0x1, R228 ;  /* 0x00000001e4e37819 */ /* 0x000fe40000010ee4 */
[----:B------:R-:W-:Y:S02]  /*13790*/  LOP3.LUT R231, R106, R207, R206, 0x96, !PT ;  /* 0x000000cf6ae77212 */ /* 0x000fe400078e96ce */
[----:B------:R-:W-:Y:S01]  /*137a0*/  LOP3.LUT R228, R226, R219, R109, 0x96, !PT ;  /* 0x000000dbe2e47212 */ /* 0x000fe200078e966d */
[----:B------:R-:W-:Y:S01]  /*137b0*/  VIADD R229, R229, 0xca62c1d6 ;  /* 0xca62c1d6e5e57836 */ /* 0x000fe20000000000 */
[----:B------:R-:W-:-:S02]  /*137c0*/  LOP3.LUT R231, R231, R214, RZ, 0x3c, !PT ;  /* 0x000000d6e7e77212 */ /* 0x000fc400078e3cff */
[----:B------:R-:W-:Y:S02]  /*137d0*/  SHF.L.W.U32.HI R206, R226, 0x1e, R226 ;  /* 0x0000001ee2ce7819 */ /* 0x000fe40000010ee2 */
[----:B------:R-:W-:Y:S02]  /*137e0*/  IADD3 R228, PT, PT, R228, R104, R227 ;  /* 0x00000068e4e47210 */ /* 0x000fe40007ffe0e3 */
[----:B------:R-:W-:Y:S02]  /*137f0*/  LOP3.LUT R218, R108, R209, R218, 0x96, !PT ;  /* 0x000000d16cda7212 */ /* 0x000fe400078e96da */
[----:B------:R-:W-:Y:S02]  /*13800*/  SHF.L.W.U32.HI R104, R231, 0x1, R231 ;  /* 0x00000001e7687819 */ /* 0x000fe40000010ee7 */
[C---:B------:R-:W-:Y:S02]  /*13810*/  LOP3.LUT R108, R229.reuse, R206, R219, 0x96, !PT ;  /* 0x000000cee56c7212 */ /* 0x040fe400078e96db */
[----:B------:R-:W-:-:S02]  /*13820*/  LEA.HI R228, R229, R228, R229, 0x5 ;  /* 0x000000e4e5e47211 */ /* 0x000fc400078f28e5 */
[----:B------:R-:W-:-:S03]  /*13830*/  IADD3 R108, PT, PT, R108, R109, R104 ;  /* 0x0000006d6c6c7210 */ /* 0x000fc60007ffe068 */
[----:B------:R-:W-:Y:S01]  /*13840*/  VIADD R109, R228, 0xca62c1d6 ;  /* 0xca62c1d6e46d7836 */ /* 0x000fe20000000000 */
[----:B------:R-:W-:Y:S02]  /*13850*/  LOP3.LUT R218, R218, R105, RZ, 0x3c, !PT ;  /* 0x00000069dada7212 */ /* 0x000fe400078e3cff */
[----:B------:R-:W-:Y:S02]  /*13860*/  SHF.L.W.U32.HI R229, R229, 0x1e, R229 ;  /* 0x0000001ee5e57819 */ /* 0x000fe40000010ee5 */
[C---:B------:R-:W-:Y:S02]  /*13870*/  LEA.HI R108, R109.reuse, R108, R109, 0x5 ;  /* 0x0000006c6d6c7211 */ /* 0x040fe400078f286d */
        /* <DEDUP_REMOVED lines=13> */
[----:B------:R-:W-:Y:S02]  /*13950*/  LOP3.LUT R211, R105, R106, R211, 0x96, !PT ;  /* 0x0000006a69d37212 */ /* 0x000fe400078e96d3 */
        /* <DEDUP_REMOVED lines=8> */
[----:B------:R-:W-:Y:S02]  /*139e0*/  LOP3.LUT R221, R221, R218, RZ, 0x3c, !PT ;  /* 0x000000dadddd7212 */ /* 0x000fe400078e3cff */
[----:B------:R-:W-:Y:S02]  /*139f0*/  SHF.L.W.U32.HI R108, R207, 0x1e, R207 ;  /* 0x0000001ecf6c7819 */ /* 0x000fe40000010ecf */
[----:B------:R-:W-:-:S02]  /*13a00*/  IADD3 R229, PT, PT, R106, R229, R104 ;  /* 0x000000e56ae57210 */ /* 0x000fc40007ffe068 */
[----:B------:R-:W-:Y:S02]  /*13a10*/  LOP3.LUT R210, R210, R109, RZ, 0x3c, !PT ;  /* 0x0000006dd2d27212 */ /* 0x000fe400078e3cff */
[----:B------:R-:W-:Y:S02]  /*13a20*/  LEA.HI R208, R221, R208, R221, 0x1 ;  /* 0x000000d0ddd07211 */ /* 0x000fe400078f08dd */
[C---:B------:R-:W-:Y:S02]  /*13a30*/  LOP3.LUT R109, R206.reuse, R108, R105, 0x96, !PT ;  /* 0x0000006cce6d7212 */ /* 0x040fe400078e9669 */
[C-C-:B------:R-:W-:Y:S02]  /*13a40*/  LEA.HI R229, R206.reuse, R229, R206.reuse, 0x5 ;  /* 0x000000e5cee57211 */ /* 0x140fe400078f28ce */
[----:B------:R-:W-:Y:S01]  /*13a50*/  SHF.L.W.U32.HI R206, R206, 0x1e, R206 ;  /* 0x0000001ecece7819 */ /* 0x000fe20000010ece */
[----:B------:R-:W-:Y:S02]  /*13a60*/  IMAD.IADD R208, R208, 0x1, R109 ;  /* 0x00000001d0d07824 */ /* 0x000fe400078e026d */
[----:B------:R-:W-:Y:S01]  /*13a70*/  VIADD R229, R229, 0xca62c1d6 ;  /* 0xca62c1d6e5e57836 */ /* 0x000fe20000000000 */
[----:B------:R-:W-:Y:S01]  /*13a80*/  LOP3.LUT R211, R211, R104, RZ, 0x3c, !PT ;  /* 0x00000068d3d37212 */ /* 0x000fe200078e3cff */
[----:B------:R-:W-:Y:S01]  /*13a90*/  IMAD.IADD R104, R108, 0x1, R113 ;  /* 0x000000016c687824 */ /* 0x000fe200078e0271 */
[----:B------:R-:W-:-:S02]  /*13aa0*/  LEA.HI R223, R224, R223, R224, 0x5 ;  /* 0x000000dfe0df7211 */ /* 0x000fc400078f28e0 */
[----:B------:R-:W-:Y:S02]  /*13ab0*/  LEA.HI R105, R210, R105, R210, 0x1 ;  /* 0x00000069d2697211 */ /* 0x000fe400078f08d2 */
[C---:B------:R-:W-:Y:S02]  /*13ac0*/  LEA.HI R208, R229.reuse, R208, R229, 0x5 ;  /* 0x000000d0e5d07211 */ /* 0x040fe400078f28e5 */
[----:B------:R-:W-:Y:S01]  /*13ad0*/  LOP3.LUT R108, R229, R206, R108, 0x96, !PT ;  /* 0x000000cee56c7212 */ /* 0x000fe200078e966c */
[----:B------:R-:W-:Y:S02]  /*13ae0*/  VIADD R223, R223, 0xca62c1d6 ;  /* 0xca62c1d6dfdf7836 */ /* 0x000fe40000000000 */
[----:B------:R-:W-:Y:S02]  /*13af0*/  VIADD R208, R208, 0xca62c1d6 ;  /* 0xca62c1d6d0d07836 */ /* 0x000fe40000000000 */
[----:B------:R-:W-:Y:S01]  /*13b00*/  IMAD.IADD R105, R105, 0x1, R108 ;  /* 0x0000000169697824 */ /* 0x000fe200078e026c */
[----:B------:R-:W-:-:S02]  /*13b10*/  SHF.L.W.U32.HI R209, R224, 0x1e, R224 ;  /* 0x0000001ee0d17819 */ /* 0x000fc40000010ee0 */
[----:B------:R-:W-:Y:S02]  /*13b20*/  SHF.L.W.U32.HI R109, R229, 0x1e, R229 ;  /* 0x0000001ee56d7819 */ /* 0x000fe40000010ee5 */
[----:B------:R-:W-:Y:S02]  /*13b30*/  LEA.HI R110, R223, R110, R223, 0x5 ;  /* 0x0000006edf6e7211 */ /* 0x000fe400078f28df */
[----:B------:R-:W-:Y:S02]  /*13b40*/  LEA.HI R105, R208, R105, R208, 0x5 ;  /* 0x00000069d0697211 */ /* 0x000fe400078f28d0 */
[----:B------:R-:W-:Y:S02]  /*13b50*/  SHF.L.W.U32.HI R107, R107, 0x1, R107 ;  /* 0x000000016b6b7819 */ /* 0x000fe40000010e6b */
[----:B------:R-:W-:Y:S02]  /*13b60*/  LOP3.LUT R106, R223, R209, R222, 0x96, !PT ;  /* 0x000000d1df6a7212 */ /* 0x000fe400078e96de */
[----:B------:R-:W-:Y:S01]  /*13b70*/  LEA.HI R211, R211, R104, R211, 0x1 ;  /* 0x00000068d3d37211 */ /* 0x000fe200078f08d3 */
[----:B------:R-:W-:Y:S01]  /*13b80*/  VIADD R110, R110, 0xca62c1d6 ;  /* 0xca62c1d66e6e7836 */ /* 0x000fe20000000000 */
[----:B------:R-:W-:Y:S01]  /*13b90*/  LOP3.LUT R104, R208, R109, R206, 0x96, !PT ;  /* 0x0000006dd0687212 */ /* 0x000fe200078e96ce */
[----:B------:R-:W-:Y:S01]  /*13ba0*/  VIADD R105, R105, 0xca62c1d6 ;  /* 0xca62c1d669697836 */ /* 0x000fe20000000000 */
[----:B------:R-:W-:-:S02]  /*13bb0*/  IADD3 R215, PT, PT, R106, R215, R107 ;  /* 0x000000d76ad77210 */ /* 0x000fc40007ffe06b */
[----:B------:R-:W-:Y:S01]  /*13bc0*/  SHF.L.W.U32.HI R108, R223, 0x1e, R223 ;  /* 0x0000001edf6c7819 */ /* 0x000fe20000010edf */
[----:B------:R-:W-:Y:S01]  /*13bd0*/  IMAD.IADD R106, R104, 0x1, R211 ;  /* 0x00000001686a7824 */ /* 0x000fe200078e02d3 */
[----:B------:R-:W-:Y:S01]  /*13be0*/  LEA.HI R215, R110, R215, R110, 0x5 ;  /* 0x000000d76ed77211 */ /* 0x000fe200078f286e */
[----:B------:R-:W-:Y:S01]  /*13bf0*/  IMAD.IADD R207, R135, 0x1, R109 ;  /* 0x0000000187cf7824 */ /* 0x000fe200078e026d */
[----:B------:R-:W-:Y:S01]  /*13c00*/  LEA.HI R208, R208, R137, R208, 0x1e ;  /* 0x00000089d0d07211 */ /* 0x000fe200078ff0d0 */
[----:B------:R-:W-:Y:S01]  /*13c10*/  IMAD.IADD R104, R136, 0x1, R105 ;  /* 0x0000000188687824 */ /* 0x000fe200078e0269 */
[----:B------:R-:W-:Y:S02]  /*13c20*/  LEA.HI R212, R212, R209, R212, 0x1 ;  /* 0x000000d1d4d47211 */ /* 0x000fe400078f08d4 */
[----:B------:R-:W-:Y:S02]  /*13c30*/  SHF.L.W.U32.HI R225, R225, 0x1, R225 ;  /* 0x00000001e1e17819 */ /* 0x000fe40000010ee1 */
[----:B------:R-:W-:Y:S01]  /*13c40*/  LOP3.LUT R209, R110, R108, R209, 0x96, !PT ;  /* 0x0000006c6ed17212 */ /* 0x000fe200078e96d1 */
[----:B------:R-:W-:Y:S01]  /*13c50*/  VIADD R215, R215, 0xca62c1d6 ;  /* 0xca62c1d6d7d77836 */ /* 0x000fe20000000000 */
[----:B------:R-:W-:-:S02]  /*13c60*/  LOP3.LUT R213, R230, R107, RZ, 0x3c, !PT ;  /* 0x0000006be6d57212 */ /* 0x000fc400078e3cff */
[----:B------:R-:W-:Y:S02]  /*13c70*/  LOP3.LUT R107, R104, R208, R207, 0xca, !PT ;  /* 0x000000d0686b7212 */ /* 0x000fe400078ecacf */
[----:B------:R-:W-:Y:S02]  /*13c80*/  IADD3 R222, PT, PT, R209, R222, R225 ;  /* 0x000000ded1de7210 */ /* 0x000fe40007ffe0e1 */
[----:B------:R-:W-:Y:S02]  /*13c90*/  IADD3 R206, PT, PT, R107, R127, R206 ;  /* 0x0000007f6bce7210 */ /* 0x000fe40007ffe0ce */
[----:B------:R-:W-:Y:S02]  /*13ca0*/  SHF.L.W.U32.HI R110, R110, 0x1e, R110 ;  /* 0x0000001e6e6e7819 */ /* 0x000fe40000010e6e */
[----:B------:R-:W-:Y:S02]  /*13cb0*/  LEA.HI R107, R215, R222, R215, 0x5 ;  /* 0x000000ded76b7211 */ /* 0x000fe400078f28d7 */
[----:B------:R-:W-:Y:S01]  /*13cc0*/  LEA.HI R105, R105, R106, R105, 0x5 ;  /* 0x0000006a69697211 */ /* 0x000fe200078f2869 */
[----:B------:R-:W-:Y:S01]  /*13cd0*/  IMAD.IADD R106, R201, 0x1, R110 ;  /* 0x00000001c96a7824 */ /* 0x000fe200078e026e */
[----:B------:R-:W-:Y:S01]  /*13ce0*/  SHF.L.W.U32.HI R211, R104, 0x1e, R104 ;  /* 0x0000001e68d37819 */ /* 0x000fe20000010e68 */
[----:B------:R-:W-:Y:S01]  /*13cf0*/  VIADD R107, R107, 0xca62c1d6 ;  /* 0xca62c1d66b6b7836 */ /* 0x000fe20000000000 */
[----:B------:R-:W-:-:S02]  /*13d00*/  LOP3.LUT R217, R217, R225, RZ, 0x3c, !PT ;  /* 0x000000e1d9d97212 */ /* 0x000fc400078e3cff */
[----:B------:R-:W-:Y:S02]  /*13d10*/  LEA.HI R214, R213, R108, R213, 0x1 ;  /* 0x0000006cd5d67211 */ /* 0x000fe400078f08d5 */
[C---:B------:R-:W-:Y:S02]  /*13d20*/  LOP3.LUT R209, R215.reuse, R110, R108, 0x96, !PT ;  /* 0x0000006ed7d17212 */ /* 0x040fe400078e966c */
[----:B------:R-:W-:Y:S02]  /*13d30*/  SHF.L.W.U32.HI R108, R215, 0x1e, R215 ;  /* 0x0000001ed76c7819 */ /* 0x000fe40000010ed7 */
[C---:B------:R-:W-:Y:S02]  /*13d40*/  LOP3.LUT R201, R105.reuse, R211, R208, 0xca, !PT ;  /* 0x000000d369c97212 */ /* 0x040fe400078ecad0 */
[C-C-:B------:R-:W-:Y:S02]  /*13d50*/  SHF.L.W.U32.HI R213, R105.reuse, 0x1e, R105.reuse ;  /* 0x0000001e69d57819 */ /* 0x140fe40000010e69 */
[----:B------:R-:W-:-:S02]  /*13d60*/  LEA.HI R206, R105, R206, R105, 0x5 ;  /* 0x000000ce69ce7211 */ /* 0x000fc400078f2869 */
[----:B------:R-:W-:Y:S01]  /*13d70*/  LEA.HI R109, R217, R106, R217, 0x1 ;  /* 0x0000006ad96d7211 */ /* 0x000fe200078f08d9 */
[----:B------:R-:W-:Y:S01]  /*13d80*/  IMAD.IADD R106, R212, 0x1, R209 ;  /* 0x00000001d46a7824 */ /* 0x000fe200078e02d1 */
[----:B------:R-:W-:Y:S02]  /*13d90*/  LOP3.LUT R215, R107, R108, R110, 0x96, !PT ;  /* 0x0000006c6bd77212 */ /* 0x000fe400078e966e */
[----:B------:R-:W-:Y:S02]  /*13da0*/  IADD3 R209, PT, PT, R201, R144, R207 ;  /* 0x00000090c9d17210 */ /* 0x000fe40007ffe0cf */
[----:B------:R-:W-:Y:S02]  /*13db0*/  LOP3.LUT R210, R206, R213, R211, 0xca, !PT ;  /* 0x000000d5ced27212 */ /* 0x000fe400078ecad3 */
[----:B------:R-:W-:Y:S01]  /*13dc0*/  IADD3 R201, PT, PT, R202, R55, R112 ;  /* 0x00000037cac97210 */ /* 0x000fe20007ffe070 */
[----:B------:R-:W-:Y:S01]  /*13dd0*/  IMAD.IADD R110, R214, 0x1, R215 ;  /* 0x00000001d66e7824 */ /* 0x000fe200078e02d7 */
[----:B------:R-:W-:-:S02]  /*13de0*/  LEA.HI R202, R206, R209, R206, 0x5 ;  /* 0x000000d1ceca7211 */ /* 0x000fc400078f28ce */
[----:B------:R-:W-:Y:S02]  /*13df0*/  IADD3 R215, PT, PT, R210, R145, R208 ;  /* 0x00000091d2d77210 */ /* 0x000fe40007ffe0d0 */
[----:B------:R-:W-:Y:S02]  /*13e00*/  SHF.L.W.U32.HI R209, R206, 0x1e, R206 ;  /* 0x0000001eced17819 */ /* 0x000fe40000010ece */
[C-C-:B------:R-:W-:Y:S02]  /*13e10*/  LEA.HI R112, R102.reuse, R201, R102.reuse, 0x5 ;  /* 0x000000c966707211 */ /* 0x140fe400078f2866 */
[----:B------:R-:W-:Y:S02]  /*13e20*/  LOP3.LUT R207, R69, R19, R17, 0x96, !PT ;  /* 0x0000001345cf7212 */ /* 0x000fe400078e9611 */
[----:B------:R-:W-:Y:S02]  /*13e30*/  SHF.L.W.U32.HI R206, R102, 0x1e, R102 ;  /* 0x0000001e66ce7819 */ /* 0x000fe40000010e66 */
[----:B------:R-:W-:-:S02]  /*13e40*/  LOP3.LUT R102, R202, R209, R213, 0xca, !PT ;  /* 0x000000d1ca667212 */ /* 0x000fc400078ecad5 */
[C-C-:B------:R-:W-:Y:S02]  /*13e50*/  LEA.HI R214, R202.reuse, R215, R202.reuse, 0x5 ;  /* 0x000000d7cad67211 */ /* 0x140fe400078f28ca */
[----:B------:R-:W-:Y:S01]  /*13e60*/  SHF.L.W.U32.HI R201, R202, 0x1e, R202 ;  /* 0x0000001ecac97819 */ /* 0x000fe20000010eca */
[----:B------:R-:W-:Y:S01]  /*13e70*/  VIADD R202, R112, 0x5a827999 ;  /* 0x5a82799970ca7836 */ /* 0x000fe20000000000 */
[----:B------:R-:W-:-:S04]  /*13e80*/  LOP3.LUT R207, R207, R54, RZ, 0x3c, !PT ;  /* 0x00000036cfcf7212 */ /* 0x000fc800078e3cff */
        /* <DEDUP_REMOVED lines=22> */
[----:B------:R-:W-:Y:S02]  /*13ff0*/  LOP3.LUT R102, R214, R201, R209, 0xca, !PT ;  /* 0x000000c9d6667212 */ /* 0x000fe400078ecad1 */
[----:B------:R-:W-:Y:S02]  /*14000*/  IADD3 R206, PT, PT, R203, R206, R202 ;  /* 0x000000cecbce7210 */ /* 0x000fe40007ffe0ca */
[----:B------:R-:W-:Y:S02]  /*14010*/  LOP3.LUT R207, R207, R112, RZ, 0x3c, !PT ;  /* 0x00000070cfcf7212 */ /* 0x000fe400078e3cff */
[----:B------:R-:W-:Y:S02]  /*14020*/  SHF.L.W.U32.HI R212, R208, 0x1e, R208 ;  /* 0x0000001ed0d47819 */ /* 0x000fe40000010ed0 */
[----:B------:R-:W-:Y:S02]  /*14030*/  IADD3 R102, PT, PT, R102, R168, R213 ;  /* 0x000000a866667210 */ /* 0x000fe40007ffe0d5 */
[----:B------:R-:W-:-:S02]  /*14040*/  LEA.HI R203, R101, R206, R101, 0x5 ;  /* 0x000000ce65cb7211 */ /* 0x000fc400078f2865 */
[----:B------:R-:W-:Y:S02]  /*14050*/  LOP3.LUT R213, R53, R47, R45, 0x96, !PT ;  /* 0x0000002f35d57212 */ /* 0x000fe400078e962d */
[C-C-:B------:R-:W-:Y:S02]  /*14060*/  LEA.HI R217, R214.reuse, R215, R214.reuse, 0x5 ;  /* 0x000000d7d6d97211 */ /* 0x140fe400078f28d6 */
[----:B------:R-:W-:Y:S02]  /*14070*/  SHF.L.W.U32.HI R206, R214, 0x1e, R214 ;  /* 0x0000001ed6ce7819 */ /* 0x000fe40000010ed6 */
[----:B------:R-:W-:Y:S02]  /*14080*/  SHF.L.W.U32.HI R207, R207, 0x1, R207 ;  /* 0x00000001cfcf7819 */ /* 0x000fe40000010ecf */
[C---:B------:R-:W-:Y:S02]  /*14090*/  LOP3.LUT R208, R101.reuse, R212, R211, 0x96, !PT ;  /* 0x000000d465d07212 */ /* 0x040fe400078e96d3 */
[----:B------:R-:W-:Y:S01]  /*140a0*/  SHF.L.W.U32.HI R214, R101, 0x1e, R101 ;  /* 0x0000001e65d67819 */ /* 0x000fe20000010e65 */
[----:B------:R-:W-:Y:S01]  /*140b0*/  VIADD R101, R203, 0x5a827999 ;  /* 0x5a827999cb657836 */ /* 0x000fe20000000000 */
[----:B------:R-:W-:-:S02]  /*140c0*/  LOP3.LUT R213, R213, R100, RZ, 0x3c, !PT ;  /* 0x00000064d5d57212 */ /* 0x000fc400078e3cff */
[----:B------:R-:W-:Y:S02]  /*140d0*/  LOP3.LUT R203, R217, R206, R201, 0xca, !PT ;  /* 0x000000ced9cb7212 */ /* 0x000fe400078ecac9 */
[----:B------:R-:W-:Y:S02]  /*140e0*/  IADD3 R210, PT, PT, R208, R210, R207 ;  /* 0x000000d2d0d27210 */ /* 0x000fe40007ffe0cf */
[----:B------:R-:W-:Y:S02]  /*140f0*/  SHF.L.W.U32.HI R208, R213, 0x1, R213 ;  /* 0x00000001d5d07819 */ /* 0x000fe40000010ed5 */
[----:B------:R-:W-:Y:S02]  /*14100*/  LOP3.LUT R213, R101, R214, R212, 0x96, !PT ;  /* 0x000000d665d57212 */ /* 0x000fe400078e96d4 */
[----:B------:R-:W-:Y:S02]  /*14110*/  IADD3 R203, PT, PT, R203, R114, R209 ;  /* 0x00000072cbcb7210 */ /* 0x000fe40007ffe0d1 */
[----:B------:R-:W-:-:S02]  /*14120*/  LOP3.LUT R209, R54, R68, R46, 0x96, !PT ;  /* 0x0000004436d17212 */ /* 0x000fc400078e962e */
[--C-:B------:R-:W-:Y:S02]  /*14130*/  LEA.HI R210, R101, R210, R101.reuse, 0x5 ;  /* 0x000000d265d27211 */ /* 0x100fe400078f2865 */
[----:B------:R-:W-:Y:S02]  /*14140*/  IADD3 R216, PT, PT, R213, R211, R208 ;  /* 0x000000d3d5d87210 */ /* 0x000fe40007ffe0d0 */
[----:B------:R-:W-:Y:S01]  /*14150*/  LOP3.LUT R211, R209, R202, RZ, 0x3c, !PT ;  /* 0x000000cad1d37212 */ /* 0x000fe200078e3cff */
[----:B------:R-:W-:Y:S01]  /*14160*/  VIADD R209, R210, 0x6ed9eba1 ;  /* 0x6ed9eba1d2d17836 */ /* 0x000fe20000000000 */
[----:B------:R-:W-:Y:S02]  /*14170*/  SHF.L.W.U32.HI R101, R101, 0x1e, R101 ;  /* 0x0000001e65657819 */ /* 0x000fe40000010e65 */
[----:B------:R-:W-:Y:S02]  /*14180*/  SHF.L.W.U32.HI R210, R211, 0x1, R211 ;  /* 0x00000001d3d27819 */ /* 0x000fe40000010ed3 */
[----:B------:R-:W-:-:S02]  /*14190*/  LEA.HI R216, R209, R216, R209, 0x5 ;  /* 0x000000d8d1d87211 */ /* 0x000fc400078f28d1 */
        /* <DEDUP_REMOVED lines=8> */
[----:B------:R-:W-:Y:S02]  /*14220*/  LEA.HI R211, R216, R211, R216, 0x5 ;  /* 0x000000d3d8d37211 */ /* 0x000fe400078f28d8 */
[----:B------:R-:W-:Y:S02]  /*14230*/  SHF.L.W.U32.HI R213, R218, 0x1, R218 ;  /* 0x00000001dad57819 */ /* 0x000fe40000010eda */
[----:B------:R-:W-:Y:S02]  /*14240*/  LOP3.LUT R102, R216, R215, R101, 0x96, !PT ;  /* 0x000000d7d8667212 */ /* 0x000fe400078e9665 */
        /* <DEDUP_REMOVED lines=13> */
[----:B------:R-:W-:Y:S02]  /*14320*/  SHF.L.W.U32.HI R217, R211, 0x1e, R211 ;  /* 0x0000001ed3d97819 */ /* 0x000fe40000010ed3 */
[----:B------:R-:W-:Y:S02]  /*14330*/  IADD3 R101, PT, PT, R216, R101, R214 ;  /* 0x00000065d8657210 */ /* 0x000fe40007ffe0d6 */
[----:B------:R-:W-:-:S02]  /*14340*/  LOP3.LUT R218, R100, R52, R70, 0x96, !PT ;  /* 0x0000003464da7212 */ /* 0x000fc400078e9646 */
[----:B------:R-:W-:Y:S02]  /*14350*/  SHF.L.W.U32.HI R216, R219, 0x1, R219 ;  /* 0x00000001dbd87819 */ /* 0x000fe40000010edb */
[C---:B------:R-:W-:Y:S02]  /*14360*/  LOP3.LUT R211, R102.reuse, R217, R212, 0x96, !PT ;  /* 0x000000d966d37212 */ /* 0x040fe400078e96d4 */
[----:B------:R-:W-:Y:S02]  /*14370*/  LEA.HI R101, R102, R101, R102, 0x5 ;  /* 0x0000006566657211 */ /* 0x000fe400078f2866 */
[----:B------:R-:W-:Y:S02]  /*14380*/  LOP3.LUT R219, R218, R213, RZ, 0x3c, !PT ;  /* 0x000000d5dadb7212 */ /* 0x000fe400078e3cff */
[----:B------:R-:W-:Y:S01]  /*14390*/  IADD3 R218, PT, PT, R211, R215, R216 ;  /* 0x000000d7d3da7210 */ /* 0x000fe20007ffe0d8 */
[----:B------:R-:W-:Y:S01]  /*143a0*/  VIADD R211, R101, 0x6ed9eba1 ;  /* 0x6ed9eba165d37836 */ /* 0x000fe20000000000 */
[----:B------:R-:W-:-:S04]  /*143b0*/  SHF.L.W.U32.HI R220, R102, 0x1e, R102 ;  /* 0x0000001e66dc7819 */ /* 0x000fc80000010e66 */
[----:B------:R-:W-:Y:S02]  /*143c0*/  LEA.HI R102, R211, R218, R211, 0x5 ;  /* 0x000000dad3667211 */ /* 0x000fe400078f28d3 */
[--C-:B------:R-:W-:Y:S02]  /*143d0*/  LEA.HI R224, R222, R203, R222.reuse, 0x5 ;  /* 0x000000cbdee07211 */ /* 0x100fe400078f28de */
[----:B------:R-:W-:Y:S01]  /*143e0*/  SHF.L.W.U32.HI R101, R219, 0x1, R219 ;  /* 0x00000001db657819 */ /* 0x000fe20000010edb */
[----:B------:R-:W-:Y:S01]  /*143f0*/  VIADD R203, R102, 0x6ed9eba1 ;  /* 0x6ed9eba166cb7836 */ /* 0x000fe20000000000 */
[----:B------:R-:W-:Y:S02]  /*14400*/  LOP3.LUT R102, R211, R220, R217, 0x96, !PT ;  /* 0x000000dcd3667212 */ /* 0x000fe400078e96d9 */
[----:B------:R-:W-:Y:S02]  /*14410*/  LOP3.LUT R221, R202, R53, R71, 0x96, !PT ;  /* 0x00000035cadd7212 */ /* 0x000fe400078e9647 */
[----:B------:R-:W-:-:S02]  /*14420*/  SHF.L.W.U32.HI R218, R222, 0x1e, R222 ;  /* 0x0000001ededa7819 */ /* 0x000fc40000010ede */
[----:B------:R-:W-:Y:S02]  /*14430*/  IADD3 R102, PT, PT, R102, R212, R101 ;  /* 0x000000d466667210 */ /* 0x000fe40007ffe065 */
[----:B------:R-:W-:Y:S02]  /*14440*/  LOP3.LUT R221, R221, R214, RZ, 0x3c, !PT ;  /* 0x000000d6dddd7212 */ /* 0x000fe400078e3cff */
[----:B------:R-:W-:Y:S02]  /*14450*/  SHF.L.W.U32.HI R215, R211, 0x1e, R211 ;  /* 0x0000001ed3d77819 */ /* 0x000fe40000010ed3 */
[----:B------:R-:W-:Y:S02]  /*14460*/  LOP3.LUT R219, R224, R218, R209, 0xca, !PT ;  /* 0x000000dae0db7212 */ /* 0x000fe400078ecad1 */
[----:B------:R-:W-:Y:S02]  /*14470*/  LEA.HI R102, R203, R102, R203, 0x5 ;  /* 0x00000066cb667211 */ /* 0x000fe400078f28cb */
[----:B------:R-:W-:-:S02]  /*14480*/  SHF.L.W.U32.HI R211, R221, 0x1, R221 ;  /* 0x00000001ddd37819 */ /* 0x000fc40000010edd */
[----:B------:R-:W-:Y:S02]  /*14490*/  LOP3.LUT R222, R203, R215, R220, 0x96, !PT ;  /* 0x000000d7cbde7212 */ /* 0x000fe400078e96dc */
[----:B------:R-:W-:Y:S01]  /*144a0*/  IADD3 R228, PT, PT, R219, R175, R206 ;  /* 0x000000afdbe47210 */ /* 0x000fe20007ffe0ce */
[----:B------:R-:W-:Y:S01]  /*144b0*/  VIADD R212, R102, 0x6ed9eba1 ;  /* 0x6ed9eba166d47836 */ /* 0x000fe20000000000 */
[----:B------:R-:W-:Y:S02]  /*144c0*/  LOP3.LUT R219, R207, R54, R52, 0x96, !PT ;  /* 0x00000036cfdb7212 */ /* 0x000fe400078e9634 */
[----:B------:R-:W-:Y:S02]  /*144d0*/  IADD3 R217, PT, PT, R222, R217, R211 ;  /* 0x000000d9ded97210 */ /* 0x000fe40007ffe0d3 */
[----:B------:R-:W-:Y:S02]  /*144e0*/  LOP3.LUT R219, R219, R216, RZ, 0x3c, !PT ;  /* 0x000000d8dbdb7212 */ /* 0x000fe400078e3cff */
[----:B------:R-:W-:-:S02]  /*144f0*/  SHF.L.W.U32.HI R226, R203, 0x1e, R203 ;  /* 0x0000001ecbe27819 */ /* 0x000fc40000010ecb */
[----:B------:R-:W-:Y:S02]  /*14500*/  LEA.HI R217, R212, R217, R212, 0x5 ;  /* 0x000000d9d4d97211 */ /* 0x000fe400078f28d4 */
[----:B------:R-:W-:Y:S02]  /*14510*/  LEA.HI R225, R224, R201, R224, 0x5 ;  /* 0x000000c9e0e17211 */ /* 0x000fe400078f28e0 */
[----:B------:R-:W-:Y:S02]  /*14520*/  SHF.L.W.U32.HI R102, R219, 0x1, R219 ;  /* 0x00000001db667819 */ /* 0x000fe40000010edb */
[----:B------:R-:W-:Y:S02]  /*14530*/  LOP3.LUT R201, R212, R226, R215, 0x96, !PT ;  /* 0x000000e2d4c97212 */ /* 0x000fe400078e96d7 */
[----:B------:R-:W-:Y:S01]  /*14540*/  LOP3.LUT R206, R208, R55, R53, 0x96, !PT ;  /* 0x00000037d0ce7212 */ /* 0x000fe200078e9635 */
[----:B------:R-:W-:Y:S01]  /*14550*/  VIADD R219, R217, 0x6ed9eba1 ;  /* 0x6ed9eba1d9db7836 */ /* 0x000fe20000000000 */
[----:B------:R-:W-:-:S02]  /*14560*/  IADD3 R220, PT, PT, R201, R220, R102 ;  /* 0x000000dcc9dc7210 */ /* 0x000fc40007ffe066 */
[----:B------:R-:W-:Y:S02]  /*14570*/  LOP3.LUT R221, R206, R101, RZ, 0x3c, !PT ;  /* 0x00000065cedd7212 */ /* 0x000fe400078e3cff */
[----:B------:R-:W-:Y:S02]  /*14580*/  SHF.L.W.U32.HI R206, R212, 0x1e, R212 ;  /* 0x0000001ed4ce7819 */ /* 0x000fe40000010ed4 */
[----:B------:R-:W-:Y:S01]  /*14590*/  SHF.L.W.U32.HI R203, R224, 0x1e, R224 ;  /* 0x0000001ee0cb7819 */ /* 0x000fe20000010ee0 */
[----:B------:R-:W-:Y:S01]  /*145a0*/  VIADD R223, R12, 0x5a827999 ;  /* 0x5a8279990cdf7836 */ /* 0x000fe20000000000 */
[----:B------:R-:W-:Y:S02]  /*145b0*/  LEA.HI R220, R219, R220, R219, 0x5 ;  /* 0x000000dcdbdc7211 */ /* 0x000fe400078f28db */
[----:B------:R-:W-:Y:S02]  /*145c0*/  SHF.L.W.U32.HI R212, R221, 0x1, R221 ;  /* 0x00000001ddd47819 */ /* 0x000fe40000010edd */
[----:B------:R-:W-:-:S02]  /*145d0*/  LOP3.LUT R224, R225, R203, R218, 0xca, !PT ;  /* 0x000000cbe1e07212 */ /* 0x000fc400078ecada */
[----:B------:R-:W-:Y:S01]  /*145e0*/  LOP3.LUT R221, R219, R206, R226, 0x96, !PT ;  /* 0x000000cedbdd7212 */ /* 0x000fe200078e96e2 */
[----:B------:R-:W-:Y:S01]  /*145f0*/  VIADD R220, R220, 0x6ed9eba1 ;  /* 0x6ed9eba1dcdc7836 */ /* 0x000fe20000000000 */
[----:B------:R-:W-:Y:S02]  /*14600*/  LOP3.LUT R222, R210, R103, R54, 0x96, !PT ;  /* 0x00000067d2de7212 */ /* 0x000fe400078e9636 */
[----:B------:R-:W-:Y:S02]  /*14610*/  IADD3 R217, PT, PT, R224, R223, R209 ;  /* 0x000000dfe0d97210 */ /* 0x000fe40007ffe0d1 */
[----:B------:R-:W-:Y:S02]  /*14620*/  IADD3 R221, PT, PT, R221, R215, R212 ;  /* 0x000000d7dddd7210 */ /* 0x000fe40007ffe0d4 */
[----:B------:R-:W-:Y:S02]  /*14630*/  LOP3.LUT R209, R213, R112, R55, 0x96, !PT ;  /* 0x00000070d5d17212 */ /* 0x000fe400078e9637 */
[----:B------:R-:W-:-:S02]  /*14640*/  LOP3.LUT R222, R222, R211, RZ, 0x3c, !PT ;  /* 0x000000d3dede7212 */ /* 0x000fc400078e3cff */
[----:B------:R-:W-:Y:S02]  /*14650*/  SHF.L.W.U32.HI R215, R219, 0x1e, R219 ;  /* 0x0000001edbd77819 */ /* 0x000fe40000010edb */
[----:B------:R-:W-:Y:S02]  /*14660*/  LEA.HI R221, R220, R221, R220, 0x5 ;  /* 0x000000dddcdd7211 */ /* 0x000fe400078f28dc */
[----:B------:R-:W-:Y:S02]  /*14670*/  LOP3.LUT R223, R209, R102, RZ, 0x3c, !PT ;  /* 0x00000066d1df7212 */ /* 0x000fe400078e3cff */
[----:B------:R-:W-:Y:S02]  /*14680*/  SHF.L.W.U32.HI R201, R222, 0x1, R222 ;  /* 0x00000001dec97819 */ /* 0x000fe40000010ede */
[C---:B------:R-:W-:Y:S01]  /*14690*/  LOP3.LUT R209, R220.reuse, R215, R206, 0x96, !PT ;  /* 0x000000d7dcd17212 */ /* 0x040fe200078e96ce */
[----:B------:R-:W-:Y:S01]  /*146a0*/  VIADD R221, R221, 0x6ed9eba1 ;  /* 0x6ed9eba1dddd7836 */ /* 0x000fe20000000000 */
[----:B------:R-:W-:-:S02]  /*146b0*/  SHF.L.W.U32.HI R224, R220, 0x1e, R220 ;  /* 0x0000001edce07819 */ /* 0x000fc40000010edc */
[----:B------:R-:W-:Y:S02]  /*146c0*/  IADD3 R226, PT, PT, R209, R226, R201 ;  /* 0x000000e2d1e27210 */ /* 0x000fe40007ffe0c9 */
[----:B------:R-:W-:Y:S02]  /*146d0*/  SHF.L.W.U32.HI R209, R223, 0x1, R223 ;  /* 0x00000001dfd17819 */ /* 0x000fe40000010edf */
[C---:B------:R-:W-:Y:S02]  /*146e0*/  LEA.HI R226, R221.reuse, R226, R221, 0x5 ;  /* 0x000000e2dde27211 */ /* 0x040fe400078f28dd */
[----:B------:R-:W-:-:S03]  /*146f0*/  LOP3.LUT R219, R221, R224, R215, 0x96, !PT ;  /* 0x000000e0dddb7212 */ /* 0x000fc600078e96d7 */
[----:B------:R-:W-:Y:S01]  /*14700*/  VIADD R226, R226, 0x6ed9eba1 ;  /* 0x6ed9eba1e2e27836 */ /* 0x000fe20000000000 */
[----:B------:R-:W-:Y:S02]  /*14710*/  IADD3 R219, PT, PT, R219, R206, R209 ;  /* 0x000000cedbdb7210 */ /* 0x000fe40007ffe0d1 */
[----:B------:R-:W-:Y:S02]  /*14720*/  LOP3.LUT R103, R214, R100, R103, 0x96, !PT ;  /* 0x00000064d6677212 */ /* 0x000fe400078e9667 */
[C-C-:B------:R-:W-:Y:S02]  /*14730*/  LEA.HI R228, R225.reuse, R228, R225.reuse, 0x5 ;  /* 0x000000e4e1e47211 */ /* 0x140fe400078f28e1 */
[----:B------:R-:W-:Y:S02]  /*14740*/  SHF.L.W.U32.HI R222, R225, 0x1e, R225 ;  /* 0x0000001ee1de7819 */ /* 0x000fe40000010ee1 */
[----:B------:R-:W-:Y:S01]  /*14750*/  LOP3.LUT R112, R216, R202, R112, 0x96, !PT ;  /* 0x000000cad8707212 */ /* 0x000fe200078e9670 */
[----:B------:R-:W-:Y:S01]  /*14760*/  VIADD R227, R13, 0x5a827999 ;  /* 0x5a8279990de37836 */ /* 0x000fe20000000000 */
[----:B------:R-:W-:-:S02]  /*14770*/  LEA.HI R206, R226, R219, R226, 0x5 ;  /* 0x000000dbe2ce7211 */ /* 0x000fc400078f28e2 */
[----:B------:R-:W-:Y:S02]  /*14780*/  LOP3.LUT R103, R103, R212, RZ, 0x3c, !PT ;  /* 0x000000d467677212 */ /* 0x000fe400078e3cff */
[----:B------:R-:W-:Y:S02]  /*14790*/  SHF.L.W.U32.HI R219, R221, 0x1e, R221 ;  /* 0x0000001edddb7819 */ /* 0x000fe40000010edd */
[----:B------:R-:W-:Y:S02]  /*147a0*/  LOP3.LUT R225, R228, R222, R203, 0xca, !PT ;  /* 0x000000dee4e17212 */ /* 0x000fe400078ecacb */
[----:B------:R-:W-:Y:S02]  /*147b0*/  LOP3.LUT R223, R112, R201, RZ, 0x3c, !PT ;  /* 0x000000c970df7212 */ /* 0x000fe400078e3cff */
[----:B------:R-:W-:Y:S02]  /*147c0*/  SHF.L.W.U32.HI R112, R226, 0x1e, R226 ;  /* 0x0000001ee2707819 */ /* 0x000fe40000010ee2 */
[----:B------:R-:W-:-:S02]  /*147d0*/  SHF.L.W.U32.HI R220, R103, 0x1, R103 ;  /* 0x0000000167dc7819 */ /* 0x000fc40000010e67 */
[----:B------:R-:W-:Y:S02]  /*147e0*/  LOP3.LUT R226, R226, R219, R224, 0x96, !PT ;  /* 0x000000dbe2e27212 */ /* 0x000fe400078e96e0 */
[----:B------:R-:W-:Y:S02]  /*147f0*/  IADD3 R218, PT, PT, R225, R227, R218 ;  /* 0x000000e3e1da7210 */ /* 0x000fe40007ffe0da */
[----:B------:R-:W-:Y:S01]  /*14800*/  LEA.HI R225, R228, R217, R228, 0x5 ;  /* 0x000000d9e4e17211 */ /* 0x000fe200078f28e4 */
[----:B------:R-:W-:Y:S01]  /*14810*/  VIADD R217, R206, 0x6ed9eba1 ;  /* 0x6ed9eba1ced97836 */ /* 0x000fe20000000000 */
[----:B------:R-:W-:Y:S02]  /*14820*/  IADD3 R226, PT, PT, R226, R215, R220 ;  /* 0x000000d7e2e27210 */ /* 0x000fe40007ffe0dc */
[----:B------:R-:W-:Y:S02]  /*14830*/  LOP3.LUT R100, R101, R207, R100, 0x96, !PT ;  /* 0x000000cf65647212 */ /* 0x000fe400078e9664 */
[----:B------:R-:W-:-:S02]  /*14840*/  LEA.HI R226, R217, R226, R217, 0x5 ;  /* 0x000000e2d9e27211 */ /* 0x000fc400078f28d9 */
[----:B------:R-:W-:Y:S02]  /*14850*/  SHF.L.W.U32.HI R206, R223, 0x1, R223 ;  /* 0x00000001dfce7819 */ /* 0x000fe40000010edf */
[----:B------:R-:W-:Y:S02]  /*14860*/  LOP3.LUT R221, R217, R112, R219, 0x96, !PT ;  /* 0x00000070d9dd7212 */ /* 0x000fe400078e96db */
[----:B------:R-:W-:Y:S01]  /*14870*/  SHF.L.W.U32.HI R103, R228, 0x1e, R228 ;  /* 0x0000001ee4677819 */ /* 0x000fe20000010ee4 */
[----:B------:R-:W-:Y:S01]  /*14880*/  VIADD R226, R226, 0x6ed9eba1 ;  /* 0x6ed9eba1e2e27836 */ /* 0x000fe20000000000 */
[----:B------:R-:W-:Y:S01]  /*14890*/  LOP3.LUT R100, R100, R209, RZ, 0x3c, !PT ;  /* 0x000000d164647212 */ /* 0x000fe200078e3cff */
[----:B------:R-:W-:Y:S01]  /*148a0*/  VIADD R227, R14, 0x5a827999 ;  /* 0x5a8279990ee37836 */ /* 0x000fe20000000000 */
[----:B------:R-:W-:Y:S02]  /*148b0*/  IADD3 R221, PT, PT, R221, R224, R206 ;  /* 0x000000e0dddd7210 */ /* 0x000fe40007ffe0ce */
[----:B------:R-:W-:-:S02]  /*148c0*/  LOP3.LUT R228, R225, R103, R222, 0xca, !PT ;  /* 0x00000067e1e47212 */ /* 0x000fc400078ecade */
[----:B------:R-:W-:Y:S02]  /*148d0*/  SHF.L.W.U32.HI R215, R100, 0x1, R100 ;  /* 0x0000000164d77819 */ /* 0x000fe40000010e64 */
[----:B------:R-:W-:Y:S02]  /*148e0*/  LEA.HI R100, R226, R221, R226, 0x5 ;  /* 0x000000dde2647211 */ /* 0x000fe400078f28e2 */
[----:B------:R-:W-:Y:S02]  /*148f0*/  IADD3 R223, PT, PT, R228, R227, R203 ;  /* 0x000000e3e4df7210 */ /* 0x000fe40007ffe0cb */
[----:B------:R-:W-:Y:S02]  /*14900*/  LEA.HI R224, R225, R218, R225, 0x5 ;  /* 0x000000dae1e07211 */ /* 0x000fe400078f28e1 */
[----:B------:R-:W-:Y:S02]  /*14910*/  LOP3.LUT R203, R211, R208, R202, 0x96, !PT ;  /* 0x000000d0d3cb7212 */ /* 0x000fe400078e96ca */
[----:B------:R-:W-:-:S02]  /*14920*/  SHF.L.W.U32.HI R217, R217, 0x1e, R217 ;  /* 0x0000001ed9d97819 */ /* 0x000fc40000010ed9 */
[----:B------:R-:W-:Y:S01]  /*14930*/  SHF.L.W.U32.HI R225, R225, 0x1e, R225 ;  /* 0x0000001ee1e17819 */ /* 0x000fe20000010ee1 */
[----:B------:R-:W-:Y:S01]  /*14940*/  VIADD R218, R100, 0x6ed9eba1 ;  /* 0x6ed9eba164da7836 */ /* 0x000fe20000000000 */
[C-C-:B------:R-:W-:Y:S01]  /*14950*/  SHF.L.W.U32.HI R221, R224.reuse, 0x1e, R224.reuse ;  /* 0x0000001ee0dd7819 */ /* 0x140fe20000010ee0 */
[----:B------:R-:W-:Y:S01]  /*14960*/  VIADD R227, R15, 0x5a827999 ;  /* 0x5a8279990fe37836 */ /* 0x000fe20000000000 */
[----:B------:R-:W-:Y:S02]  /*14970*/  LEA.HI R228, R224, R223, R224, 0x5 ;  /* 0x000000dfe0e47211 */ /* 0x000fe400078f28e0 */
[----:B------:R-:W-:Y:S02]  /*14980*/  LOP3.LUT R203, R203, R220, RZ, 0x3c, !PT ;  /* 0x000000dccbcb7212 */ /* 0x000fe400078e3cff */
[----:B------:R-:W-:Y:S01]  /*14990*/  SHF.L.W.U32.HI R202, R226, 0x1e, R226 ;  /* 0x0000001ee2ca7819 */ /* 0x000fe20000010ee2 */
[----:B------:R-:W-:Y:S01]  /*149a0*/  VIADD R229, R94, 0x5a827999 ;  /* 0x5a8279995ee57836 */ /* 0x000fe20000000000 */
[----:B------:R-:W-:-:S02]  /*149b0*/  LOP3.LUT R223, R224, R225, R103, 0xca, !PT ;  /* 0x000000e1e0df7212 */ /* 0x000fc400078eca67 */
[----:B------:R-:W-:Y:S02]  /*149c0*/  LOP3.LUT R226, R226, R217, R112, 0x96, !PT ;  /* 0x000000d9e2e27212 */ /* 0x000fe400078e9670 */
[----:B------:R-:W-:Y:S02]  /*149d0*/  LOP3.LUT R224, R228, R221, R225, 0xca, !PT ;  /* 0x000000dde4e07212 */ /* 0x000fe400078ecae1 */
[----:B------:R-:W-:Y:S02]  /*149e0*/  SHF.L.W.U32.HI R203, R203, 0x1, R203 ;  /* 0x00000001cbcb7819 */ /* 0x000fe40000010ecb */
[----:B------:R-:W-:Y:S02]  /*149f0*/  LOP3.LUT R100, R218, R202, R217, 0x96, !PT ;  /* 0x000000cada647212 */ /* 0x000fe400078e96d9 */
[----:B------:R-:W-:Y:S02]  /*14a00*/  IADD3 R223, PT, PT, R223, R227, R222 ;  /* 0x000000e3dfdf7210 */ /* 0x000fe40007ffe0de */
[----:B------:R-:W-:-:S02]  /*14a10*/  IADD3 R219, PT, PT, R226, R219, R215 ;  /* 0x000000dbe2db7210 */ /* 0x000fc40007ffe0d7 */
[----:B------:R-:W-:Y:S02]  /*14a20*/  IADD3 R224, PT, PT, R224, R229, R103 ;  /* 0x000000e5e0e07210 */ /* 0x000fe40007ffe067 */
[----:B------:R-:W-:Y:S02]  /*14a30*/  IADD3 R103, PT, PT, R100, R112, R203 ;  /* 0x0000007064677210 */ /* 0x000fe40007ffe0cb */
[C-C-:B------:R-:W-:Y:S02]  /*14a40*/  LEA.HI R223, R228.reuse, R223, R228.reuse, 0x5 ;  /* 0x000000dfe4df7211 */ /* 0x140fe400078f28e4 */
[----:B------:R-:W-:Y:S02]  /*14a50*/  SHF.L.W.U32.HI R100, R228, 0x1e, R228 ;  /* 0x0000001ee4647819 */ /* 0x000fe40000010ee4 */
[----:B------:R-:W-:Y:S02]  /*14a60*/  LEA.HI R219, R218, R219, R218, 0x5 ;  /* 0x000000dbdadb7211 */ /* 0x000fe400078f28da */
[----:B------:R-:W-:Y:S01]  /*14a70*/  LOP3.LUT R207, R102, R210, R207, 0x96, !PT ;  /* 0x000000d266cf7212 */ /* 0x000fe200078e96cf */
[----:B------:R-:W-:Y:S01]  /*14a80*/  VIADD R226, R95, 0x5a827999 ;  /* 0x5a8279995fe27836 */ /* 0x000fe20000000000 */
[----:B------:R-:W-:Y:S01]  /*14a90*/  LOP3.LUT R222, R223, R100, R221, 0xca, !PT ;  /* 0x00000064dfde7212 */ /* 0x000fe200078ecadd */
[----:B------:R-:W-:Y:S01]  /*14aa0*/  VIADD R112, R219, 0x6ed9eba1 ;  /* 0x6ed9eba1db707836 */ /* 0x000fe20000000000 */
[----:B------:R-:W-:-:S02]  /*14ab0*/  LOP3.LUT R207, R207, R206, RZ, 0x3c, !PT ;  /* 0x000000cecfcf7212 */ /* 0x000fc400078e3cff */
[----:B------:R-:W-:Y:S02]  /*14ac0*/  IADD3 R226, PT, PT, R222, R226, R225 ;  /* 0x000000e2dee27210 */ /* 0x000fe40007ffe0e1 */
[----:B------:R-:W-:Y:S02]  /*14ad0*/  SHF.L.W.U32.HI R219, R218, 0x1e, R218 ;  /* 0x0000001edadb7819 */ /* 0x000fe40000010eda */
[----:B------:R-:W-:Y:S02]  /*14ae0*/  SHF.L.W.U32.HI R222, R207, 0x1, R207 ;  /* 0x00000001cfde7819 */ /* 0x000fe40000010ecf */
[C-C-:B------:R-:W-:Y:S02]  /*14af0*/  LEA.HI R207, R112.reuse, R103, R112.reuse, 0x5 ;  /* 0x0000006770cf7211 */ /* 0x140fe400078f2870 */
[C---:B------:R-:W-:Y:S02]  /*14b00*/  SHF.L.W.U32.HI R218, R112.reuse, 0x1e, R112 ;  /* 0x0000001e70da7819 */ /* 0x040fe40000010e70 */
[----:B------:R-:W-:-:S02]  /*14b10*/  LOP3.LUT R112, R112, R219, R202, 0x96, !PT ;  /* 0x000000db70707212 */ /* 0x000fc400078e96ca */
[----:B------:R-:W-:Y:S02]  /*14b20*/  LOP3.LUT R208, R212, R213, R208, 0x96, !PT ;  /* 0x000000d5d4d07212 */ /* 0x000fe400078e96d0 */
[C-C-:B------:R-:W-:Y:S02]  /*14b30*/  LEA.HI R225, R223.reuse, R224, R223.reuse, 0x5 ;  /* 0x000000e0dfe17211 */ /* 0x140fe400078f28df */
[----:B------:R-:W-:Y:S01]  /*14b40*/  SHF.L.W.U32.HI R103, R223, 0x1e, R223 ;  /* 0x0000001edf677819 */ /* 0x000fe20000010edf */
[----:B------:R-:W-:Y:S01]  /*14b50*/  VIADD R223, R207, 0x6ed9eba1 ;  /* 0x6ed9eba1cfdf7836 */ /* 0x000fe20000000000 */
[----:B------:R-:W-:Y:S02]  /*14b60*/  IADD3 R112, PT, PT, R112, R217, R222 ;  /* 0x000000d970707210 */ /* 0x000fe40007ffe0de */
[----:B------:R-:W-:Y:S02]  /*14b70*/  LOP3.LUT R208, R208, R215, RZ, 0x3c, !PT ;  /* 0x000000d7d0d07212 */ /* 0x000fe400078e3cff */
[----:B------:R-:W-:-:S02]  /*14b80*/  LOP3.LUT R224, R225, R103, R100, 0xca, !PT ;  /* 0x00000067e1e07212 */ /* 0x000fc400078eca64 */
[C---:B------:R-:W-:Y:S02]  /*14b90*/  LEA.HI R112, R223.reuse, R112, R223, 0x5 ;  /* 0x00000070df707211 */ /* 0x040fe400078f28df */
[----:B------:R-:W-:Y:S02]  /*14ba0*/  SHF.L.W.U32.HI R208, R208, 0x1, R208 ;  /* 0x00000001d0d07819 */ /* 0x000fe40000010ed0 */
[----:B------:R-:W-:Y:S02]  /*14bb0*/  LOP3.LUT R207, R223, R218, R219, 0x96, !PT ;  /* 0x000000dadfcf7212 */ /* 0x000fe400078e96db */
[----:B------:R-:W-:Y:S02]  /*14bc0*/  LOP3.LUT R210, R201, R214, R210, 0x96, !PT ;  /* 0x000000d6c9d27212 */ /* 0x000fe400078e96d2 */
[----:B------:R-:W-:Y:S01]  /*14bd0*/  IADD3 R227, PT, PT, R224, R88, R221 ;  /* 0x00000058e0e37210 */ /* 0x000fe20007ffe0dd */
[----:B------:R-:W-:Y:S01]  /*14be0*/  VIADD R224, R112, 0x6ed9eba1 ;  /* 0x6ed9eba170e07836 */ /* 0x000fe20000000000 */
[----:B------:R-:W-:-:S02]  /*14bf0*/  LOP3.LUT R213, R209, R216, R213, 0x96, !PT ;  /* 0x000000d8d1d57212 */ /* 0x000fc400078e96d5 */
[----:B------:R-:W-:Y:S02]  /*14c00*/  IADD3 R221, PT, PT, R207, R202, R208 ;  /* 0x000000cacfdd7210 */ /* 0x000fe40007ffe0d0 */
[----:B------:R-:W-:Y:S02]  /*14c10*/  LOP3.LUT R210, R210, R203, RZ, 0x3c, !PT ;  /* 0x000000cbd2d27212 */ /* 0x000fe400078e3cff */
[----:B------:R-:W-:Y:S02]  /*14c20*/  LEA.HI R226, R225, R226, R225, 0x5 ;  /* 0x000000e2e1e27211 */ /* 0x000fe400078f28e1 */
[----:B------:R-:W-:Y:S02]  /*14c30*/  SHF.L.W.U32.HI R217, R223, 0x1e, R223 ;  /* 0x0000001edfd97819 */ /* 0x000fe40000010edf */
[----:B------:R-:W-:Y:S02]  /*14c40*/  LOP3.LUT R207, R213, R222, RZ, 0x3c, !PT ;  /* 0x000000ded5cf7212 */ /* 0x000fe400078e3cff */
[----:B------:R-:W-:-:S02]  /*14c50*/  SHF.L.W.U32.HI R213, R210, 0x1, R210 ;  /* 0x00000001d2d57819 */ /* 0x000fc40000010ed2 */
[C-C-:B------:R-:W-:Y:S02]  /*14c60*/  LEA.HI R223, R224.reuse, R221, R224.reuse, 0x5 ;  /* 0x000000dde0df7211 */ /* 0x140fe400078f28e0 */
[----:B------:R-:W-:Y:S02]  /*14c70*/  SHF.L.W.U32.HI R210, R224, 0x1e, R224 ;  /* 0x0000001ee0d27819 */ /* 0x000fe40000010ee0 */
[----:B------:R-:W-:Y:S02]  /*14c80*/  LEA.HI R227, R226, R227, R226, 0x5 ;  /* 0x000000e3e2e37211 */ /* 0x000fe400078f28e2 */
[----:B------:R-:W-:Y:S01]  /*14c90*/  LOP3.LUT R224, R224, R217, R218, 0x96, !PT ;  /* 0x000000d9e0e07212 */ /* 0x000fe200078e96da */
[----:B------:R-:W-:Y:S01]  /*14ca0*/  VIADD R223, R223, 0x6ed9eba1 ;  /* 0x6ed9eba1dfdf7836 */ /* 0x000fe20000000000 */
[----:B------:R-:W-:Y:S01]  /*14cb0*/  SHF.L.W.U32.HI R221, R225, 0x1e, R225 ;  /* 0x0000001ee1dd7819 */ /* 0x000fe20000010ee1 */
[----:B------:R-:W-:Y:S01]  /*14cc0*/  VIADD R227, R227, 0x5a827999 ;  /* 0x5a827999e3e37836 */ /* 0x000fe20000000000 */
[----:B------:R-:W-:-:S02]  /*14cd0*/  IADD3 R224, PT, PT, R224, R219, R213 ;  /* 0x000000dbe0e07210 */ /* 0x000fc40007ffe0d5 */
[----:B------:R-:W-:Y:S02]  /*14ce0*/  SHF.L.W.U32.HI R112, R226, 0x1e, R226 ;  /* 0x0000001ee2707819 */ /* 0x000fe40000010ee2 */
[----:B------:R-:W-:Y:S02]  /*14cf0*/  LEA.HI R224, R223, R224, R223, 0x5 ;  /* 0x000000e0dfe07211 */ /* 0x000fe400078f28df */
[----:B------:R-:W-:Y:S02]  /*14d00*/  SHF.L.W.U32.HI R202, R198, 0x1, R198 ;  /* 0x00000001c6ca7819 */ /* 0x000fe40000010ec6 */
[----:B------:R-:W-:Y:S02]  /*14d10*/  SHF.L.W.U32.HI R207, R207, 0x1, R207 ;  /* 0x00000001cfcf7819 */ /* 0x000fe40000010ecf */
[----:B------:R-:W-:Y:S02]  /*14d20*/  LOP3.LUT R226, R226, R221, R103, 0xca, !PT ;  /* 0x000000dde2e27212 */ /* 0x000fe400078eca67 */
[----:B------:R-:W-:-:S02]  /*14d30*/  LOP3.LUT R229, R227, R112, R221, 0xca, !PT ;  /* 0x00000070e3e57212 */ /* 0x000fc400078ecadd */
[----:B------:R-:W-:Y:S01]  /*14d40*/  LOP3.LUT R225, R223, R210, R217, 0x96, !PT ;  /* 0x000000d2dfe17212 */ /* 0x000fe200078e96d9 */
[----:B------:R-:W-:Y:S01]  /*14d50*/  VIADD R224, R224, 0x6ed9eba1 ;  /* 0x6ed9eba1e0e07836 */ /* 0x000fe20000000000 */
[----:B------:R-:W-:Y:S02]  /*14d60*/  IADD3 R228, PT, PT, R226, R89, R100 ;  /* 0x00000059e2e47210 */ /* 0x000fe40007ffe064 */
[----:B------:R-:W-:Y:S02]  /*14d70*/  IADD3 R219, PT, PT, R229, R103, R202 ;  /* 0x00000067e5db7210 */ /* 0x000fe40007ffe0ca */
[----:B------:R-:W-:Y:S02]  /*14d80*/  IADD3 R225, PT, PT, R225, R218, R207 ;  /* 0x000000dae1e17210 */ /* 0x000fe40007ffe0cf */
[----:B------:R-:W-:Y:S02]  /*14d90*/  LOP3.LUT R103, R220, R101, R214, 0x96, !PT ;  /* 0x00000065dc677212 */ /* 0x000fe400078e96d6 */
[----:B------:R-:W-:-:S02]  /*14da0*/  LOP3.LUT R216, R206, R211, R216, 0x96, !PT ;  /* 0x000000d3ced87212 */ /* 0x000fc400078e96d8 */
[----:B------:R-:W-:Y:S02]  /*14db0*/  LEA.HI R228, R227, R228, R227, 0x5 ;  /* 0x000000e4e3e47211 */ /* 0x000fe400078f28e3 */
[--C-:B------:R-:W-:Y:S02]  /*14dc0*/  LEA.HI R214, R224, R225, R224.reuse, 0x5 ;  /* 0x000000e1e0d67211 */ /* 0x100fe400078f28e0 */
[----:B------:R-:W-:Y:S02]  /*14dd0*/  LOP3.LUT R103, R103, R208, RZ, 0x3c, !PT ;  /* 0x000000d067677212 */ /* 0x000fe400078e3cff */
[----:B------:R-:W-:Y:S02]  /*14de0*/  SHF.L.W.U32.HI R225, R223, 0x1e, R223 ;  /* 0x0000001edfe17819 */ /* 0x000fe40000010edf */
[----:B------:R-:W-:Y:S01]  /*14df0*/  LOP3.LUT R226, R216, R213, RZ, 0x3c, !PT ;  /* 0x000000d5d8e27212 */ /* 0x000fe200078e3cff */
[----:B------:R-:W-:Y:S01]  /*14e00*/  VIADD R230, R228, 0x5a827999 ;  /* 0x5a827999e4e67836 */ /* 0x000fe20000000000 */
[----:B------:R-:W-:-:S02]  /*14e10*/  SHF.L.W.U32.HI R216, R224, 0x1e, R224 ;  /* 0x0000001ee0d87819 */ /* 0x000fc40000010ee0 */
[----:B------:R-:W-:Y:S02]  /*14e20*/  SHF.L.W.U32.HI R218, R103, 0x1, R103 ;  /* 0x0000000167da7819 */ /* 0x000fe40000010e67 */
[----:B------:R-:W-:Y:S01]  /*14e30*/  LOP3.LUT R224, R224, R225, R210, 0xe8, !PT ;  /* 0x000000e1e0e07212 */ /* 0x000fe200078ee8d2 */
[----:B------:R-:W-:Y:S01]  /*14e40*/  VIADD R223, R214, 0x6ed9eba1 ;  /* 0x6ed9eba1d6df7836 */ /* 0x000fe20000000000 */
[----:B------:R-:W-:Y:S02]  /*14e50*/  SHF.L.W.U32.HI R103, R227, 0x1e, R227 ;  /* 0x0000001ee3677819 */ /* 0x000fe40000010ee3 */
[----:B------:R-:W-:Y:S02]  /*14e60*/  IADD3 R224, PT, PT, R224, R217, R218 ;  /* 0x000000d9e0e07210 */ /* 0x000fe40007ffe0da */
[----:B------:R-:W-:Y:S02]  /*14e70*/  SHF.L.W.U32.HI R100, R190, 0x1, R190 ;  /* 0x00000001be647819 */ /* 0x000fe40000010ebe */
[----:B------:R-:W-:-:S02]  /*14e80*/  LOP3.LUT R228, R230, R103, R112, 0xca, !PT ;  /* 0x00000067e6e47212 */ /* 0x000fc400078eca70 */
[----:B------:R-:W-:Y:S02]  /*14e90*/  SHF.L.W.U32.HI R214, R226, 0x1, R226 ;  /* 0x00000001e2d67819 */ /* 0x000fe40000010ee2 */
[C---:B------:R-:W-:Y:S02]  /*14ea0*/  LOP3.LUT R227, R223.reuse, R216, R225, 0xe8, !PT ;  /* 0x000000d8dfe37212 */ /* 0x040fe400078ee8e1 */
[----:B------:R-:W-:Y:S02]  /*14eb0*/  LEA.HI R224, R223, R224, R223, 0x5 ;  /* 0x000000e0dfe07211 */ /* 0x000fe400078f28df */
[----:B------:R-:W-:Y:S02]  /*14ec0*/  IADD3 R221, PT, PT, R228, R221, R100 ;  /* 0x000000dde4dd7210 */ /* 0x000fe40007ffe064 */
[----:B------:R-:W-:Y:S02]  /*14ed0*/  LOP3.LUT R228, R215, R102, R101, 0x96, !PT ;  /* 0x00000066d7e47212 */ /* 0x000fe400078e9665 */
[----:B------:R-:W-:-:S02]  /*14ee0*/  IADD3 R226, PT, PT, R227, R210, R214 ;  /* 0x000000d2e3e27210 */ /* 0x000fc40007ffe0d6 */
[----:B------:R-:W-:Y:S01]  /*14ef0*/  LOP3.LUT R227, R203, R212, R211, 0x96, !PT ;  /* 0x000000d4cbe37212 */ /* 0x000fe200078e96d3 */
[----:B------:R-:W-:Y:S01]  /*14f00*/  VIADD R211, R224, 0x8f1bbcdc ;  /* 0x8f1bbcdce0d37836 */ /* 0x000fe20000000000 */
[----:B------:R-:W-:Y:S02]  /*14f10*/  LEA.HI R219, R230, R219, R230, 0x5 ;  /* 0x000000dbe6db7211 */ /* 0x000fe400078f28e6 */
[----:B------:R-:W-:Y:S02]  /*14f20*/  LOP3.LUT R228, R228, R207, RZ, 0x3c, !PT ;  /* 0x000000cfe4e47212 */ /* 0x000fe400078e3cff */
[----:B------:R-:W-:Y:S01]  /*14f30*/  SHF.L.W.U32.HI R223, R223, 0x1e, R223 ;  /* 0x0000001edfdf7819 */ /* 0x000fe20000010edf */
[----:B------:R-:W-:Y:S01]  /*14f40*/  VIADD R224, R219, 0x5a827999 ;  /* 0x5a827999dbe07836 */ /* 0x000fe20000000000 */
[----:B------:R-:W-:Y:S02]  /*14f50*/  SHF.L.W.U32.HI R210, R228, 0x1, R228 ;  /* 0x00000001e4d27819 */ /* 0x000fe40000010ee4 */
[----:B------:R-:W-:-:S02]  /*14f60*/  LEA.HI R226, R211, R226, R211, 0x5 ;  /* 0x000000e2d3e27211 */ /* 0x000fc400078f28d3 */
[----:B------:R-:W-:Y:S02]  /*14f70*/  SHF.L.W.U32.HI R217, R230, 0x1e, R230 ;  /* 0x0000001ee6d97819 */ /* 0x000fe40000010ee6 */
[----:B------:R-:W-:Y:S02]  /*14f80*/  LOP3.LUT R228, R227, R218, RZ, 0x3c, !PT ;  /* 0x000000dae3e47212 */ /* 0x000fe400078e3cff */
[C---:B------:R-:W-:Y:S01]  /*14f90*/  LOP3.LUT R227, R211.reuse, R223, R216, 0xe8, !PT ;  /* 0x000000dfd3e37212 */ /* 0x040fe200078ee8d8 */
[----:B------:R-:W-:Y:S01]  /*14fa0*/  VIADD R226, R226, 0x8f1bbcdc ;  /* 0x8f1bbcdce2e27836 */ /* 0x000fe20000000000 */
[----:B------:R-:W-:Y:S02]  /*14fb0*/  SHF.L.W.U32.HI R101, R194, 0x1, R194 ;  /* 0x00000001c2657819 */ /* 0x000fe40000010ec2 */
[----:B------:R-:W-:Y:S02]  /*14fc0*/  LOP3.LUT R229, R224, R217, R103, 0xca, !PT ;  /* 0x000000d9e0e57212 */ /* 0x000fe400078eca67 */
[----:B------:R-:W-:-:S02]  /*14fd0*/  SHF.L.W.U32.HI R219, R211, 0x1e, R211 ;  /* 0x0000001ed3db7819 */ /* 0x000fc40000010ed3 */
[----:B------:R-:W-:Y:S02]  /*14fe0*/  IADD3 R227, PT, PT, R227, R225, R210 ;  /* 0x000000e1e3e37210 */ /* 0x000fe40007ffe0d2 */
[----:B------:R-:W-:Y:S02]  /*14ff0*/  LOP3.LUT R225, R222, R201, R102, 0x96, !PT ;  /* 0x000000c9dee17212 */ /* 0x000fe400078e9666 */
[----:B------:R-:W-:Y:S02]  /*15000*/  IADD3 R230, PT, PT, R229, R112, R101 ;  /* 0x00000070e5e67210 */ /* 0x000fe40007ffe065 */
[----:B------:R-:W-:Y:S02]  /*15010*/  SHF.L.W.U32.HI R211, R228, 0x1, R228 ;  /* 0x00000001e4d37819 */ /* 0x000fe40000010ee4 */
[----:B------:R-:W-:Y:S02]  /*15020*/  LOP3.LUT R112, R226, R219, R223, 0xe8, !PT ;  /* 0x000000dbe2707212 */ /* 0x000fe400078ee8df */
[----:B------:R-:W-:-:S02]  /*15030*/  LOP3.LUT R225, R225, R214, RZ, 0x3c, !PT ;  /* 0x000000d6e1e17212 */ /* 0x000fc400078e3cff */
[----:B------:R-:W-:Y:S02]  /*15040*/  LEA.HI R221, R224, R221, R224, 0x5 ;  /* 0x000000dde0dd7211 */ /* 0x000fe400078f28e0 */
[----:B------:R-:W-:Y:S02]  /*15050*/  IADD3 R228, PT, PT, R112, R216, R211 ;  /* 0x000000d870e47210 */ /* 0x000fe40007ffe0d3 */
[----:B------:R-:W-:Y:S01]  /*15060*/  SHF.L.W.U32.HI R216, R225, 0x1, R225 ;  /* 0x00000001e1d87819 */ /* 0x000fe20000010ee1 */
[----:B------:R-:W-:Y:S01]  /*15070*/  VIADD R225, R221, 0x5a827999 ;  /* 0x5a827999dde17836 */ /* 0x000fe20000000000 */
[----:B------:R-:W-:Y:S02]  /*15080*/  LEA.HI R227, R226, R227, R226, 0x5 ;  /* 0x000000e3e2e37211 */ /* 0x000fe400078f28e2 */
[----:B------:R-:W-:Y:S02]  /*15090*/  LOP3.LUT R231, R171, R100, RZ, 0x3c, !PT ;  /* 0x00000064abe77212 */ /* 0x000fe400078e3cff */
[----:B------:R-:W-:Y:S01]  /*150a0*/  LEA.HI R221, R225, R230, R225, 0x5 ;  /* 0x000000e6e1dd7211 */ /* 0x000fe200078f28e1 */
[----:B------:R-:W-:Y:S01]  /*150b0*/  VIADD R227, R227, 0x8f1bbcdc ;  /* 0x8f1bbcdce3e37836 */ /* 0x000fe20000000000 */
[----:B------:R-:W-:-:S02]  /*150c0*/  LOP3.LUT R229, R149, R202, RZ, 0x3c, !PT ;  /* 0x000000ca95e57212 */ /* 0x000fc400078e3cff */
[----:B------:R-:W-:Y:S02]  /*150d0*/  SHF.L.W.U32.HI R226, R226, 0x1e, R226 ;  /* 0x0000001ee2e27819 */ /* 0x000fe40000010ee2 */
[----:B------:R-:W-:Y:S01]  /*150e0*/  SHF.L.W.U32.HI R112, R231, 0x1, R231 ;  /* 0x00000001e7707819 */ /* 0x000fe20000010ee7 */
[----:B------:R-:W-:Y:S01]  /*150f0*/  VIADD R231, R221, 0x5a827999 ;  /* 0x5a827999dde77836 */ /* 0x000fe20000000000 */
[C-C-:B------:R-:W-:Y:S02]  /*15100*/  LEA.HI R228, R227.reuse, R228, R227.reuse, 0x5 ;  /* 0x000000e4e3e47211 */ /* 0x140fe400078f28e3 */
[----:B------:R-:W-:Y:S02]  /*15110*/  SHF.L.W.U32.HI R221, R227, 0x1e, R227 ;  /* 0x0000001ee3dd7819 */ /* 0x000fe40000010ee3 */
[----:B------:R-:W-:Y:S02]  /*15120*/  SHF.L.W.U32.HI R102, R229, 0x1, R229 ;  /* 0x00000001e5667819 */ /* 0x000fe40000010ee5 */
[----:B------:R-:W-:-:S02]  /*15130*/  LOP3.LUT R227, R227, R226, R219, 0xe8, !PT ;  /* 0x000000e2e3e37212 */ /* 0x000fc400078ee8db */
[----:B------:R-:W-:Y:S01]  /*15140*/  LOP3.LUT R229, R208, R209, R212, 0x96, !PT ;  /* 0x000000d1d0e57212 */ /* 0x000fe200078e96d4 */
[----:B------:R-:W-:Y:S01]  /*15150*/  VIADD R228, R228, 0x8f1bbcdc ;  /* 0x8f1bbcdce4e47836 */ /* 0x000fe20000000000 */
[----:B------:R-:W-:Y:S02]  /*15160*/  SHF.L.W.U32.HI R230, R224, 0x1e, R224 ;  /* 0x0000001ee0e67819 */ /* 0x000fe40000010ee0 */
[----:B------:R-:W-:Y:S02]  /*15170*/  IADD3 R227, PT, PT, R227, R223, R216 ;  /* 0x000000dfe3e37210 */ /* 0x000fe40007ffe0d8 */
[----:B------:R-:W-:Y:S02]  /*15180*/  LOP3.LUT R229, R229, R210, RZ, 0x3c, !PT ;  /* 0x000000d2e5e57212 */ /* 0x000fe400078e3cff */
[C---:B------:R-:W-:Y:S02]  /*15190*/  SHF.L.W.U32.HI R224, R225.reuse, 0x1e, R225 ;  /* 0x0000001ee1e07819 */ /* 0x040fe40000010ee1 */
        /* <DEDUP_REMOVED lines=8> */
[----:B------:R-:W-:Y:S02]  /*15220*/  IADD3 R232, PT, PT, R229, R219, R212 ;  /* 0x000000dbe5e87210 */ /* 0x000fe40007ffe0d4 */
[----:B------:R-:W-:Y:S02]  /*15230*/  LEA.HI R236, R231, R236, R231, 0x5 ;  /* 0x000000ece7ec7211 */ /* 0x000fe400078f28e7 */
[----:B------:R-:W-:Y:S02]  /*15240*/  LOP3.LUT R234, R213, R220, R201, 0x96, !PT ;  /* 0x000000dcd5ea7212 */ /* 0x000fe400078e96c9 */
[----:B------:R-:W-:Y:S01]  /*15250*/  LEA.HI R201, R227, R232, R227, 0x5 ;  /* 0x000000e8e3c97211 */ /* 0x000fe200078f28e3 */
[----:B------:R-:W-:Y:S01]  /*15260*/  VIADD R236, R236, 0x5a827999 ;  /* 0x5a827999ecec7836 */ /* 0x000fe20000000000 */
[----:B------:R-:W-:Y:S02]  /*15270*/  LOP3.LUT R103, R176, R101, RZ, 0x3c, !PT ;  /* 0x00000065b0677212 */ /* 0x000fe400078e3cff */
[----:B------:R-:W-:-:S02]  /*15280*/  LOP3.LUT R209, R207, R206, R209, 0x96, !PT ;  /* 0x000000cecfd17212 */ /* 0x000fc400078e96d1 */
[----:B------:R-:W-:Y:S01]  /*15290*/  SHF.L.W.U32.HI R223, R231, 0x1e, R231 ;  /* 0x0000001ee7df7819 */ /* 0x000fe20000010ee7 */
[----:B------:R-:W-:Y:S01]  /*152a0*/  VIADD R201, R201, 0x8f1bbcdc ;  /* 0x8f1bbcdcc9c97836 */ /* 0x000fe20000000000 */
[----:B------:R-:W-:Y:S02]  /*152b0*/  LOP3.LUT R234, R234, R211, RZ, 0x3c, !PT ;  /* 0x000000d3eaea7212 */ /* 0x000fe400078e3cff */
[----:B------:R-:W-:Y:S02]  /*152c0*/  SHF.L.W.U32.HI R232, R228, 0x1e, R228 ;  /* 0x0000001ee4e87819 */ /* 0x000fe40000010ee4 */
[----:B------:R-:W-:Y:S02]  /*152d0*/  SHF.L.W.U32.HI R103, R103, 0x1, R103 ;  /* 0x0000000167677819 */ /* 0x000fe40000010e67 */
[----:B------:R-:W-:Y:S02]  /*152e0*/  LOP3.LUT R209, R209, R216, RZ, 0x3c, !PT ;  /* 0x000000d8d1d17212 */ /* 0x000fe400078e3cff */
[----:B------:R-:W-:-:S02]  /*152f0*/  SHF.L.W.U32.HI R228, R227, 0x1e, R227 ;  /* 0x0000001ee3e47819 */ /* 0x000fc40000010ee3 */
[----:B------:R-:W-:Y:S02]  /*15300*/  LOP3.LUT R229, R236, R223, R224, 0x96, !PT ;  /* 0x000000dfece57212 */ /* 0x000fe400078e96e0 */
[----:B------:R-:W-:Y:S02]  /*15310*/  SHF.L.W.U32.HI R217, R234, 0x1, R234 ;  /* 0x00000001ead97819 */ /* 0x000fe40000010eea */
[----:B------:R-:W-:Y:S02]  /*15320*/  LOP3.LUT R219, R227, R232, R221, 0xe8, !PT ;  /* 0x000000e8e3db7212 */ /* 0x000fe400078ee8dd */
[----:B------:R-:W-:Y:S02]  /*15330*/  SHF.L.W.U32.HI R209, R209, 0x1, R209 ;  /* 0x00000001d1d17819 */ /* 0x000fe40000010ed1 */
[----:B------:R-:W-:Y:S02]  /*15340*/  LOP3.LUT R234, R201, R228, R232, 0xe8, !PT ;  /* 0x000000e4c9ea7212 */ /* 0x000fe400078ee8e8 */
[----:B------:R-:W-:-:S02]  /*15350*/  IADD3 R227, PT, PT, R229, R230, R103 ;  /* 0x000000e6e5e37210 */ /* 0x000fc40007ffe067 */
[----:B------:R-:W-:Y:S02]  /*15360*/  LOP3.LUT R229, R218, R215, R220, 0x96, !PT ;  /* 0x000000d7dae57212 */ /* 0x000fe400078e96dc */
[----:B------:R-:W-:Y:S02]  /*15370*/  IADD3 R226, PT, PT, R219, R226, R217 ;  /* 0x000000e2dbe27210 */ /* 0x000fe40007ffe0d9 */
[----:B------:R-:W-:Y:S02]  /*15380*/  IADD3 R234, PT, PT, R234, R221, R209 ;  /* 0x000000ddeaea7210 */ /* 0x000fe40007ffe0d1 */
[----:B------:R-:W-:Y:S02]  /*15390*/  LOP3.LUT R221, R229, R212, RZ, 0x3c, !PT ;  /* 0x000000d4e5dd7212 */ /* 0x000fe400078e3cff */
[----:B------:R-:W-:Y:S02]  /*153a0*/  LEA.HI R229, R236, R225, R236, 0x5 ;  /* 0x000000e1ece57211 */ /* 0x000fe400078f28ec */
[----:B------:R-:W-:-:S03]  /*153b0*/  LEA.HI R219, R201, R226, R201, 0x5 ;  /* 0x000000e2c9db7211 */ /* 0x000fc600078f28c9 */
[----:B------:R-:W-:Y:S02]  /*153c0*/  VIADD R226, R229, 0x6ed9eba1 ;  /* 0x6ed9eba1e5e27836 */ /* 0x000fe40000000000 */
[----:B------:R-:W-:Y:S01]  /*153d0*/  VIADD R229, R219, 0x8f1bbcdc ;  /* 0x8f1bbcdcdbe57836 */ /* 0x000fe20000000000 */
[----:B------:R-:W-:Y:S02]  /*153e0*/  SHF.L.W.U32.HI R220, R201, 0x1e, R201 ;  /* 0x0000001ec9dc7819 */ /* 0x000fe40000010ec9 */
[----:B------:R-:W-:Y:S02]  /*153f0*/  SHF.L.W.U32.HI R219, R221, 0x1, R221 ;  /* 0x00000001dddb7819 */ /* 0x000fe40000010edd */
[C---:B------:R-:W-:Y:S02]  /*15400*/  LEA.HI R234, R229.reuse, R234, R229, 0x5 ;  /* 0x000000eae5ea7211 */ /* 0x040fe400078f28e5 */
[----:B------:R-:W-:Y:S02]  /*15410*/  LOP3.LUT R221, R229, R220, R228, 0xe8, !PT ;  /* 0x000000dce5dd7212 */ /* 0x000fe400078ee8e4 */
[----:B------:R-:W-:-:S02]  /*15420*/  LOP3.LUT R230, R172, R102, RZ, 0x3c, !PT ;  /* 0x00000066ace67212 */ /* 0x000fc400078e3cff */
[----:B------:R-:W-:Y:S01]  /*15430*/  LOP3.LUT R206, R214, R203, R206, 0x96, !PT ;  /* 0x000000cbd6ce7212 */ /* 0x000fe200078e96ce */
[----:B------:R-:W-:Y:S01]  /*15440*/  VIADD R234, R234, 0x8f1bbcdc ;  /* 0x8f1bbcdceaea7836 */ /* 0x000fe20000000000 */
[----:B------:R-:W-:Y:S02]  /*15450*/  SHF.L.W.U32.HI R225, R236, 0x1e, R236 ;  /* 0x0000001eece17819 */ /* 0x000fe40000010eec */
[----:B------:R-:W-:Y:S02]  /*15460*/  IADD3 R231, PT, PT, R221, R232, R219 ;  /* 0x000000e8dde77210 */ /* 0x000fe40007ffe0db */
[----:B------:R-:W-:Y:S02]  /*15470*/  SHF.L.W.U32.HI R201, R230, 0x1, R230 ;  /* 0x00000001e6c97819 */ /* 0x000fe40000010ee6 */
[----:B------:R-:W-:Y:S02]  /*15480*/  LOP3.LUT R206, R206, R217, RZ, 0x3c, !PT ;  /* 0x000000d9cece7212 */ /* 0x000fe400078e3cff */
[----:B------:R-:W-:-:S02]  /*15490*/  LOP3.LUT R230, R226, R225, R223, 0x96, !PT ;  /* 0x000000e1e2e67212 */ /* 0x000fc400078e96df */
[----:B------:R-:W-:Y:S02]  /*154a0*/  SHF.L.W.U32.HI R229, R229, 0x1e, R229 ;  /* 0x0000001ee5e57819 */ /* 0x000fe40000010ee5 */
[----:B------:R-:W-:Y:S02]  /*154b0*/  LEA.HI R231, R234, R231, R234, 0x5 ;  /* 0x000000e7eae77211 */ /* 0x000fe400078f28ea */
[----:B------:R-:W-:Y:S02]  /*154c0*/  SHF.L.W.U32.HI R221, R206, 0x1, R206 ;  /* 0x00000001cedd7819 */ /* 0x000fe40000010ece */
[----:B------:R-:W-:Y:S02]  /*154d0*/  IADD3 R224, PT, PT, R230, R224, R201 ;  /* 0x000000e0e6e07210 */ /* 0x000fe40007ffe0c9 */
[----:B------:R-:W-:Y:S02]  /*154e0*/  LOP3.LUT R206, R234, R229, R220, 0xe8, !PT ;  /* 0x000000e5eace7212 */ /* 0x000fe400078ee8dc */
[----:B------:R-:W-:Y:S01]  /*154f0*/  LOP3.LUT R230, R210, R222, R215, 0x96, !PT ;  /* 0x000000ded2e67212 */ /* 0x000fe200078e96d7 */
[----:B------:R-:W-:Y:S01]  /*15500*/  VIADD R232, R231, 0x8f1bbcdc ;  /* 0x8f1bbcdce7e87836 */ /* 0x000fe20000000000 */
[----:B------:R-:W-:-:S02]  /*15510*/  IADD3 R233, PT, PT, R206, R228, R221 ;  /* 0x000000e4cee97210 */ /* 0x000fc40007ffe0dd */
[----:B------:R-:W-:Y:S02]  /*15520*/  LOP3.LUT R215, R230, R209, RZ, 0x3c, !PT ;  /* 0x000000d1e6d77212 */ /* 0x000fe400078e3cff */
[----:B------:R-:W-:Y:S02]  /*15530*/  SHF.L.W.U32.HI R230, R234, 0x1e, R234 ;  /* 0x0000001eeae67819 */ /* 0x000fe40000010eea */
[----:B------:R-:W-:Y:S02]  /*15540*/  LEA.HI R227, R226, R227, R226, 0x5 ;  /* 0x000000e3e2e37211 */ /* 0x000fe400078f28e2 */
[C---:B------:R-:W-:Y:S02]  /*15550*/  LEA.HI R233, R232.reuse, R233, R232, 0x5 ;  /* 0x000000e9e8e97211 */ /* 0x040fe400078f28e8 */
[----:B------:R-:W-:Y:S02]  /*15560*/  SHF.L.W.U32.HI R215, R215, 0x1, R215 ;  /* 0x00000001d7d77819 */ /* 0x000fe40000010ed7 */
[----:B------:R-:W-:-:S02]  /*15570*/  LOP3.LUT R206, R232, R230, R229, 0xe8, !PT ;  /* 0x000000e6e8ce7212 */ /* 0x000fc400078ee8e5 */
[----:B------:R-:W-:Y:S01]  /*15580*/  LOP3.LUT R228, R177, R112, RZ, 0x3c, !PT ;  /* 0x00000070b1e47212 */ /* 0x000fe200078e3cff */
[----:B------:R-:W-:Y:S01]  /*15590*/  VIADD R231, R227, 0x6ed9eba1 ;  /* 0x6ed9eba1e3e77836 */ /* 0x000fe20000000000 */
[----:B------:R-:W-:Y:S01]  /*155a0*/  SHF.L.W.U32.HI R226, R226, 0x1e, R226 ;  /* 0x0000001ee2e27819 */ /* 0x000fe20000010ee2 */
[----:B------:R-:W-:Y:S01]  /*155b0*/  VIADD R233, R233, 0x8f1bbcdc ;  /* 0x8f1bbcdce9e97836 */ /* 0x000fe20000000000 */
[----:B------:R-:W-:Y:S02]  /*155c0*/  IADD3 R220, PT, PT, R206, R220, R215 ;  /* 0x000000dccedc7210 */ /* 0x000fe40007ffe0d7 */
[----:B------:R-:W-:Y:S02]  /*155d0*/  SHF.L.W.U32.HI R206, R228, 0x1, R228 ;  /* 0x00000001e4ce7819 */ /* 0x000fe40000010ee4 */
[----:B------:R-:W-:Y:S02]  /*155e0*/  LOP3.LUT R228, R211, R208, R203, 0x96, !PT ;  /* 0x000000d0d3e47212 */ /* 0x000fe400078e96cb */
[----:B------:R-:W-:-:S02]  /*155f0*/  LOP3.LUT R227, R231, R226, R225, 0x96, !PT ;  /* 0x000000e2e7e37212 */ /* 0x000fc400078e96e1 */
[--C-:B------:R-:W-:Y:S02]  /*15600*/  LEA.HI R220, R233, R220, R233.reuse, 0x5 ;  /* 0x000000dce9dc7211 */ /* 0x100fe400078f28e9 */
[----:B------:R-:W-:Y:S02]  /*15610*/  LOP3.LUT R234, R216, R213, R222, 0x96, !PT ;  /* 0x000000d5d8ea7212 */ /* 0x000fe400078e96de */
[----:B------:R-:W-:Y:S02]  /*15620*/  LOP3.LUT R222, R228, R219, RZ, 0x3c, !PT ;  /* 0x000000dbe4de7212 */ /* 0x000fe400078e3cff */
[----:B------:R-:W-:Y:S01]  /*15630*/  SHF.L.W.U32.HI R232, R232, 0x1e, R232 ;  /* 0x0000001ee8e87819 */ /* 0x000fe20000010ee8 */
[----:B------:R-:W-:Y:S01]  /*15640*/  VIADD R228, R220, 0x8f1bbcdc ;  /* 0x8f1bbcdcdce47836 */ /* 0x000fe20000000000 */
[----:B------:R-:W-:Y:S02]  /*15650*/  IADD3 R203, PT, PT, R227, R223, R206 ;  /* 0x000000dfe3cb7210 */ /* 0x000fe40007ffe0ce */
[----:B------:R-:W-:-:S02]  /*15660*/  SHF.L.W.U32.HI R227, R233, 0x1e, R233 ;  /* 0x0000001ee9e37819 */ /* 0x000fc40000010ee9 */
[----:B------:R-:W-:Y:S02]  /*15670*/  SHF.L.W.U32.HI R220, R222, 0x1, R222 ;  /* 0x00000001dedc7819 */ /* 0x000fe40000010ede */
[----:B------:R-:W-:Y:S02]  /*15680*/  LOP3.LUT R233, R233, R232, R230, 0xe8, !PT ;  /* 0x000000e8e9e97212 */ /* 0x000fe400078ee8e6 */
[----:B------:R-:W-:Y:S02]  /*15690*/  LOP3.LUT R234, R234, R221, RZ, 0x3c, !PT ;  /* 0x000000ddeaea7212 */ /* 0x000fe400078e3cff */
[----:B------:R-:W-:Y:S02]  /*156a0*/  IADD3 R233, PT, PT, R233, R229, R220 ;  /* 0x000000e5e9e97210 */ /* 0x000fe40007ffe0dc */
[----:B------:R-:W-:Y:S02]  /*156b0*/  SHF.L.W.U32.HI R222, R234, 0x1, R234 ;  /* 0x00000001eade7819 */ /* 0x000fe40000010eea */
[----:B------:R-:W-:-:S02]  /*156c0*/  LEA.HI R233, R228, R233, R228, 0x5 ;  /* 0x000000e9e4e97211 */ /* 0x000fc400078f28e4 */
[----:B------:R-:W-:Y:S02]  /*156d0*/  LOP3.LUT R223, R228, R227, R232, 0xe8, !PT ;  /* 0x000000e3e4df7212 */ /* 0x000fe400078ee8e8 */
[----:B------:R-:W-:Y:S02]  /*156e0*/  LOP3.LUT R234, R202, R14, R12, 0x96, !PT ;  /* 0x0000000ecaea7212 */ /* 0x000fe400078e960c */
[----:B------:R-:W-:Y:S01]  /*156f0*/  LEA.HI R224, R231, R224, R231, 0x5 ;  /* 0x000000e0e7e07211 */ /* 0x000fe200078f28e7 */
[----:B------:R-:W-:Y:S01]  /*15700*/  VIADD R233, R233, 0x8f1bbcdc ;  /* 0x8f1bbcdce9e97836 */ /* 0x000fe20000000000 */
[----:B------:R-:W-:Y:S02]  /*15710*/  LOP3.LUT R208, R212, R207, R208, 0x96, !PT ;  /* 0x000000cfd4d07212 */ /* 0x000fe400078e96d0 */
[----:B------:R-:W-:Y:S02]  /*15720*/  IADD3 R230, PT, PT, R223, R230, R222 ;  /* 0x000000e6dfe67210 */ /* 0x000fe40007ffe0de */
[----:B------:R-:W-:Y:S01]  /*15730*/  LOP3.LUT R229, R234, R103, RZ, 0x3c, !PT ;  /* 0x00000067eae57212 */ /* 0x000fe200078e3cff */
[----:B------:R-:W-:Y:S01]  /*15740*/  VIADD R234, R224, 0x6ed9eba1 ;  /* 0x6ed9eba1e0ea7836 */ /* 0x000fe20000000000 */
[----:B------:R-:W-:-:S02]  /*15750*/  LOP3.LUT R223, R208, R215, RZ, 0x3c, !PT ;  /* 0x000000d7d0df7212 */ /* 0x000fc400078e3cff */
[----:B------:R-:W-:Y:S02]  /*15760*/  SHF.L.W.U32.HI R228, R228, 0x1e, R228 ;  /* 0x0000001ee4e47819 */ /* 0x000fe40000010ee4 */
[----:B------:R-:W-:Y:S02]  /*15770*/  SHF.L.W.U32.HI R231, R231, 0x1e, R231 ;  /* 0x0000001ee7e77819 */ /* 0x000fe40000010ee7 */
[----:B------:R-:W-:Y:S02]  /*15780*/  LEA.HI R230, R233, R230, R233, 0x5 ;  /* 0x000000e6e9e67211 */ /* 0x000fe400078f28e9 */
[----:B------:R-:W-:Y:S02]  /*15790*/  SHF.L.W.U32.HI R208, R229, 0x1, R229 ;  /* 0x00000001e5d07819 */ /* 0x000fe40000010ee5 */
[----:B------:R-:W-:Y:S02]  /*157a0*/  SHF.L.W.U32.HI R223, R223, 0x1, R223 ;  /* 0x00000001dfdf7819 */ /* 0x000fe40000010edf */
[----:B------:R-:W-:-:S02]  /*157b0*/  LOP3.LUT R224, R233, R228, R227, 0xe8, !PT ;  /* 0x000000e4e9e07212 */ /* 0x000fc400078ee8e3 */
        /* <DEDUP_REMOVED lines=9> */
[----:B------:R-:W-:Y:S02]  /*15850*/  SHF.L.W.U32.HI R224, R213, 0x1, R213 ;  /* 0x00000001d5e07819 */ /* 0x000fe40000010ed5 */
[----:B------:R-:W-:Y:S01]  /*15860*/  LOP3.LUT R203, R236, R229, R228, 0xe8, !PT ;  /* 0x000000e5eccb7212 */ /* 0x000fe200078ee8e4 */
[----:B------:R-:W-:Y:S01]  /*15870*/  VIADD R235, R235, 0x8f1bbcdc ;  /* 0x8f1bbcdcebeb7836 */ /* 0x000fe20000000000 */
[----:B------:R-:W-:Y:S02]  /*15880*/  LOP3.LUT R207, R209, R214, R207, 0x96, !PT ;  /* 0x000000d6d1cf7212 */ /* 0x000fe400078e96cf */
[----:B------:R-:W-:-:S02]  /*15890*/  SHF.L.W.U32.HI R213, R234, 0x1e, R234 ;  /* 0x0000001eead57819 */ /* 0x000fc40000010eea */
[----:B------:R-:W-:Y:S02]  /*158a0*/  IADD3 R234, PT, PT, R203, R227, R224 ;  /* 0x000000e3cbea7210 */ /* 0x000fe40007ffe0e0 */
[----:B------:R-:W-:Y:S02]  /*158b0*/  LOP3.LUT R238, R219, R210, R218, 0x96, !PT ;  /* 0x000000d2dbee7212 */ /* 0x000fe400078e96da */
[----:B------:R-:W-:Y:S02]  /*158c0*/  LOP3.LUT R230, R100, R15, R13, 0x96, !PT ;  /* 0x0000000f64e67212 */ /* 0x000fe400078e960d */
[----:B------:R-:W-:Y:S02]  /*158d0*/  LOP3.LUT R218, R207, R222, RZ, 0x3c, !PT ;  /* 0x000000decfda7212 */ /* 0x000fe400078e3cff */
[----:B------:R-:W-:Y:S02]  /*158e0*/  SHF.L.W.U32.HI R236, R236, 0x1e, R236 ;  /* 0x0000001eecec7819 */ /* 0x000fe40000010eec */
[C-C-:B------:R-:W-:Y:S01]  /*158f0*/  LEA.HI R207, R235.reuse, R234, R235.reuse, 0x5 ;  /* 0x000000eaebcf7211 */ /* 0x140fe200078f28eb */
[----:B------:R-:W-:Y:S01]  /*15900*/  VIADD R232, R232, 0x6ed9eba1 ;  /* 0x6ed9eba1e8e87836 */ /* 0x000fe20000000000 */
[----:B------:R-:W-:-:S02]  /*15910*/  SHF.L.W.U32.HI R234, R235, 0x1e, R235 ;  /* 0x0000001eebea7819 */ /* 0x000fc40000010eeb */
[----:B------:R-:W-:Y:S02]  /*15920*/  LOP3.LUT R230, R230, R201, RZ, 0x3c, !PT ;  /* 0x000000c9e6e67212 */ /* 0x000fe400078e3cff */
[----:B------:R-:W-:Y:S02]  /*15930*/  SHF.L.W.U32.HI R218, R218, 0x1, R218 ;  /* 0x00000001dada7819 */ /* 0x000fe40000010eda */
[----:B------:R-:W-:Y:S01]  /*15940*/  LOP3.LUT R235, R235, R236, R229, 0xe8, !PT ;  /* 0x000000ecebeb7212 */ /* 0x000fe200078ee8e5 */
[----:B------:R-:W-:Y:S01]  /*15950*/  VIADD R207, R207, 0x8f1bbcdc ;  /* 0x8f1bbcdccfcf7836 */ /* 0x000fe20000000000 */
[----:B------:R-:W-:Y:S02]  /*15960*/  SHF.L.W.U32.HI R203, R230, 0x1, R230 ;  /* 0x00000001e6cb7819 */ /* 0x000fe40000010ee6 */
[----:B------:R-:W-:Y:S02]  /*15970*/  IADD3 R228, PT, PT, R235, R228, R218 ;  /* 0x000000e4ebe47210 */ /* 0x000fe40007ffe0da */
[----:B------:R-:W-:-:S02]  /*15980*/  LOP3.LUT R230, R232, R213, R231, 0x96, !PT ;  /* 0x000000d5e8e67212 */ /* 0x000fc400078e96e7 */
[----:B------:R-:W-:Y:S02]  /*15990*/  LOP3.LUT R238, R238, R223, RZ, 0x3c, !PT ;  /* 0x000000dfeeee7212 */ /* 0x000fe400078e3cff */
[----:B------:R-:W-:Y:S02]  /*159a0*/  LEA.HI R228, R207, R228, R207, 0x5 ;  /* 0x000000e4cfe47211 */ /* 0x000fe400078f28cf */
[----:B------:R-:W-:Y:S02]  /*159b0*/  IADD3 R230, PT, PT, R230, R226, R203 ;  /* 0x000000e2e6e67210 */ /* 0x000fe40007ffe0cb */
[----:B------:R-:W-:Y:S02]  /*159c0*/  LOP3.LUT R233, R221, R211, R214, 0x96, !PT ;  /* 0x000000d3dde97212 */ /* 0x000fe400078e96d6 */
[----:B------:R-:W-:Y:S02]  /*159d0*/  SHF.L.W.U32.HI R226, R238, 0x1, R238 ;  /* 0x00000001eee27819 */ /* 0x000fe40000010eee */
[----:B------:R-:W-:Y:S01]  /*159e0*/  LOP3.LUT R227, R207, R234, R236, 0xe8, !PT ;  /* 0x000000eacfe37212 */ /* 0x000fe200078ee8ec */
[----:B------:R-:W-:Y:S01]  /*159f0*/  VIADD R228, R228, 0x8f1bbcdc ;  /* 0x8f1bbcdce4e47836 */ /* 0x000fe20000000000 */
[----:B------:R-:W-:-:S02]  /*15a00*/  LOP3.LUT R237, R101, R94, R14, 0x96, !PT ;  /* 0x0000005e65ed7212 */ /* 0x000fc400078e960e */
[----:B------:R-:W-:Y:S02]  /*15a10*/  LEA.HI R214, R232, R225, R232, 0x5 ;  /* 0x000000e1e8d67211 */ /* 0x000fe400078f28e8 */
[----:B------:R-:W-:Y:S02]  /*15a20*/  LOP3.LUT R225, R233, R224, RZ, 0x3c, !PT ;  /* 0x000000e0e9e17212 */ /* 0x000fe400078e3cff */
[----:B------:R-:W-:Y:S02]  /*15a30*/  IADD3 R227, PT, PT, R227, R229, R226 ;  /* 0x000000e5e3e37210 */ /* 0x000fe40007ffe0e2 */
[----:B------:R-:W-:Y:S02]  /*15a40*/  SHF.L.W.U32.HI R233, R207, 0x1e, R207 ;  /* 0x0000001ecfe97819 */ /* 0x000fe40000010ecf */
[----:B------:R-:W-:Y:S01]  /*15a50*/  LOP3.LUT R229, R237, R206, RZ, 0x3c, !PT ;  /* 0x000000ceede57212 */ /* 0x000fe200078e3cff */
[----:B------:R-:W-:Y:S01]  /*15a60*/  VIADD R237, R214, 0x6ed9eba1 ;  /* 0x6ed9eba1d6ed7836 */ /* 0x000fe20000000000 */
[----:B------:R-:W-:-:S02]  /*15a70*/  SHF.L.W.U32.HI R225, R225, 0x1, R225 ;  /* 0x00000001e1e17819 */ /* 0x000fc40000010ee1 */
[C---:B------:R-:W-:Y:S02]  /*15a80*/  LOP3.LUT R214, R228.reuse, R233, R234, 0xe8, !PT ;  /* 0x000000e9e4d67212 */ /* 0x040fe400078ee8ea */
[----:B------:R-:W-:Y:S02]  /*15a90*/  LEA.HI R227, R228, R227, R228, 0x5 ;  /* 0x000000e3e4e37211 */ /* 0x000fe400078f28e4 */
[----:B------:R-:W-:Y:S02]  /*15aa0*/  SHF.L.W.U32.HI R207, R229, 0x1, R229 ;  /* 0x00000001e5cf7819 */ /* 0x000fe40000010ee5 */
[----:B------:R-:W-:Y:S02]  /*15ab0*/  LOP3.LUT R235, R215, R216, R210, 0x96, !PT ;  /* 0x000000d8d7eb7212 */ /* 0x000fe400078e96d2 */
[----:B------:R-:W-:Y:S01]  /*15ac0*/  IADD3 R229, PT, PT, R214, R236, R225 ;  /* 0x000000ecd6e57210 */ /* 0x000fe20007ffe0e1 */
[----:B------:R-:W-:Y:S01]  /*15ad0*/  VIADD R214, R227, 0x8f1bbcdc ;  /* 0x8f1bbcdce3d67836 */ /* 0x000fe20000000000 */
[----:B------:R-:W-:-:S02]  /*15ae0*/  LOP3.LUT R235, R235, R218, RZ, 0x3c, !PT ;  /* 0x000000daebeb7212 */ /* 0x000fc400078e3cff */
[----:B------:R-:W-:Y:S02]  /*15af0*/  SHF.L.W.U32.HI R236, R228, 0x1e, R228 ;  /* 0x0000001ee4ec7819 */ /* 0x000fe40000010ee4 */
[----:B------:R-:W-:Y:S02]  /*15b00*/  LEA.HI R230, R237, R230, R237, 0x5 ;  /* 0x000000e6ede67211 */ /* 0x000fe400078f28ed */
[----:B------:R-:W-:Y:S02]  /*15b10*/  LEA.HI R229, R214, R229, R214, 0x5 ;  /* 0x000000e5d6e57211 */ /* 0x000fe400078f28d6 */
[----:B------:R-:W-:Y:S02]  /*15b20*/  LOP3.LUT R239, R102, R95, R15, 0x96, !PT ;  /* 0x0000005f66ef7212 */ /* 0x000fe400078e960f */
[----:B------:R-:W-:Y:S02]  /*15b30*/  SHF.L.W.U32.HI R227, R235, 0x1, R235 ;  /* 0x00000001ebe37819 */ /* 0x000fe40000010eeb */
[----:B------:R-:W-:Y:S01]  /*15b40*/  LOP3.LUT R210, R214, R236, R233, 0xe8, !PT ;  /* 0x000000ecd6d27212 */ /* 0x000fe200078ee8e9 */
[----:B------:R-:W-:Y:S01]  /*15b50*/  VIADD R235, R230, 0x6ed9eba1 ;  /* 0x6ed9eba1e6eb7836 */ /* 0x000fe20000000000 */
[----:B------:R-:W-:Y:S01]  /*15b60*/  SHF.L.W.U32.HI R232, R232, 0x1e, R232 ;  /* 0x0000001ee8e87819 */ /* 0x000fe20000010ee8 */
[----:B------:R-:W-:Y:S01]  /*15b70*/  VIADD R229, R229, 0x8f1bbcdc ;  /* 0x8f1bbcdce5e57836 */ /* 0x000fe20000000000 */
[----:B------:R-:W-:-:S02]  /*15b80*/  LOP3.LUT R239, R239, R208, RZ, 0x3c, !PT ;  /* 0x000000d0efef7212 */ /* 0x000fc400078e3cff */
[C---:B------:R-:W-:Y:S02]  /*15b90*/  SHF.L.W.U32.HI R228, R237.reuse, 0x1e, R237 ;  /* 0x0000001eede47819 */ /* 0x040fe40000010eed */
[----:B------:R-:W-:Y:S02]  /*15ba0*/  IADD3 R234, PT, PT, R210, R234, R227 ;  /* 0x000000ead2ea7210 */ /* 0x000fe40007ffe0e3 */
[----:B------:R-:W-:Y:S02]  /*15bb0*/  LOP3.LUT R211, R220, R212, R211, 0x96, !PT ;  /* 0x000000d4dcd37212 */ /* 0x000fe400078e96d3 */
[----:B------:R-:W-:Y:S02]  /*15bc0*/  LOP3.LUT R238, R237, R232, R213, 0x96, !PT ;  /* 0x000000e8edee7212 */ /* 0x000fe400078e96d5 */
[----:B------:R-:W-:Y:S02]  /*15bd0*/  SHF.L.W.U32.HI R210, R239, 0x1, R239 ;  /* 0x00000001efd27819 */ /* 0x000fe40000010eef */
[----:B------:R-:W-:-:S02]  /*15be0*/  LOP3.LUT R230, R235, R228, R232, 0x96, !PT ;  /* 0x000000e4ebe67212 */ /* 0x000fc400078e96e8 */
[----:B------:R-:W-:Y:S02]  /*15bf0*/  LEA.HI R234, R229, R234, R229, 0x5 ;  /* 0x000000eae5ea7211 */ /* 0x000fe400078f28e5 */
[----:B------:R-:W-:Y:S02]  /*15c00*/  LOP3.LUT R237, R211, R226, RZ, 0x3c, !PT ;  /* 0x000000e2d3ed7212 */ /* 0x000fe400078e3cff */
[----:B------:R-:W-:Y:S02]  /*15c10*/  SHF.L.W.U32.HI R211, R214, 0x1e, R214 ;  /* 0x0000001ed6d37819 */ /* 0x000fe40000010ed6 */
[----:B------:R-:W-:Y:S01]  /*15c20*/  IADD3 R213, PT, PT, R230, R213, R210 ;  /* 0x000000d5e6d57210 */ /* 0x000fe20007ffe0d2 */
[----:B------:R-:W-:Y:S01]  /*15c30*/  VIADD R230, R234, 0x8f1bbcdc ;  /* 0x8f1bbcdceae67836 */ /* 0x000fe20000000000 */
[----:B------:R-:W-:Y:S02]  /*15c40*/  LOP3.LUT R216, R222, R217, R216, 0x96, !PT ;  /* 0x000000d9ded87212 */ /* 0x000fe400078e96d8 */
[----:B------:R-:W-:-:S02]  /*15c50*/  SHF.L.W.U32.HI R214, R237, 0x1, R237 ;  /* 0x00000001edd67819 */ /* 0x000fc40000010eed */
[----:B------:R-:W-:Y:S02]  /*15c60*/  LOP3.LUT R234, R229, R211, R236, 0xe8, !PT ;  /* 0x000000d3e5ea7212 */ /* 0x000fe400078ee8ec */
[----:B------:R-:W-:Y:S02]  /*15c70*/  IADD3 R231, PT, PT, R238, R231, R207 ;  /* 0x000000e7eee77210 */ /* 0x000fe40007ffe0cf */
[----:B------:R-:W-:Y:S02]  /*15c80*/  LOP3.LUT R238, R216, R225, RZ, 0x3c, !PT ;  /* 0x000000e1d8ee7212 */ /* 0x000fe400078e3cff */
[----:B------:R-:W-:Y:S02]  /*15c90*/  LOP3.LUT R212, R223, R209, R212, 0x96, !PT ;  /* 0x000000d1dfd47212 */ /* 0x000fe400078e96d4 */
[----:B------:R-:W-:Y:S02]  /*15ca0*/  SHF.L.W.U32.HI R216, R229, 0x1e, R229 ;  /* 0x0000001ee5d87819 */ /* 0x000fe40000010ee5 */
[----:B------:R-:W-:-:S02]  /*15cb0*/  IADD3 R233, PT, PT, R234, R233, R214 ;  /* 0x000000e9eae97210 */ /* 0x000fc40007ffe0d6 */
[----:B------:R-:W-:Y:S02]  /*15cc0*/  LEA.HI R234, R235, R231, R235, 0x5 ;  /* 0x000000e7ebea7211 */ /* 0x000fe400078f28eb */
[----:B------:R-:W-:Y:S02]  /*15cd0*/  LOP3.LUT R231, R212, R227, RZ, 0x3c, !PT ;  /* 0x000000e3d4e77212 */ /* 0x000fe400078e3cff */
[----:B------:R-:W-:Y:S02]  /*15ce0*/  SHF.L.W.U32.HI R229, R238, 0x1, R238 ;  /* 0x00000001eee57819 */ /* 0x000fe40000010eee */
[C---:B------:R-:W-:Y:S02]  /*15cf0*/  LOP3.LUT R237, R230.reuse, R216, R211, 0x96, !PT ;  /* 0x000000d8e6ed7212 */ /* 0x040fe400078e96d3 */
[----:B------:R-:W-:Y:S02]  /*15d00*/  LEA.HI R212, R230, R233, R230, 0x5 ;  /* 0x000000e9e6d47211 */ /* 0x000fe400078f28e6 */
[----:B------:R-:W-:-:S02]  /*15d10*/  LOP3.LUT R238, R88, R94, RZ, 0x3c, !PT ;  /* 0x0000005e58ee7212 */ /* 0x000fc400078e3cff */
[----:B------:R-:W-:Y:S02]  /*15d20*/  SHF.L.W.U32.HI R233, R235, 0x1e, R235 ;  /* 0x0000001eebe97819 */ /* 0x000fe40000010eeb */
[----:B------:R-:W-:Y:S02]  /*15d30*/  IADD3 R237, PT, PT, R237, R236, R229 ;  /* 0x000000eceded7210 */ /* 0x000fe40007ffe0e5 */
[----:B------:R-:W-:Y:S01]  /*15d40*/  SHF.L.W.U32.HI R235, R230, 0x1e, R230 ;  /* 0x0000001ee6eb7819 */ /* 0x000fe20000010ee6 */
[----:B------:R-:W-:Y:S01]  /*15d50*/  VIADD R230, R212, 0x8f1bbcdc ;  /* 0x8f1bbcdcd4e67836 */ /* 0x000fe20000000000 */
[----:B------:R-:W-:-:S04]  /*15d60*/  LOP3.LUT R236, R203, R238, R112, 0x96, !PT ;  /* 0x000000eecbec7212 */ /* 0x000fc800078e9670 */
[----:B------:R-:W-:Y:S02]  /*15d70*/  SHF.L.W.U32.HI R212, R236, 0x1, R236 ;  /* 0x00000001ecd47819 */ /* 0x000fe40000010eec */
[----:B------:R-:W-:Y:S01]  /*15d80*/  LEA.HI R236, R230, R237, R230, 0x5 ;  /* 0x000000ede6ec7211 */ /* 0x000fe200078f28e6 */
[----:B------:R-:W-:Y:S01]  /*15d90*/  VIADD R234, R234, 0x6ed9eba1 ;  /* 0x6ed9eba1eaea7836 */ /* 0x000fe20000000000 */
[----:B------:R-:W-:Y:S02]  /*15da0*/  LOP3.LUT R217, R224, R219, R217, 0x96, !PT ;  /* 0x000000dbe0d97212 */ /* 0x000fe400078e96d9 */
[----:B------:R-:W-:Y:S01]  /*15db0*/  SHF.L.W.U32.HI R231, R231, 0x1, R231 ;  /* 0x00000001e7e77819 */ /* 0x000fe20000010ee7 */
[----:B------:R-:W-:Y:S01]  /*15dc0*/  VIADD R236, R236, 0xca62c1d6 ;  /* 0xca62c1d6ecec7836 */ /* 0x000fe20000000000 */
[----:B------:R-:W-:Y:S02]  /*15dd0*/  LOP3.LUT R238, R230, R235, R216, 0x96, !PT ;  /* 0x000000ebe6ee7212 */ /* 0x000fe400078e96d8 */
[----:B------:R-:W-:-:S02]  /*15de0*/  LOP3.LUT R217, R217, R214, RZ, 0x3c, !PT ;  /* 0x000000d6d9d97212 */ /* 0x000fc400078e3cff */
[----:B------:R-:W-:Y:S02]  /*15df0*/  SHF.L.W.U32.HI R230, R230, 0x1e, R230 ;  /* 0x0000001ee6e67819 */ /* 0x000fe40000010ee6 */
[----:B------:R-:W-:Y:S02]  /*15e00*/  LOP3.LUT R239, R234, R233, R228, 0x96, !PT ;  /* 0x000000e9eaef7212 */ /* 0x000fe400078e96e4 */
[----:B------:R-:W-:Y:S02]  /*15e10*/  IADD3 R211, PT, PT, R238, R211, R231 ;  /* 0x000000d3eed37210 */ /* 0x000fe40007ffe0e7 */
[----:B------:R-:W-:Y:S02]  /*15e20*/  LOP3.LUT R238, R89, R95, RZ, 0x3c, !PT ;  /* 0x0000005f59ee7212 */ /* 0x000fe400078e3cff */
[----:B------:R-:W-:Y:S02]  /*15e30*/  SHF.L.W.U32.HI R217, R217, 0x1, R217 ;  /* 0x00000001d9d97819 */ /* 0x000fe40000010ed9 */
[----:B------:R-:W-:-:S02]  /*15e40*/  LOP3.LUT R237, R236, R230, R235, 0x96, !PT ;  /* 0x000000e6eced7212 */ /* 0x000fc400078e96eb */
[----:B------:R-:W-:Y:S02]  /*15e50*/  LEA.HI R213, R234, R213, R234, 0x5 ;  /* 0x000000d5ead57211 */ /* 0x000fe400078f28ea */
[----:B------:R-:W-:Y:S02]  /*15e60*/  IADD3 R232, PT, PT, R239, R232, R212 ;  /* 0x000000e8efe87210 */ /* 0x000fe40007ffe0d4 */
[----:B------:R-:W-:Y:S02]  /*15e70*/  LOP3.LUT R239, R207, R238, R103, 0x96, !PT ;  /* 0x000000eecfef7212 */ /* 0x000fe400078e9667 */
[----:B------:R-:W-:Y:S01]  /*15e80*/  IADD3 R238, PT, PT, R237, R216, R217 ;  /* 0x000000d8edee7210 */ /* 0x000fe20007ffe0d9 */
[----:B------:R-:W-:Y:S01]  /*15e90*/  VIADD R213, R213, 0x6ed9eba1 ;  /* 0x6ed9eba1d5d57836 */ /* 0x000fe20000000000 */
[----:B------:R-:W-:Y:S02]  /*15ea0*/  LEA.HI R216, R236, R211, R236, 0x5 ;  /* 0x000000d3ecd87211 */ /* 0x000fe400078f28ec */
[----:B------:R-:W-:-:S02]  /*15eb0*/  SHF.L.W.U32.HI R234, R234, 0x1e, R234 ;  /* 0x0000001eeaea7819 */ /* 0x000fc40000010eea */
[----:B------:R-:W-:Y:S01]  /*15ec0*/  SHF.L.W.U32.HI R211, R239, 0x1, R239 ;  /* 0x00000001efd37819 */ /* 0x000fe20000010eef */
[----:B------:R-:W-:Y:S01]  /*15ed0*/  VIADD R239, R216, 0xca62c1d6 ;  /* 0xca62c1d6d8ef7836 */ /* 0x000fe20000000000 */
[----:B------:R-:W-:Y:S02]  /*15ee0*/  LOP3.LUT R240, R218, R221, R209, 0x96, !PT ;  /* 0x000000dddaf07212 */ /* 0x000fe400078e96d1 */
[----:B------:R-:W-:Y:S02]  /*15ef0*/  LOP3.LUT R237, R213, R234, R233, 0x96, !PT ;  /* 0x000000ead5ed7212 */ /* 0x000fe400078e96e9 */
[----:B------:R-:W-:Y:S02]  /*15f00*/  LOP3.LUT R216, R226, R215, R219, 0x96, !PT ;  /* 0x000000d7e2d87212 */ /* 0x000fe400078e96db */
[----:B------:R-:W-:Y:S02]  /*15f10*/  LOP3.LUT R240, R240, R229, RZ, 0x3c, !PT ;  /* 0x000000e5f0f07212 */ /* 0x000fe400078e3cff */
[----:B------:R-:W-:-:S02]  /*15f20*/  SHF.L.W.U32.HI R236, R236, 0x1e, R236 ;  /* 0x0000001eecec7819 */ /* 0x000fc40000010eec */
[----:B------:R-:W-:Y:S02]  /*15f30*/  IADD3 R209, PT, PT, R237, R228, R211 ;  /* 0x000000e4edd17210 */ /* 0x000fe40007ffe0d3 */
        /* <DEDUP_REMOVED lines=22> */
[----:B------:R-:W-:Y:S01]  /*160a0*/  LOP3.LUT R215, R227, R222, R215, 0x96, !PT ;  /* 0x000000dee3d77212 */ /* 0x000fe200078e96d7 */
[----:B------:R-:W-:Y:S01]  /*160b0*/  VIADD R235, R235, 0xca62c1d6 ;  /* 0xca62c1d6ebeb7836 */ /* 0x000fe20000000000 */
[----:B------:R-:W-:Y:S02]  /*160c0*/  IADD3 R240, PT, PT, R232, R236, R219 ;  /* 0x000000ece8f07210 */ /* 0x000fe40007ffe0db */
[----:B------:R-:W-:Y:S02]  /*160d0*/  SHF.L.W.U32.HI R221, R213, 0x1e, R213 ;  /* 0x0000001ed5dd7819 */ /* 0x000fe40000010ed5 */
[----:B------:R-:W-:Y:S02]  /*160e0*/  LEA.HI R236, R230, R209, R230, 0x5 ;  /* 0x000000d1e6ec7211 */ /* 0x000fe400078f28e6 */
[----:B------:R-:W-:-:S02]  /*160f0*/  SHF.L.W.U32.HI R213, R241, 0x1, R241 ;  /* 0x00000001f1d57819 */ /* 0x000fc40000010ef1 */
[----:B------:R-:W-:Y:S02]  /*16100*/  LOP3.LUT R215, R215, R216, RZ, 0x3c, !PT ;  /* 0x000000d8d7d77212 */ /* 0x000fe400078e3cff */
[----:B------:R-:W-:Y:S02]  /*16110*/  SHF.L.W.U32.HI R239, R239, 0x1e, R239 ;  /* 0x0000001eefef7819 */ /* 0x000fe40000010eef */
[----:B------:R-:W-:Y:S01]  /*16120*/  LOP3.LUT R241, R206, R100, R89, 0x96, !PT ;  /* 0x00000064cef17212 */ /* 0x000fe200078e9659 */
[----:B------:R-:W-:Y:S01]  /*16130*/  VIADD R236, R236, 0x6ed9eba1 ;  /* 0x6ed9eba1ecec7836 */ /* 0x000fe20000000000 */
[----:B------:R-:W-:Y:S02]  /*16140*/  LOP3.LUT R244, R230, R221, R234, 0x96, !PT ;  /* 0x000000dde6f47212 */ /* 0x000fe400078e96ea */
[----:B------:R-:W-:Y:S02]  /*16150*/  SHF.L.W.U32.HI R232, R215, 0x1, R215 ;  /* 0x00000001d7e87819 */ /* 0x000fe40000010ed7 */
[----:B------:R-:W-:-:S02]  /*16160*/  LOP3.LUT R209, R235, R239, R238, 0x96, !PT ;  /* 0x000000efebd17212 */ /* 0x000fc400078e96ee */
[----:B------:R-:W-:Y:S02]  /*16170*/  LEA.HI R240, R235, R240, R235, 0x5 ;  /* 0x000000f0ebf07211 */ /* 0x000fe400078f28eb */
[----:B------:R-:W-:Y:S02]  /*16180*/  LOP3.LUT R241, R241, R212, RZ, 0x3c, !PT ;  /* 0x000000d4f1f17212 */ /* 0x000fe400078e3cff */
[----:B------:R-:W-:Y:S01]  /*16190*/  SHF.L.W.U32.HI R230, R230, 0x1e, R230 ;  /* 0x0000001ee6e67819 */ /* 0x000fe20000010ee6 */
[----:B------:R-:W-:Y:S01]  /*161a0*/  VIADD R240, R240, 0xca62c1d6 ;  /* 0xca62c1d6f0f07836 */ /* 0x000fe20000000000 */
[----:B------:R-:W-:Y:S02]  /*161b0*/  IADD3 R237, PT, PT, R209, R237, R232 ;  /* 0x000000edd1ed7210 */ /* 0x000fe40007ffe0e8 */
[----:B------:R-:W-:Y:S02]  /*161c0*/  SHF.L.W.U32.HI R209, R241, 0x1, R241 ;  /* 0x00000001f1d17819 */ /* 0x000fe40000010ef1 */
[----:B------:R-:W-:-:S02]  /*161d0*/  LOP3.LUT R215, R236, R230, R221, 0x96, !PT ;  /* 0x000000e6ecd77212 */ /* 0x000fc400078e96dd */
[----:B------:R-:W-:Y:S02]  /*161e0*/  LOP3.LUT R241, R214, R223, R220, 0x96, !PT ;  /* 0x000000dfd6f17212 */ /* 0x000fe400078e96dc */
[----:B------:R-:W-:Y:S02]  /*161f0*/  LOP3.LUT R222, R229, R224, R222, 0x96, !PT ;  /* 0x000000e0e5de7212 */ /* 0x000fe400078e96de */
[----:B------:R-:W-:Y:S02]  /*16200*/  IADD3 R215, PT, PT, R215, R234, R209 ;  /* 0x000000ead7d77210 */ /* 0x000fe40007ffe0d1 */
[----:B------:R-:W-:Y:S02]  /*16210*/  LEA.HI R234, R240, R237, R240, 0x5 ;  /* 0x000000edf0ea7211 */ /* 0x000fe400078f28f0 */
[----:B------:R-:W-:Y:S02]  /*16220*/  LOP3.LUT R241, R241, R228, RZ, 0x3c, !PT ;  /* 0x000000e4f1f17212 */ /* 0x000fe400078e3cff */
[----:B------:R-:W-:-:S02]  /*16230*/  SHF.L.W.U32.HI R237, R235, 0x1e, R235 ;  /* 0x0000001eebed7819 */ /* 0x000fc40000010eeb */
[----:B------:R-:W-:Y:S02]  /*16240*/  LOP3.LUT R220, R222, R219, RZ, 0x3c, !PT ;  /* 0x000000dbdedc7212 */ /* 0x000fe400078e3cff */
[C---:B------:R-:W-:Y:S02]  /*16250*/  SHF.L.W.U32.HI R222, R240.reuse, 0x1e, R240 ;  /* 0x0000001ef0de7819 */ /* 0x040fe40000010ef0 */
[----:B------:R-:W-:Y:S02]  /*16260*/  SHF.L.W.U32.HI R235, R241, 0x1, R241 ;  /* 0x00000001f1eb7819 */ /* 0x000fe40000010ef1 */
[----:B------:R-:W-:Y:S01]  /*16270*/  LOP3.LUT R240, R240, R237, R239, 0x96, !PT ;  /* 0x000000edf0f07212 */ /* 0x000fe200078e96ef */
[----:B------:R-:W-:Y:S01]  /*16280*/  VIADD R234, R234, 0xca62c1d6 ;  /* 0xca62c1d6eaea7836 */ /* 0x000fe20000000000 */
[----:B------:R-:W-:Y:S02]  /*16290*/  LOP3.LUT R243, R231, R218, R223, 0x96, !PT ;  /* 0x000000dae7f37212 */ /* 0x000fe400078e96df */
[----:B------:R-:W-:-:S02]  /*162a0*/  IADD3 R223, PT, PT, R240, R238, R235 ;  /* 0x000000eef0df7210 */ /* 0x000fc40007ffe0eb */
[----:B------:R-:W-:Y:S02]  /*162b0*/  SHF.L.W.U32.HI R220, R220, 0x1, R220 ;  /* 0x00000001dcdc7819 */ /* 0x000fe40000010edc */
[C---:B------:R-:W-:Y:S02]  /*162c0*/  LEA.HI R223, R234.reuse, R223, R234, 0x5 ;  /* 0x000000dfeadf7211 */ /* 0x040fe400078f28ea */
[----:B------:R-:W-:Y:S02]  /*162d0*/  LOP3.LUT R241, R234, R222, R237, 0x96, !PT ;  /* 0x000000deeaf17212 */ /* 0x000fe400078e96ed */
[----:B------:R-:W-:Y:S01]  /*162e0*/  IADD3 R233, PT, PT, R244, R233, R213 ;  /* 0x000000e9f4e97210 */ /* 0x000fe20007ffe0d5 */
[----:B------:R-:W-:Y:S01]  /*162f0*/  VIADD R238, R223, 0xca62c1d6 ;  /* 0xca62c1d6dfee7836 */ /* 0x000fe20000000000 */
[----:B------:R-:W-:Y:S02]  /*16300*/  IADD3 R241, PT, PT, R241, R239, R220 ;  /* 0x000000eff1f17210 */ /* 0x000fe40007ffe0dc */
[----:B------:R-:W-:-:S02]  /*16310*/  LEA.HI R239, R236, R233, R236, 0x5 ;  /* 0x000000e9ecef7211 */ /* 0x000fc400078f28ec */
[----:B------:R-:W-:Y:S02]  /*16320*/  LOP3.LUT R243, R243, R232, RZ, 0x3c, !PT ;  /* 0x000000e8f3f37212 */ /* 0x000fe400078e3cff */
[----:B------:R-:W-:Y:S01]  /*16330*/  SHF.L.W.U32.HI R233, R234, 0x1e, R234 ;  /* 0x0000001eeae97819 */ /* 0x000fe20000010eea */
[----:B------:R-:W-:Y:S01]  /*16340*/  VIADD R234, R239, 0x6ed9eba1 ;  /* 0x6ed9eba1efea7836 */ /* 0x000fe20000000000 */
[C---:B------:R-:W-:Y:S02]  /*16350*/  LEA.HI R241, R238.reuse, R241, R238, 0x5 ;  /* 0x000000f1eef17211 */ /* 0x040fe400078f28ee */
[----:B------:R-:W-:Y:S02]  /*16360*/  LOP3.LUT R240, R217, R226, R224, 0x96, !PT ;  /* 0x000000e2d9f07212 */ /* 0x000fe400078e96e0 */
[----:B------:R-:W-:Y:S02]  /*16370*/  SHF.L.W.U32.HI R224, R243, 0x1, R243 ;  /* 0x00000001f3e07819 */ /* 0x000fe40000010ef3 */
[----:B------:R-:W-:Y:S01]  /*16380*/  LOP3.LUT R239, R238, R233, R222, 0x96, !PT ;  /* 0x000000e9eeef7212 */ /* 0x000fe200078e96de */
[----:B------:R-:W-:Y:S01]  /*16390*/  VIADD R241, R241, 0xca62c1d6 ;  /* 0xca62c1d6f1f17836 */ /* 0x000fe20000000000 */
[----:B------:R-:W-:-:S02]  /*163a0*/  SHF.L.W.U32.HI R223, R236, 0x1e, R236 ;  /* 0x0000001eecdf7819 */ /* 0x000fc40000010eec */
[----:B------:R-:W-:Y:S02]  /*163b0*/  SHF.L.W.U32.HI R236, R238, 0x1e, R238 ;  /* 0x0000001eeeec7819 */ /* 0x000fe40000010eee */
[----:B------:R-:W-:Y:S02]  /*163c0*/  IADD3 R238, PT, PT, R239, R237, R224 ;  /* 0x000000edefee7210 */ /* 0x000fe40007ffe0e0 */
[----:B------:R-:W-:Y:S02]  /*163d0*/  LOP3.LUT R240, R240, R235, RZ, 0x3c, !PT ;  /* 0x000000ebf0f07212 */ /* 0x000fe400078e3cff */
        /* <DEDUP_REMOVED lines=36> */
[----:B------:R-:W-:Y:S02]  /*16620*/  LOP3.LUT R224, R233, R220, R225, 0x96, !PT ;  /* 0x000000dce9e07212 */ /* 0x000fe400078e96e1 */
[----:B------:R-:W-:-:S02]  /*16630*/  LOP3.LUT R217, R237, R228, R217, 0x96, !PT ;  /* 0x000000e4edd97212 */ /* 0x000fc400078e96d9 */
        /* <DEDUP_REMOVED lines=15> */
[C---:B------:R-:W-:Y:S01]  /*16730*/  LOP3.LUT R216, R224.reuse, R218, R233, 0x96, !PT ;  /* 0x000000dae0d87212 */ /* 0x040fe200078e96e9 */
[----:B------:R-:W-:Y:S01]  /*16740*/  VIADD R225, R225, 0xca62c1d6 ;  /* 0xca62c1d6e1e17836 */ /* 0x000fe20000000000 */
[----:B------:R-:W-:Y:S02]  /*16750*/  SHF.L.W.U32.HI R222, R224, 0x1e, R224 ;  /* 0x0000001ee0de7819 */ /* 0x000fe40000010ee0 */
[----:B------:R-:W-:Y:S02]  /*16760*/  IADD3 R216, PT, PT, R216, R220, R229 ;  /* 0x000000dcd8d87210 */ /* 0x000fe40007ffe0e5 */
[----:B------:R-:W-:Y:S01]  /*16770*/  LOP3.LUT R217, R217, R214, RZ, 0x3c, !PT ;  /* 0x000000d6d9d97212 */ /* 0x000fe200078e3cff */
[----:B------:R-:W-:Y:S01]  /*16780*/  IMAD.IADD R113, R222, 0x1, R113 ;  /* 0x00000001de717824 */ /* 0x000fe200078e0271 */
[----:B------:R-:W-:-:S02]  /*16790*/  LOP3.LUT R226, R226, R241, RZ, 0x3c, !PT ;  /* 0x000000f1e2e27212 */ /* 0x000fc400078e3cff */
[----:B------:R-:W-:Y:S02]  /*167a0*/  LOP3.LUT R228, R228, R229, RZ, 0x3c, !PT ;  /* 0x000000e5e4e47212 */ /* 0x000fe400078e3cff */
[----:B------:R-:W-:Y:S02]  /*167b0*/  LEA.HI R216, R225, R216, R225, 0x5 ;  /* 0x000000d8e1d87211 */ /* 0x000fe400078f28e1 */
[----:B------:R-:W-:Y:S02]  /*167c0*/  LOP3.LUT R202, R208, R101, R202, 0x96, !PT ;  /* 0x00000065d0ca7212 */ /* 0x000fe400078e96ca */
[----:B------:R-:W-:Y:S02]  /*167d0*/  LEA.HI R219, R217, R218, R217, 0x1 ;  /* 0x000000dad9db7211 */ /* 0x000fe400078f08d9 */
[----:B------:R-:W-:Y:S02]  /*167e0*/  LEA.HI R226, R226, R233, R226, 0x1 ;  /* 0x000000e9e2e27211 */ /* 0x000fe400078f08e2 */
[----:B------:R-:W-:-:S02]  /*167f0*/  LOP3.LUT R217, R225, R222, R218, 0x96, !PT ;  /* 0x000000dee1d97212 */ /* 0x000fc400078e96da */
[----:B------:R-:W-:Y:S02]  /*16800*/  LOP3.LUT R100, R203, R102, R100, 0x96, !PT ;  /* 0x00000066cb647212 */ /* 0x000fe400078e9664 */
[----:B------:R-:W-:Y:S01]  /*16810*/  LEA.HI R227, R228, R113, R228, 0x1 ;  /* 0x00000071e4e37211 */ /* 0x000fe200078f08e4 */
[----:B------:R-:W-:Y:S01]  /*16820*/  VIADD R113, R216, 0xca62c1d6 ;  /* 0xca62c1d6d8717836 */ /* 0x000fe20000000000 */
[----:B------:R-:W-:Y:S02]  /*16830*/  LOP3.LUT R202, R202, R211, RZ, 0x3c, !PT ;  /* 0x000000d3caca7212 */ /* 0x000fe400078e3cff */
[----:B------:R-:W-:Y:S01]  /*16840*/  LOP3.LUT R216, R207, R112, R101, 0x96, !PT ;  /* 0x00000070cfd87212 */ /* 0x000fe200078e9665 */
[----:B------:R-:W-:Y:S01]  /*16850*/  IMAD.IADD R226, R226, 0x1, R217 ;  /* 0x00000001e2e27824 */ /* 0x000fe200078e02d9 */
[----:B------:R-:W-:Y:S02]  /*16860*/  LOP3.LUT R100, R100, R213, RZ, 0x3c, !PT ;  /* 0x000000d564647212 */ /* 0x000fe400078e3cff */
[----:B------:R-:W-:-:S02]  /*16870*/  LEA.HI R215, R234, R215, R234, 0x5 ;  /* 0x000000d7ead77211 */ /* 0x000fc400078f28ea */
[----:B------:R-:W-:Y:S02]  /*16880*/  SHF.L.W.U32.HI R202, R202, 0x1, R202 ;  /* 0x00000001caca7819 */ /* 0x000fe40000010eca */
[----:B------:R-:W-:Y:S02]  /*16890*/  LOP3.LUT R242, R234, R223, R230, 0x96, !PT ;  /* 0x000000dfeaf27212 */ /* 0x000fe400078e96e6 */
[----:B------:R-:W-:Y:S02]  /*168a0*/  SHF.L.W.U32.HI R214, R225, 0x1e, R225 ;  /* 0x0000001ee1d67819 */ /* 0x000fe40000010ee1 */
[----:B------:R-:W-:Y:S02]  /*168b0*/  LOP3.LUT R220, R216, R209, RZ, 0x3c, !PT ;  /* 0x000000d1d8dc7212 */ /* 0x000fe400078e3cff */
[----:B------:R-:W-:Y:S01]  /*168c0*/  SHF.L.W.U32.HI R216, R100, 0x1, R100 ;  /* 0x0000000164d87819 */ /* 0x000fe20000010e64 */
[----:B------:R-:W-:Y:S01]  /*168d0*/  VIADD R100, R215, 0x6ed9eba1 ;  /* 0x6ed9eba1d7647836 */ /* 0x000fe20000000000 */
[----:B------:R-:W-:-:S02]  /*168e0*/  IADD3 R221, PT, PT, R242, R221, R202 ;  /* 0x000000ddf2dd7210 */ /* 0x000fc40007ffe0ca */
[C---:B------:R-:W-:Y:S02]  /*168f0*/  LOP3.LUT R222, R113.reuse, R214, R222, 0x96, !PT ;  /* 0x000000d671de7212 */ /* 0x040fe400078e96de */
[--C-:B------:R-:W-:Y:S02]  /*16900*/  LEA.HI R226, R113, R226, R113.reuse, 0x5 ;  /* 0x000000e271e27211 */ /* 0x100fe400078f2871 */
[----:B------:R-:W-:Y:S01]  /*16910*/  LEA.HI R221, R100, R221, R100, 0x5 ;  /* 0x000000dd64dd7211 */ /* 0x000fe200078f2864 */
[----:B------:R-:W-:Y:S01]  /*16920*/  IMAD.IADD R219, R219, 0x1, R222 ;  /* 0x00000001dbdb7824 */ /* 0x000fe200078e02de */
[----:B------:R-:W-:Y:S01]  /*16930*/  SHF.L.W.U32.HI R234, R234, 0x1e, R234 ;  /* 0x0000001eeaea7819 */ /* 0x000fe20000010eea */
[----:B------:R-:W-:Y:S01]  /*16940*/  VIADD R226, R226, 0xca62c1d6 ;  /* 0xca62c1d6e2e27836 */ /* 0x000fe20000000000 */
[----:B------:R-:W-:Y:S01]  /*16950*/  SHF.L.W.U32.HI R101, R113, 0x1e, R113 ;  /* 0x0000001e71657819 */ /* 0x000fe20000010e71 */
[----:B------:R-:W-:Y:S01]  /*16960*/  VIADD R215, R221, 0x6ed9eba1 ;  /* 0x6ed9eba1ddd77836 */ /* 0x000fe20000000000 */
[----:B------:R-:W-:-:S02]  /*16970*/  SHF.L.W.U32.HI R113, R100, 0x1e, R100 ;  /* 0x0000001e64717819 */ /* 0x000fc40000010e64 */
[----:B------:R-:W-:Y:S02]  /*16980*/  LOP3.LUT R217, R100, R234, R223, 0x96, !PT ;  /* 0x000000ea64d97212 */ /* 0x000fe400078e96df */
[C---:B------:R-:W-:Y:S02]  /*16990*/  LOP3.LUT R100, R226.reuse, R101, R214, 0x96, !PT ;  /* 0x00000065e2647212 */ /* 0x040fe400078e96d6 */
[----:B------:R-:W-:Y:S02]  /*169a0*/  LEA.HI R219, R226, R219, R226, 0x5 ;  /* 0x000000dbe2db7211 */ /* 0x000fe400078f28e2 */
[----:B------:R-:W-:Y:S01]  /*169b0*/  SHF.L.W.U32.HI R220, R220, 0x1, R220 ;  /* 0x00000001dcdc7819 */ /* 0x000fe20000010edc */
[----:B------:R-:W-:Y:S01]  /*169c0*/  IMAD.IADD R100, R100, 0x1, R227 ;  /* 0x0000000164647824 */ /* 0x000fe200078e02e3 */
[----:B------:R-:W-:Y:S01]  /*169d0*/  LOP3.LUT R218, R215, R113, R234, 0x96, !PT ;  /* 0x00000071d7da7212 */ /* 0x000fe200078e96ea */
[----:B------:R-:W-:Y:S01]  /*169e0*/  VIADD R219, R219, 0xca62c1d6 ;  /* 0xca62c1d6dbdb7836 */ /* 0x000fe20000000000 */
[----:B------:R-:W-:-:S02]  /*169f0*/  IADD3 R230, PT, PT, R217, R230, R216 ;  /* 0x000000e6d9e67210 */ /* 0x000fc40007ffe0d8 */
[----:B------:R-:W-:Y:S01]  /*16a00*/  IADD3 R217, PT, PT, R218, R223, R220 ;  /* 0x000000dfdad97210 */ /* 0x000fe20007ffe0dc */
[----:B------:R-:W-:Y:S01]  /*16a10*/  IMAD.IADD R223, R135, 0x1, R101 ;  /* 0x0000000187df7824 */ /* 0x000fe200078e0265 */
[--C-:B------:R-:W-:Y:S01]  /*16a20*/  LEA.HI R101, R219, R100, R219.reuse, 0x5 ;  /* 0x00000064db657211 */ /* 0x100fe200078f28db */
[----:B------:R-:W-:Y:S01]  /*16a30*/  IMAD.IADD R100, R136, 0x1, R219 ;  /* 0x0000000188647824 */ /* 0x000fe200078e02db */
[----:B------:R-:W-:Y:S02]  /*16a40*/  LEA.HI R230, R215, R230, R215, 0x5 ;  /* 0x000000e6d7e67211 */ /* 0x000fe400078f28d7 */
[----:B------:R-:W-:Y:S02]  /*16a50*/  LEA.HI R226, R226, R137, R226, 0x1e ;  /* 0x00000089e2e27211 */ /* 0x000fe400078ff0e2 */
[----:B------:R-:W-:Y:S01]  /*16a60*/  LOP3.LUT R219, R210, R103, R102, 0x96, !PT ;  /* 0x00000067d2db7212 */ /* 0x000fe200078e9666 */
[----:B------:R-:W-:Y:S01]  /*16a70*/  VIADD R230, R230, 0x6ed9eba1 ;  /* 0x6ed9eba1e6e67836 */ /* 0x000fe20000000000 */
[----:B------:R-:W-:-:S02]  /*16a80*/  LOP3.LUT R102, R100, R226, R223, 0xca, !PT ;  /* 0x000000e264667212 */ /* 0x000fc400078ecadf */
[----:B------:R-:W-:Y:S02]  /*16a90*/  LOP3.LUT R221, R212, R201, R112, 0x96, !PT ;  /* 0x000000c9d4dd7212 */ /* 0x000fe400078e9670 */
[----:B------:R-:W-:Y:S02]  /*16aa0*/  LOP3.LUT R219, R219, R202, RZ, 0x3c, !PT ;  /* 0x000000cadbdb7212 */ /* 0x000fe400078e3cff */
[----:B------:R-:W-:Y:S02]  /*16ab0*/  IADD3 R102, PT, PT, R102, R147, R214 ;  /* 0x0000009366667210 */ /* 0x000fe40007ffe0d6 */
[----:B------:R-:W-:Y:S02]  /*16ac0*/  LEA.HI R112, R230, R217, R230, 0x5 ;  /* 0x000000d9e6707211 */ /* 0x000fe400078f28e6 */
[----:B------:R-:W-:Y:S02]  /*16ad0*/  SHF.L.W.U32.HI R214, R215, 0x1e, R215 ;  /* 0x0000001ed7d67819 */ /* 0x000fe40000010ed7 */
[----:B------:R-:W-:-:S02]  /*16ae0*/  LOP3.LUT R218, R221, R216, RZ, 0x3c, !PT ;  /* 0x000000d8ddda7212 */ /* 0x000fc400078e3cff */
[----:B------:R-:W-:Y:S01]  /*16af0*/  SHF.L.W.U32.HI R221, R219, 0x1, R219 ;  /* 0x00000001dbdd7819 */ /* 0x000fe20000010edb */
[----:B------:R-:W-:Y:S01]  /*16b00*/  VIADD R224, R112, 0x6ed9eba1 ;  /* 0x6ed9eba170e07836 */ /* 0x000fe20000000000 */
[C---:B------:R-:W-:Y:S02]  /*16b10*/  SHF.L.W.U32.HI R219, R230.reuse, 0x1e, R230 ;  /* 0x0000001ee6db7819 */ /* 0x040fe40000010ee6 */
[----:B------:R-:W-:Y:S02]  /*16b20*/  LOP3.LUT R230, R230, R214, R113, 0x96, !PT ;  /* 0x000000d6e6e67212 */ /* 0x000fe400078e9671 */
[----:B------:R-:W-:Y:S02]  /*16b30*/  SHF.L.W.U32.HI R217, R218, 0x1, R218 ;  /* 0x00000001dad97819 */ /* 0x000fe40000010eda */
[----:B------:R-:W-:Y:S02]  /*16b40*/  SHF.L.W.U32.HI R218, R100, 0x1e, R100 ;  /* 0x0000001e64da7819 */ /* 0x000fe40000010e64 */
[----:B------:R-:W-:-:S02]  /*16b50*/  IADD3 R225, PT, PT, R230, R234, R221 ;  /* 0x000000eae6e17210 */ /* 0x000fc40007ffe0dd */
[C---:B------:R-:W-:Y:S02]  /*16b60*/  LOP3.LUT R222, R224.reuse, R219, R214, 0x96, !PT ;  /* 0x000000dbe0de7212 */ /* 0x040fe400078e96d6 */
[C-C-:B------:R-:W-:Y:S02]  /*16b70*/  SHF.L.W.U32.HI R215, R101.reuse, 0x1e, R101.reuse ;  /* 0x0000001e65d77819 */ /* 0x140fe40000010e65 */
[C---:B------:R-:W-:Y:S02]  /*16b80*/  LEA.HI R102, R101.reuse, R102, R101, 0x5 ;  /* 0x0000006665667211 */ /* 0x040fe400078f2865 */
[----:B------:R-:W-:Y:S02]  /*16b90*/  LOP3.LUT R112, R101, R218, R226, 0xca, !PT ;  /* 0x000000da65707212 */ /* 0x000fe400078ecae2 */
[----:B------:R-:W-:Y:S02]  /*16ba0*/  LEA.HI R225, R224, R225, R224, 0x5 ;  /* 0x000000e1e0e17211 */ /* 0x000fe400078f28e0 */
[----:B------:R-:W-:-:S02]  /*16bb0*/  IADD3 R222, PT, PT, R222, R113, R217 ;  /* 0x00000071dede7210 */ /* 0x000fc40007ffe0d9 */
[----:B------:R-:W-:Y:S02]  /*16bc0*/  LOP3.LUT R103, R211, R206, R103, 0x96, !PT ;  /* 0x000000ced3677212 */ /* 0x000fe400078e9667 */
[----:B------:R-:W-:Y:S02]  /*16bd0*/  LOP3.LUT R113, R102, R215, R218, 0xca, !PT ;  /* 0x000000d766717212 */ /* 0x000fe400078ecada */
[----:B------:R-:W-:Y:S01]  /*16be0*/  IADD3 R223, PT, PT, R112, R116, R223 ;  /* 0x0000007470df7210 */ /* 0x000fe20007ffe0df */
[----:B------:R-:W-:Y:S01]  /*16bf0*/  VIADD R225, R225, 0x6ed9eba1 ;  /* 0x6ed9eba1e1e17836 */ /* 0x000fe20000000000 */
[----:B------:R-:W-:Y:S02]  /*16c00*/  LOP3.LUT R103, R103, R220, RZ, 0x3c, !PT ;  /* 0x000000dc67677212 */ /* 0x000fe400078e3cff */
[----:B------:R-:W-:Y:S02]  /*16c10*/  LOP3.LUT R112, R213, R208, R201, 0x96, !PT ;  /* 0x000000d0d5707212 */ /* 0x000fe400078e96c9 */
[----:B------:R-:W-:-:S02]  /*16c20*/  IADD3 R113, PT, PT, R113, R117, R226 ;  /* 0x0000007571717210 */ /* 0x000fc40007ffe0e2 */
[C-C-:B------:R-:W-:Y:S02]  /*16c30*/  LEA.HI R226, R102.reuse, R223, R102.reuse, 0x5 ;  /* 0x000000df66e27211 */ /* 0x140fe400078f2866 */
[----:B------:R-:W-:Y:S02]  /*16c40*/  SHF.L.W.U32.HI R201, R102, 0x1e, R102 ;  /* 0x0000001e66c97819 */ /* 0x000fe40000010e66 */
[----:B------:R-:W-:Y:S02]  /*16c50*/  SHF.L.W.U32.HI R224, R224, 0x1e, R224 ;  /* 0x0000001ee0e07819 */ /* 0x000fe40000010ee0 */
[----:B------:R-:W-:Y:S02]  /*16c60*/  SHF.L.W.U32.HI R102, R103, 0x1, R103 ;  /* 0x0000000167667819 */ /* 0x000fe40000010e67 */
[----:B------:R-:W-:Y:S02]  /*16c70*/  LEA.HI R103, R225, R222, R225, 0x5 ;  /* 0x000000dee1677211 */ /* 0x000fe400078f28e1 */
[----:B------:R-:W-:-:S02]  /*16c80*/  LOP3.LUT R223, R226, R201, R215, 0xca, !PT ;  /* 0x000000c9e2df7212 */ /* 0x000fc400078ecad7 */
[C---:B------:R-:W-:Y:S02]  /*16c90*/  SHF.L.W.U32.HI R222, R225.reuse, 0x1e, R225 ;  /* 0x0000001ee1de7819 */ /* 0x040fe40000010ee1 */
[----:B------:R-:W-:Y:S01]  /*16ca0*/  LOP3.LUT R225, R225, R224, R219, 0x96, !PT ;  /* 0x000000e0e1e17212 */ /* 0x000fe200078e96db */
[----:B------:R-:W-:Y:S01]  /*16cb0*/  VIADD R227, R103, 0x6ed9eba1 ;  /* 0x6ed9eba167e37836 */ /* 0x000fe20000000000 */
[----:B------:R-:W-:Y:S02]  /*16cc0*/  IADD3 R223, PT, PT, R223, R118, R218 ;  /* 0x00000076dfdf7210 */ /* 0x000fe40007ffe0da */
[----:B------:R-:W-:Y:S02]  /*16cd0*/  LOP3.LUT R112, R112, R221, RZ, 0x3c, !PT ;  /* 0x000000dd70707212 */ /* 0x000fe400078e3cff */
[----:B------:R-:W-:Y:S02]  /*16ce0*/  IADD3 R218, PT, PT, R225, R214, R102 ;  /* 0x000000d6e1da7210 */ /* 0x000fe40007ffe066 */
[----:B------:R-:W-:-:S02]  /*16cf0*/  LEA.HI R228, R226, R113, R226, 0x5 ;  /* 0x00000071e2e47211 */ /* 0x000fc400078f28e2 */
[----:B------:R-:W-:Y:S02]  /*16d00*/  SHF.L.W.U32.HI R103, R226, 0x1e, R226 ;  /* 0x0000001ee2677819 */ /* 0x000fe40000010ee2 */
[----:B------:R-:W-:Y:S02]  /*16d10*/  SHF.L.W.U32.HI R112, R112, 0x1, R112 ;  /* 0x0000000170707819 */ /* 0x000fe40000010e70 */
[C---:B------:R-:W-:Y:S02]  /*16d20*/  LOP3.LUT R226, R227.reuse, R222, R224, 0x96, !PT ;  /* 0x000000dee3e27212 */ /* 0x040fe400078e96e0 */
[----:B------:R-:W-:Y:S02]  /*16d30*/  LEA.HI R218, R227, R218, R227, 0x5 ;  /* 0x000000dae3da7211 */ /* 0x000fe400078f28e3 */
[C---:B------:R-:W-:Y:S02]  /*16d40*/  LOP3.LUT R113, R228.reuse, R103, R201, 0xca, !PT ;  /* 0x00000067e4717212 */ /* 0x040fe400078ecac9 */
[----:B------:R-:W-:-:S02]  /*16d50*/  LEA.HI R214, R228, R223, R228, 0x5 ;  /* 0x000000dfe4d67211 */ /* 0x000fc400078f28e4 */
[----:B------:R-:W-:Y:S01]  /*16d60*/  SHF.L.W.U32.HI R228, R228, 0x1e, R228 ;  /* 0x0000001ee4e47819 */ /* 0x000fe20000010ee4 */
[----:B------:R-:W-:Y:S01]  /*16d70*/  VIADD R223, R218, 0x6ed9eba1 ;  /* 0x6ed9eba1dadf7836 */ /* 0x000fe20000000000 */
[----:B------:R-:W-:Y:S02]  /*16d80*/  IADD3 R226, PT, PT, R226, R219, R112 ;  /* 0x000000dbe2e27210 */ /* 0x000fe40007ffe070 */
[----:B------:R-:W-:Y:S02]  /*16d90*/  IADD3 R215, PT, PT, R113, R128, R215 ;  /* 0x0000008071d77210 */ /* 0x000fe40007ffe0d7 */
[----:B------:R-:W-:Y:S02]  /*16da0*/  LOP3.LUT R219, R202, R207, R208, 0x96, !PT ;  /* 0x000000cfcadb7212 */ /* 0x000fe400078e96d0 */
[----:B------:R-:W-:Y:S02]  /*16db0*/  LOP3.LUT R206, R209, R203, R206, 0x96, !PT ;  /* 0x000000cbd1ce7212 */ /* 0x000fe400078e96ce */
[----:B------:R-:W-:-:S02]  /*16dc0*/  LOP3.LUT R113, R214, R228, R103, 0xca, !PT ;  /* 0x000000e4d6717212 */ /* 0x000fc400078eca67 */
[----:B------:R-:W-:Y:S02]  /*16dd0*/  LOP3.LUT R219, R219, R102, RZ, 0x3c, !PT ;  /* 0x00000066dbdb7212 */ /* 0x000fe400078e3cff */
[----:B------:R-:W-:Y:S02]  /*16de0*/  LOP3.LUT R206, R206, R217, RZ, 0x3c, !PT ;  /* 0x000000d9cece7212 */ /* 0x000fe400078e3cff */
[----:B------:R-:W-:Y:S02]  /*16df0*/  IADD3 R208, PT, PT, R113, R122, R201 ;  /* 0x0000007a71d07210 */ /* 0x000fe40007ffe0c9 */
[----:B------:R-:W-:Y:S02]  /*16e00*/  LEA.HI R215, R214, R215, R214, 0x5 ;  /* 0x000000d7d6d77211 */ /* 0x000fe400078f28d6 */
[----:B------:R-:W-:Y:S02]  /*16e10*/  LEA.HI R226, R223, R226, R223, 0x5 ;  /* 0x000000e2dfe27211 */ /* 0x000fe400078f28df */
[----:B------:R-:W-:-:S02]  /*16e20*/  SHF.L.W.U32.HI R227, R227, 0x1e, R227 ;  /* 0x0000001ee3e37819 */ /* 0x000fc40000010ee3 */
[----:B------:R-:W-:Y:S02]  /*16e30*/  SHF.L.W.U32.HI R201, R219, 0x1, R219 ;  /* 0x00000001dbc97819 */ /* 0x000fe40000010edb */
[----:B------:R-:W-:Y:S01]  /*16e40*/  SHF.L.W.U32.HI R214, R214, 0x1e, R214 ;  /* 0x0000001ed6d67819 */ /* 0x000fe20000010ed6 */
[----:B------:R-:W-:Y:S01]  /*16e50*/  VIADD R225, R226, 0x6ed9eba1 ;  /* 0x6ed9eba1e2e17836 */ /* 0x000fe20000000000 */
[----:B------:R-:W-:Y:S02]  /*16e60*/  SHF.L.W.U32.HI R113, R206, 0x1, R206 ;  /* 0x00000001ce717819 */ /* 0x000fe40000010ece */
[----:B------:R-:W-:Y:S02]  /*16e70*/  LEA.HI R219, R215, R208, R215, 0x5 ;  /* 0x000000d0d7db7211 */ /* 0x000fe400078f28d7 */
[C---:B------:R-:W-:Y:S02]  /*16e80*/  SHF.L.W.U32.HI R206, R223.reuse, 0x1e, R223 ;  /* 0x0000001edfce7819 */ /* 0x040fe40000010edf */
[----:B------:R-:W-:-:S02]  /*16e90*/  LOP3.LUT R208, R223, R227, R222, 0x96, !PT ;  /* 0x000000e3dfd07212 */ /* 0x000fc400078e96de */
[C---:B------:R-:W-:Y:S02]  /*16ea0*/  SHF.L.W.U32.HI R223, R215.reuse, 0x1e, R215 ;  /* 0x0000001ed7df7819 */ /* 0x040fe40000010ed7 */
[----:B------:R-:W-:Y:S02]  /*16eb0*/  LOP3.LUT R215, R215, R214, R228, 0xca, !PT ;  /* 0x000000d6d7d77212 */ /* 0x000fe400078ecae4 */
[----:B------:R-:W-:Y:S02]  /*16ec0*/  LOP3.LUT R226, R225, R206, R227, 0xe8, !PT ;  /* 0x000000cee1e27212 */ /* 0x000fe400078ee8e3 */
[----:B------:R-:W-:Y:S02]  /*16ed0*/  IADD3 R224, PT, PT, R208, R224, R113 ;  /* 0x000000e0d0e07210 */ /* 0x000fe40007ffe071 */
[----:B------:R-:W-:Y:S02]  /*16ee0*/  LOP3.LUT R218, R219, R223, R214, 0xca, !PT ;  /* 0x000000dfdbda7212 */ /* 0x000fe400078ecad6 */
[----:B------:R-:W-:-:S02]  /*16ef0*/  IADD3 R208, PT, PT, R215, R120, R103 ;  /* 0x00000078d7d07210 */ /* 0x000fc40007ffe067 */
[----:B------:R-:W-:Y:S02]  /*16f00*/  IADD3 R229, PT, PT, R226, R222, R201 ;  /* 0x000000dee2e57210 */ /* 0x000fe40007ffe0c9 */
[----:B------:R-:W-:Y:S02]  /*16f10*/  LOP3.LUT R103, R216, R210, R203, 0x96, !PT ;  /* 0x000000d2d8677212 */ /* 0x000fe400078e96cb */
[----:B------:R-:W-:Y:S02]  /*16f20*/  IADD3 R203, PT, PT, R218, R121, R228 ;  /* 0x00000079dacb7210 */ /* 0x000fe40007ffe0e4 */
[----:B------:R-:W-:Y:S02]  /*16f30*/  LEA.HI R222, R219, R208, R219, 0x5 ;  /* 0x000000d0dbde7211 */ /* 0x000fe400078f28db */
[----:B------:R-:W-:Y:S02]  /*16f40*/  LEA.HI R224, R225, R224, R225, 0x5 ;  /* 0x000000e0e1e07211 */ /* 0x000fe400078f28e1 */
[----:B------:R-:W-:Y:S01]  /*16f50*/  SHF.L.W.U32.HI R215, R219, 0x1e, R219 ;  /* 0x0000001edbd77819 */ /* 0x000fe20000010edb */
[----:B------:R-:W-:Y:S01]  /*16f60*/  VIADD R228, R32, 0x5a827999 ;  /* 0x5a82799920e47836 */ /* 0x000fe20000000000 */
[----:B------:R-:W-:-:S02]  /*16f70*/  LOP3.LUT R226, R103, R112, RZ, 0x3c, !PT ;  /* 0x0000007067e27212 */ /* 0x000fc400078e3cff */
[--C-:B------:R-:W-:Y:S01]  /*16f80*/  LEA.HI R219, R222, R203, R222.reuse, 0x5 ;  /* 0x000000cbdedb7211 */ /* 0x100fe200078f28de */
[----:B------:R-:W-:Y:S01]  /*16f90*/  VIADD R224, R224, 0x6ed9eba1 ;  /* 0x6ed9eba1e0e07836 */ /* 0x000fe20000000000 */
[C---:B------:R-:W-:Y:S02]  /*16fa0*/  LOP3.LUT R203, R222.reuse, R215, R223, 0xca, !PT ;  /* 0x000000d7decb7212 */ /* 0x040fe400078ecadf */
[----:B------:R-:W-:Y:S02]  /*16fb0*/  SHF.L.W.U32.HI R218, R222, 0x1e, R222 ;  /* 0x0000001ededa7819 */ /* 0x000fe40000010ede */
[----:B------:R-:W-:Y:S01]  /*16fc0*/  SHF.L.W.U32.HI R208, R226, 0x1, R226 ;  /* 0x00000001e2d07819 */ /* 0x000fe20000010ee2 */
[----:B------:R-:W-:Y:S01]  /*16fd0*/  VIADD R230, R33, 0x5a827999 ;  /* 0x5a82799921e67836 */ /* 0x000fe20000000000 */
[----:B------:R-:W-:Y:S02]  /*16fe0*/  LOP3.LUT R226, R220, R212, R207, 0x96, !PT ;  /* 0x000000d4dce27212 */ /* 0x000fe400078e96cf */
[----:B------:R-:W-:-:S02]  /*16ff0*/  IADD3 R214, PT, PT, R203, R228, R214 ;  /* 0x000000e4cbd67210 */ /* 0x000fc40007ffe0d6 */
[----:B------:R-:W-:Y:S02]  /*17000*/  LOP3.LUT R222, R219, R218, R215, 0xca, !PT ;  /* 0x000000dadbde7212 */ /* 0x000fe400078ecad7 */
[----:B------:R-:W-:Y:S02]  /*17010*/  LEA.HI R229, R224, R229, R224, 0x5 ;  /* 0x000000e5e0e57211 */ /* 0x000fe400078f28e0 */
[----:B------:R-:W-:Y:S02]  /*17020*/  SHF.L.W.U32.HI R103, R225, 0x1e, R225 ;  /* 0x0000001ee1677819 */ /* 0x000fe40000010ee1 */
[----:B------:R-:W-:Y:S02]  /*17030*/  LOP3.LUT R226, R226, R113, RZ, 0x3c, !PT ;  /* 0x00000071e2e27212 */ /* 0x000fe400078e3cff */
[----:B------:R-:W-:Y:S02]  /*17040*/  LEA.HI R207, R219, R214, R219, 0x5 ;  /* 0x000000d6dbcf7211 */ /* 0x000fe400078f28db */
[----:B------:R-:W-:-:S02]  /*17050*/  IADD3 R222, PT, PT, R222, R230, R223 ;  /* 0x000000e6dede7210 */ /* 0x000fc40007ffe0df */
[----:B------:R-:W-:Y:S01]  /*17060*/  SHF.L.W.U32.HI R219, R219, 0x1e, R219 ;  /* 0x0000001edbdb7819 */ /* 0x000fe20000010edb */
[----:B------:R-:W-:Y:S01]  /*17070*/  VIADD R214, R229, 0x8f1bbcdc ;  /* 0x8f1bbcdce5d67836 */ /* 0x000fe20000000000 */
[----:B------:R-:W-:Y:S01]  /*17080*/  LOP3.LUT R225, R224, R103, R206, 0xe8, !PT ;  /* 0x00000067e0e17212 */ /* 0x000fe200078ee8ce */
[----:B------:R-:W-:Y:S01]  /*17090*/  VIADD R230, R34, 0x5a827999 ;  /* 0x5a82799922e67836 */ /* 0x000fe20000000000 */
[----:B------:R-:W-:Y:S02]  /*170a0*/  SHF.L.W.U32.HI R233, R226, 0x1, R226 ;  /* 0x00000001e2e97819 */ /* 0x000fe40000010ee2 */
[----:B------:R-:W-:Y:S02]  /*170b0*/  SHF.L.W.U32.HI R203, R224, 0x1e, R224 ;  /* 0x0000001ee0cb7819 */ /* 0x000fe40000010ee0 */
[----:B------:R-:W-:Y:S02]  /*170c0*/  LOP3.LUT R226, R221, R211, R210, 0x96, !PT ;  /* 0x000000d3dde27212 */ /* 0x000fe400078e96d2 */
[----:B------:R-:W-:-:S02]  /*170d0*/  LEA.HI R222, R207, R222, R207, 0x5 ;  /* 0x000000decfde7211 */ /* 0x000fc400078f28cf */
[C---:B------:R-:W-:Y:S02]  /*170e0*/  SHF.L.W.U32.HI R223, R207.reuse, 0x1e, R207 ;  /* 0x0000001ecfdf7819 */ /* 0x040fe40000010ecf */
[----:B------:R-:W-:Y:S01]  /*170f0*/  LOP3.LUT R210, R207, R219, R218, 0xca, !PT ;  /* 0x000000dbcfd27212 */ /* 0x000fe200078ecada */
[----:B------:R-:W-:Y:S01]  /*17100*/  VIADD R228, R35, 0x5a827999 ;  /* 0x5a82799923e47836 */ /* 0x000fe20000000000 */
[----:B------:R-:W-:Y:S02]  /*17110*/  IADD3 R227, PT, PT, R225, R227, R208 ;  /* 0x000000e3e1e37210 */ /* 0x000fe40007ffe0d0 */
[----:B------:R-:W-:Y:S02]  /*17120*/  LOP3.LUT R224, R214, R203, R103, 0xe8, !PT ;  /* 0x000000cbd6e07212 */ /* 0x000fe400078ee867 */
[----:B------:R-:W-:Y:S02]  /*17130*/  LOP3.LUT R225, R222, R223, R219, 0xca, !PT ;  /* 0x000000dfdee17212 */ /* 0x000fe400078ecadb */
[----:B------:R-:W-:-:S02]  /*17140*/  IADD3 R207, PT, PT, R210, R230, R215 ;  /* 0x000000e6d2cf7210 */ /* 0x000fc40007ffe0d7 */
[----:B------:R-:W-:Y:S02]  /*17150*/  LEA.HI R227, R214, R227, R214, 0x5 ;  /* 0x000000e3d6e37211 */ /* 0x000fe400078f28d6 */
[----:B------:R-:W-:Y:S02]  /*17160*/  IADD3 R229, PT, PT, R224, R206, R233 ;  /* 0x000000cee0e57210 */ /* 0x000fe40007ffe0e9 */
[----:B------:R-:W-:Y:S02]  /*17170*/  IADD3 R225, PT, PT, R225, R228, R218 ;  /* 0x000000e4e1e17210 */ /* 0x000fe40007ffe0da */
[C-C-:B------:R-:W-:Y:S02]  /*17180*/  LEA.HI R206, R222.reuse, R207, R222.reuse, 0x5 ;  /* 0x000000cfdece7211 */ /* 0x140fe400078f28de */
[----:B------:R-:W-:Y:S01]  /*17190*/  SHF.L.W.U32.HI R222, R222, 0x1e, R222 ;  /* 0x0000001edede7819 */ /* 0x000fe20000010ede */
[----:B------:R-:W-:Y:S01]  /*171a0*/  VIADD R218, R227, 0x8f1bbcdc ;  /* 0x8f1bbcdce3da7836 */ /* 0x000fe20000000000 */
[----:B------:R-:W-:Y:S01]  /*171b0*/  SHF.L.W.U32.HI R207, R214, 0x1e, R214 ;  /* 0x0000001ed6cf7819 */ /* 0x000fe20000010ed6 */
[----:B------:R-:W-:Y:S01]  /*171c0*/  VIADD R228, R96, 0x5a827999 ;  /* 0x5a82799960e47836 */ /* 0x000fe20000000000 */
[----:B------:R-:W-:-:S02]  /*171d0*/  LOP3.LUT R226, R226, R201, RZ, 0x3c, !PT ;  /* 0x000000c9e2e27212 */ /* 0x000fc400078e3cff */
[C-C-:B------:R-:W-:Y:S02]  /*171e0*/  LEA.HI R225, R206.reuse, R225, R206.reuse, 0x5 ;  /* 0x000000e1cee17211 */ /* 0x140fe400078f28ce */
[C---:B------:R-:W-:Y:S02]  /*171f0*/  SHF.L.W.U32.HI R214, R206.reuse, 0x1e, R206 ;  /* 0x0000001eced67819 */ /* 0x040fe40000010ece */
[----:B------:R-:W-:Y:S02]  /*17200*/  LOP3.LUT R206, R206, R222, R223, 0xca, !PT ;  /* 0x000000decece7212 */ /* 0x000fe400078ecadf */
[----:B------:R-:W-:Y:S02]  /*17210*/  SHF.L.W.U32.HI R215, R226, 0x1, R226 ;  /* 0x00000001e2d77819 */ /* 0x000fe40000010ee2 */
[----:B------:R-:W-:Y:S02]  /*17220*/  LOP3.LUT R224, R218, R207, R203, 0xe8, !PT ;  /* 0x000000cfdae07212 */ /* 0x000fe400078ee8cb */
[----:B------:R-:W-:Y:S01]  /*17230*/  IADD3 R206, PT, PT, R206, R228, R219 ;  /* 0x000000e4cece7210 */ /* 0x000fe20007ffe0db */
[----:B------:R-:W-:Y:S01]  /*17240*/  VIADD R226, R97, 0x5a827999 ;  /* 0x5a82799961e27836 */ /* 0x000fe20000000000 */
[----:B------:R-:W-:-:S02]  /*17250*/  IADD3 R224, PT, PT, R224, R103, R215 ;  /* 0x00000067e0e07210 */ /* 0x000fc40007ffe0d7 */
[C---:B------:R-:W-:Y:S02]  /*17260*/  LOP3.LUT R210, R225.reuse, R214, R222, 0xca, !PT ;  /* 0x000000d6e1d27212 */ /* 0x040fe400078ecade */
[C-C-:B------:R-:W-:Y:S02]  /*17270*/  LEA.HI R103, R225.reuse, R206, R225.reuse, 0x5 ;  /* 0x000000cee1677211 */ /* 0x140fe400078f28e1 */
[----:B------:R-:W-:Y:S02]  /*17280*/  SHF.L.W.U32.HI R206, R225, 0x1e, R225 ;  /* 0x0000001ee1ce7819 */ /* 0x000fe40000010ee1 */
[----:B------:R-:W-:Y:S02]  /*17290*/  LEA.HI R229, R218, R229, R218, 0x5 ;  /* 0x000000e5dae57211 */ /* 0x000fe400078f28da */
[----:B------:R-:W-:Y:S02]  /*172a0*/  LOP3.LUT R219, R217, R213, R212, 0x96, !PT ;  /* 0x000000d5d9db7212 */ /* 0x000fe400078e96d4 */
[----:B------:R-:W-:-:S02]  /*172b0*/  IADD3 R210, PT, PT, R210, R226, R223 ;  /* 0x000000e2d2d27210 */ /* 0x000fc40007ffe0df */
[----:B------:R-:W-:Y:S01]  /*172c0*/  LOP3.LUT R223, R103, R206, R214, 0xca, !PT ;  /* 0x000000ce67df7212 */ /* 0x000fe200078ecad6 */
[----:B------:R-:W-:Y:S01]  /*172d0*/  VIADD R229, R229, 0x8f1bbcdc ;  /* 0x8f1bbcdce5e57836 */ /* 0x000fe20000000000 */
[----:B------:R-:W-:Y:S02]  /*172e0*/  LOP3.LUT R226, R219, R208, RZ, 0x3c, !PT ;  /* 0x000000d0dbe27212 */ /* 0x000fe400078e3cff */
[----:B------:R-:W-:Y:S02]  /*172f0*/  SHF.L.W.U32.HI R212, R218, 0x1e, R218 ;  /* 0x0000001edad47819 */ /* 0x000fe40000010eda */
[C-C-:B------:R-:W-:Y:S02]  /*17300*/  LEA.HI R219, R103.reuse, R210, R103.reuse, 0x5 ;  /* 0x000000d267db7211 */ /* 0x140fe400078f2867 */
[----:B------:R-:W-:Y:S02]  /*17310*/  SHF.L.W.U32.HI R225, R103, 0x1e, R103 ;  /* 0x0000001e67e17819 */ /* 0x000fe40000010e67 */
[----:B------:R-:W-:-:S02]  /*17320*/  IADD3 R222, PT, PT, R223, R86, R222 ;  /* 0x00000056dfde7210 */ /* 0x000fc40007ffe0de */
[----:B------:R-:W-:Y:S02]  /*17330*/  SHF.L.W.U32.HI R210, R226, 0x1, R226 ;  /* 0x00000001e2d27819 */ /* 0x000fe40000010ee2 */
[----:B------:R-:W-:Y:S02]  /*17340*/  LOP3.LUT R218, R229, R212, R207, 0xe8, !PT ;  /* 0x000000d4e5da7212 */ /* 0x000fe400078ee8cf */
[C---:B------:R-:W-:Y:S02]  /*17350*/  LOP3.LUT R103, R219.reuse, R225, R206, 0xca, !PT ;  /* 0x000000e1db677212 */ /* 0x040fe400078ecace */
[----:B------:R-:W-:Y:S02]  /*17360*/  LEA.HI R222, R219, R222, R219, 0x5 ;  /* 0x000000dedbde7211 */ /* 0x000fe400078f28db */
[----:B------:R-:W-:Y:S02]  /*17370*/  IADD3 R228, PT, PT, R218, R203, R210 ;  /* 0x000000cbdae47210 */ /* 0x000fe40007ffe0d2 */
[----:B------:R-:W-:-:S02]  /*17380*/  LEA.HI R224, R229, R224, R229, 0x5 ;  /* 0x000000e0e5e07211 */ /* 0x000fc400078f28e5 */
[----:B------:R-:W-:Y:S02]  /*17390*/  LOP3.LUT R226, R102, R209, R211, 0x96, !PT ;  /* 0x000000d166e27212 */ /* 0x000fe400078e96d3 */
[----:B------:R-:W-:Y:S01]  /*173a0*/  IADD3 R218, PT, PT, R103, R87, R214 ;  /* 0x0000005767da7210 */ /* 0x000fe20007ffe0d6 */
[----:B------:R-:W-:Y:S01]  /*173b0*/  VIADD R103, R222, 0x5a827999 ;  /* 0x5a827999de677836 */ /* 0x000fe20000000000 */
[----:B------:R-:W-:Y:S01]  /*173c0*/  SHF.L.W.U32.HI R222, R229, 0x1e, R229 ;  /* 0x0000001ee5de7819 */ /* 0x000fe20000010ee5 */
[----:B------:R-:W-:Y:S01]  /*173d0*/  VIADD R229, R224, 0x8f1bbcdc ;  /* 0x8f1bbcdce0e57836 */ /* 0x000fe20000000000 */
[----:B------:R-:W-:Y:S02]  /*173e0*/  LOP3.LUT R226, R226, R233, RZ, 0x3c, !PT ;  /* 0x000000e9e2e27212 */ /* 0x000fe400078e3cff */
[----:B------:R-:W-:Y:S02]  /*173f0*/  LEA.HI R218, R103, R218, R103, 0x5 ;  /* 0x000000da67da7211 */ /* 0x000fe400078f2867 */
[----:B------:R-:W-:-:S02]  /*17400*/  SHF.L.W.U32.HI R224, R219, 0x1e, R219 ;  /* 0x0000001edbe07819 */ /* 0x000fc40000010edb */
[----:B------:R-:W-:Y:S02]  /*17410*/  SHF.L.W.U32.HI R214, R226, 0x1, R226 ;  /* 0x00000001e2d67819 */ /* 0x000fe40000010ee2 */
[----:B------:R-:W-:Y:S02]  /*17420*/  SHF.L.W.U32.HI R211, R103, 0x1e, R103 ;  /* 0x0000001e67d37819 */ /* 0x000fe40000010e67 */
[----:B------:R-:W-:Y:S01]  /*17430*/  LOP3.LUT R226, R229, R222, R212, 0xe8, !PT ;  /* 0x000000dee5e27212 */ /* 0x000fe200078ee8d4 */
[----:B------:R-:W-:Y:S01]  /*17440*/  VIADD R223, R218, 0x5a827999 ;  /* 0x5a827999dadf7836 */ /* 0x000fe20000000000 */
[----:B------:R-:W-:Y:S02]  /*17450*/  SHF.L.W.U32.HI R203, R199, 0x1, R199 ;  /* 0x00000001c7cb7819 */ /* 0x000fe40000010ec7 */
[----:B------:R-:W-:Y:S02]  /*17460*/  LOP3.LUT R103, R103, R224, R225, 0xca, !PT ;  /* 0x000000e067677212 */ /* 0x000fe400078ecae1 */
[----:B------:R-:W-:-:S02]  /*17470*/  IADD3 R227, PT, PT, R226, R207, R214 ;  /* 0x000000cfe2e37210 */ /* 0x000fc40007ffe0d6 */
[----:B------:R-:W-:Y:S02]  /*17480*/  LOP3.LUT R230, R112, R202, R213, 0x96, !PT ;  /* 0x000000ca70e67212 */ /* 0x000fe400078e96d5 */
[----:B------:R-:W-:Y:S02]  /*17490*/  IADD3 R226, PT, PT, R103, R206, R203 ;  /* 0x000000ce67e27210 */ /* 0x000fe40007ffe0cb */
[----:B------:R-:W-:Y:S02]  /*174a0*/  SHF.L.W.U32.HI R218, R191, 0x1, R191 ;  /* 0x00000001bfda7819 */ /* 0x000fe40000010ebf */
[----:B------:R-:W-:Y:S02]  /*174b0*/  LOP3.LUT R219, R223, R211, R224, 0xca, !PT ;  /* 0x000000d3dfdb7212 */ /* 0x000fe400078ecae0 */
[----:B------:R-:W-:Y:S02]  /*174c0*/  LOP3.LUT R230, R230, R215, RZ, 0x3c, !PT ;  /* 0x000000d7e6e67212 */ /* 0x000fe400078e3cff */
[----:B------:R-:W-:-:S02]  /*174d0*/  LEA.HI R228, R229, R228, R229, 0x5 ;  /* 0x000000e4e5e47211 */ /* 0x000fc400078f28e5 */
[----:B------:R-:W-:Y:S02]  /*174e0*/  LEA.HI R226, R223, R226, R223, 0x5 ;  /* 0x000000e2dfe27211 */ /* 0x000fe400078f28df */
[----:B------:R-:W-:Y:S02]  /*174f0*/  IADD3 R103, PT, PT, R219, R225, R218 ;  /* 0x000000e1db677210 */ /* 0x000fe40007ffe0da */
[----:B------:R-:W-:Y:S02]  /*17500*/  LOP3.LUT R209, R113, R216, R209, 0x96, !PT ;  /* 0x000000d871d17212 */ /* 0x000fe400078e96d1 */
[----:B------:R-:W-:Y:S01]  /*17510*/  SHF.L.W.U32.HI R225, R230, 0x1, R230 ;  /* 0x00000001e6e17819 */ /* 0x000fe20000010ee6 */
[----:B------:R-:W-:Y:S02]  /*17520*/  VIADD R230, R228, 0x8f1bbcdc ;  /* 0x8f1bbcdce4e67836 */ /* 0x000fe40000000000 */
[----:B------:R-:W-:Y:S01]  /*17530*/  VIADD R226, R226, 0x5a827999 ;  /* 0x5a827999e2e27836 */ /* 0x000fe20000000000 */
[----:B------:R-:W-:-:S02]  /*17540*/  LOP3.LUT R209, R209, R210, RZ, 0x3c, !PT ;  /* 0x000000d2d1d17212 */ /* 0x000fc400078e3cff */
[----:B------:R-:W-:Y:S02]  /*17550*/  LEA.HI R213, R230, R227, R230, 0x5 ;  /* 0x000000e3e6d57211 */ /* 0x000fe400078f28e6 */
[----:B------:R-:W-:Y:S02]  /*17560*/  LEA.HI R227, R226, R103, R226, 0x5 ;  /* 0x00000067e2e37211 */ /* 0x000fe400078f28e2 */
[----:B------:R-:W-:Y:S02]  /*17570*/  SHF.L.W.U32.HI R219, R209, 0x1, R209 ;  /* 0x00000001d1db7819 */ /* 0x000fe40000010ed1 */
[----:B------:R-:W-:Y:S01]  /*17580*/  SHF.L.W.U32.HI R209, R223, 0x1e, R223 ;  /* 0x0000001edfd17819 */ /* 0x000fe20000010edf */
[----:B------:R-:W-:Y:S01]  /*17590*/  VIADD R228, R227, 0x5a827999 ;  /* 0x5a827999e3e47836 */ /* 0x000fe20000000000 */
[----:B------:R-:W-:Y:S02]  /*175a0*/  SHF.L.W.U32.HI R207, R195, 0x1, R195 ;  /* 0x00000001c3cf7819 */ /* 0x000fe40000010ec3 */
[----:B------:R-:W-:-:S02]  /*175b0*/  SHF.L.W.U32.HI R223, R229, 0x1e, R229 ;  /* 0x0000001ee5df7819 */ /* 0x000fc40000010ee5 */
[----:B------:R-:W-:Y:S01]  /*175c0*/  LOP3.LUT R227, R226, R209, R211, 0xca, !PT ;  /* 0x000000d1e2e37212 */ /* 0x000fe200078ecad3 */
[----:B------:R-:W-:Y:S01]  /*175d0*/  VIADD R232, R213, 0x8f1bbcdc ;  /* 0x8f1bbcdcd5e87836 */ /* 0x000fe20000000000 */
[----:B------:R-:W-:Y:S02]  /*175e0*/  LOP3.LUT R206, R151, R203, RZ, 0x3c, !PT ;  /* 0x000000cb97ce7212 */ /* 0x000fe400078e3cff */
[----:B------:R-:W-:Y:S02]  /*175f0*/  SHF.L.W.U32.HI R103, R230, 0x1e, R230 ;  /* 0x0000001ee6677819 */ /* 0x000fe40000010ee6 */
[----:B------:R-:W-:Y:S02]  /*17600*/  SHF.L.W.U32.HI R213, R226, 0x1e, R226 ;  /* 0x0000001ee2d57819 */ /* 0x000fe40000010ee2 */
[----:B------:R-:W-:Y:S02]  /*17610*/  LOP3.LUT R230, R230, R223, R222, 0xe8, !PT ;  /* 0x000000dfe6e67212 */ /* 0x000fe400078ee8de */
[----:B------:R-:W-:-:S02]  /*17620*/  IADD3 R227, PT, PT, R227, R224, R207 ;  /* 0x000000e0e3e37210 */ /* 0x000fc40007ffe0cf */
[----:B------:R-:W-:Y:S02]  /*17630*/  SHF.L.W.U32.HI R206, R206, 0x1, R206 ;  /* 0x00000001cece7819 */ /* 0x000fe40000010ece */
[----:B------:R-:W-:Y:S02]  /*17640*/  LOP3.LUT R229, R228, R213, R209, 0xca, !PT ;  /* 0x000000d5e4e57212 */ /* 0x000fe400078ecad1 */
[----:B------:R-:W-:Y:S02]  /*17650*/  IADD3 R231, PT, PT, R230, R212, R225 ;  /* 0x000000d4e6e77210 */ /* 0x000fe40007ffe0e1 */
[----:B------:R-:W-:Y:S02]  /*17660*/  LEA.HI R227, R228, R227, R228, 0x5 ;  /* 0x000000e3e4e37211 */ /* 0x000fe400078f28e4 */
[----:B------:R-:W-:Y:S02]  /*17670*/  IADD3 R212, PT, PT, R229, R211, R206 ;  /* 0x000000d3e5d47210 */ /* 0x000fe40007ffe0ce */
[C---:B------:R-:W-:Y:S01]  /*17680*/  LEA.HI R211, R232.reuse, R231, R232, 0x5 ;  /* 0x000000e7e8d37211 */ /* 0x040fe200078f28e8 */
[----:B------:R-:W-:Y:S01]  /*17690*/  VIADD R227, R227, 0x5a827999 ;  /* 0x5a827999e3e37836 */ /* 0x000fe20000000000 */
[----:B------:R-:W-:-:S02]  /*176a0*/  LOP3.LUT R234, R232, R103, R223, 0xe8, !PT ;  /* 0x00000067e8ea7212 */ /* 0x000fc400078ee8df */
[----:B------:R-:W-:Y:S01]  /*176b0*/  LOP3.LUT R229, R201, R220, R202, 0x96, !PT ;  /* 0x000000dcc9e57212 */ /* 0x000fe200078e96ca */
[----:B------:R-:W-:Y:S01]  /*176c0*/  VIADD R211, R211, 0x8f1bbcdc ;  /* 0x8f1bbcdcd3d37836 */ /* 0x000fe20000000000 */
[----:B------:R-:W-:Y:S02]  /*176d0*/  IADD3 R226, PT, PT, R234, R222, R219 ;  /* 0x000000deeae27210 */ /* 0x000fe40007ffe0db */
[----:B------:R-:W-:Y:S02]  /*176e0*/  LOP3.LUT R229, R229, R214, RZ, 0x3c, !PT ;  /* 0x000000d6e5e57212 */ /* 0x000fe400078e3cff */
[----:B------:R-:W-:Y:S02]  /*176f0*/  SHF.L.W.U32.HI R224, R232, 0x1e, R232 ;  /* 0x0000001ee8e07819 */ /* 0x000fe40000010ee8 */
[----:B------:R-:W-:Y:S02]  /*17700*/  LEA.HI R212, R227, R212, R227, 0x5 ;  /* 0x000000d4e3d47211 */ /* 0x000fe400078f28e3 */
[----:B------:R-:W-:-:S02]  /*17710*/  LOP3.LUT R222, R138, R218, RZ, 0x3c, !PT ;  /* 0x000000da8ade7212 */ /* 0x000fc400078e3cff */
[----:B------:R-:W-:Y:S02]  /*17720*/  SHF.L.W.U32.HI R228, R228, 0x1e, R228 ;  /* 0x0000001ee4e47819 */ /* 0x000fe40000010ee4 */
[----:B------:R-:W-:Y:S01]  /*17730*/  SHF.L.W.U32.HI R230, R229, 0x1, R229 ;  /* 0x00000001e5e67819 */ /* 0x000fe20000010ee5 */
[----:B------:R-:W-:Y:S01]  /*17740*/  VIADD R229, R212, 0x5a827999 ;  /* 0x5a827999d4e57836 */ /* 0x000fe20000000000 */
[----:B------:R-:W-:Y:S02]  /*17750*/  LOP3.LUT R232, R211, R224, R103, 0xe8, !PT ;  /* 0x000000e0d3e87212 */ /* 0x000fe400078ee867 */
[----:B------:R-:W-:Y:S02]  /*17760*/  SHF.L.W.U32.HI R222, R222, 0x1, R222 ;  /* 0x00000001dede7819 */ /* 0x000fe40000010ede */
[----:B------:R-:W-:Y:S02]  /*17770*/  LOP3.LUT R231, R227, R228, R213, 0x96, !PT ;  /* 0x000000e4e3e77212 */ /* 0x000fe400078e96d5 */
[----:B------:R-:W-:-:S02]  /*17780*/  LOP3.LUT R234, R179, R207, RZ, 0x3c, !PT ;  /* 0x000000cfb3ea7212 */ /* 0x000fc400078e3cff */
[----:B------:R-:W-:Y:S02]  /*17790*/  SHF.L.W.U32.HI R202, R227, 0x1e, R227 ;  /* 0x0000001ee3ca7819 */ /* 0x000fe40000010ee3 */
[----:B------:R-:W-:Y:S02]  /*177a0*/  IADD3 R236, PT, PT, R232, R223, R230 ;  /* 0x000000dfe8ec7210 */ /* 0x000fe40007ffe0e6 */
[----:B------:R-:W-:Y:S02]  /*177b0*/  IADD3 R232, PT, PT, R231, R209, R222 ;  /* 0x000000d1e7e87210 */ /* 0x000fe40007ffe0de */
[----:B------:R-:W-:Y:S02]  /*177c0*/  LOP3.LUT R216, R208, R221, R216, 0x96, !PT ;  /* 0x000000ddd0d87212 */ /* 0x000fe400078e96d8 */
[----:B------:R-:W-:Y:S02]  /*177d0*/  SHF.L.W.U32.HI R212, R234, 0x1, R234 ;  /* 0x00000001ead47819 */ /* 0x000fe40000010eea */
[----:B------:R-:W-:-:S02]  /*177e0*/  LOP3.LUT R209, R229, R202, R228, 0x96, !PT ;  /* 0x000000cae5d17212 */ /* 0x000fc400078e96e4 */
[----:B------:R-:W-:Y:S02]  /*177f0*/  LEA.HI R226, R211, R226, R211, 0x5 ;  /* 0x000000e2d3e27211 */ /* 0x000fe400078f28d3 */
[----:B------:R-:W-:Y:S02]  /*17800*/  LOP3.LUT R220, R233, R217, R220, 0x96, !PT ;  /* 0x000000d9e9dc7212 */ /* 0x000fe400078e96dc */
[----:B------:R-:W-:Y:S02]  /*17810*/  LOP3.LUT R216, R216, R225, RZ, 0x3c, !PT ;  /* 0x000000e1d8d87212 */ /* 0x000fe400078e3cff */
[----:B------:R-:W-:Y:S01]  /*17820*/  IADD3 R209, PT, PT, R209, R213, R212 ;  /* 0x000000d5d1d17210 */ /* 0x000fe20007ffe0d4 */
[----:B------:R-:W-:Y:S01]  /*17830*/  VIADD R213, R226, 0x8f1bbcdc ;  /* 0x8f1bbcdce2d57836 */ /* 0x000fe20000000000 */
[----:B------:R-:W-:Y:S02]  /*17840*/  LEA.HI R232, R229, R232, R229, 0x5 ;  /* 0x000000e8e5e87211 */ /* 0x000fe400078f28e5 */
[----:B------:R-:W-:-:S02]  /*17850*/  LOP3.LUT R220, R220, R219, RZ, 0x3c, !PT ;  /* 0x000000dbdcdc7212 */ /* 0x000fc400078e3cff */
[----:B------:R-:W-:Y:S02]  /*17860*/  SHF.L.W.U32.HI R226, R216, 0x1, R216 ;  /* 0x00000001d8e27819 */ /* 0x000fe40000010ed8 */
[----:B------:R-:W-:Y:S01]  /*17870*/  SHF.L.W.U32.HI R216, R211, 0x1e, R211 ;  /* 0x0000001ed3d87819 */ /* 0x000fe20000010ed3 */
[----:B------:R-:W-:Y:S01]  /*17880*/  VIADD R232, R232, 0x6ed9eba1 ;  /* 0x6ed9eba1e8e87836 */ /* 0x000fe20000000000 */
[----:B------:R-:W-:Y:S02]  /*17890*/  LEA.HI R236, R213, R236, R213, 0x5 ;  /* 0x000000ecd5ec7211 */ /* 0x000fe400078f28d5 */
[----:B------:R-:W-:Y:S02]  /*178a0*/  SHF.L.W.U32.HI R227, R220, 0x1, R220 ;  /* 0x00000001dce37819 */ /* 0x000fe40000010edc */
[----:B------:R-:W-:Y:S02]  /*178b0*/  LOP3.LUT R231, R178, R206, RZ, 0x3c, !PT ;  /* 0x000000ceb2e77212 */ /* 0x000fe400078e3cff */
[----:B------:R-:W-:-:S02]  /*178c0*/  SHF.L.W.U32.HI R223, R229, 0x1e, R229 ;  /* 0x0000001ee5df7819 */ /* 0x000fc40000010ee5 */
[C---:B------:R-:W-:Y:S01]  /*178d0*/  LOP3.LUT R220, R213.reuse, R216, R224, 0xe8, !PT ;  /* 0x000000d8d5dc7212 */ /* 0x040fe200078ee8e0 */
[----:B------:R-:W-:Y:S01]  /*178e0*/  VIADD R236, R236, 0x8f1bbcdc ;  /* 0x8f1bbcdcecec7836 */ /* 0x000fe20000000000 */
[----:B------:R-:W-:Y:S02]  /*178f0*/  SHF.L.W.U32.HI R211, R213, 0x1e, R213 ;  /* 0x0000001ed5d37819 */ /* 0x000fe40000010ed5 */
[C---:B------:R-:W-:Y:S02]  /*17900*/  LEA.HI R209, R232.reuse, R209, R232, 0x5 ;  /* 0x000000d1e8d17211 */ /* 0x040fe400078f28e8 */
[----:B------:R-:W-:Y:S02]  /*17910*/  SHF.L.W.U32.HI R231, R231, 0x1, R231 ;  /* 0x00000001e7e77819 */ /* 0x000fe40000010ee7 */
[----:B------:R-:W-:Y:S02]  /*17920*/  LOP3.LUT R213, R232, R223, R202, 0x96, !PT ;  /* 0x000000dfe8d57212 */ /* 0x000fe400078e96ca */
[----:B------:R-:W-:Y:S01]  /*17930*/  IADD3 R229, PT, PT, R220, R103, R226 ;  /* 0x00000067dce57210 */ /* 0x000fe20007ffe0e2 */
[----:B------:R-:W-:Y:S01]  /*17940*/  VIADD R235, R209, 0x6ed9eba1 ;  /* 0x6ed9eba1d1eb7836 */ /* 0x000fe20000000000 */
[----:B------:R-:W-:-:S02]  /*17950*/  LOP3.LUT R234, R236, R211, R216, 0xe8, !PT ;  /* 0x000000d3ecea7212 */ /* 0x000fc400078ee8d8 */
[----:B------:R-:W-:Y:S02]  /*17960*/  IADD3 R220, PT, PT, R213, R228, R231 ;  /* 0x000000e4d5dc7210 */ /* 0x000fe40007ffe0e7 */
[----:B------:R-:W-:Y:S02]  /*17970*/  LEA.HI R229, R236, R229, R236, 0x5 ;  /* 0x000000e5ece57211 */ /* 0x000fe400078f28ec */
[----:B------:R-:W-:Y:S02]  /*17980*/  LOP3.LUT R213, R123, R222, RZ, 0x3c, !PT ;  /* 0x000000de7bd57212 */ /* 0x000fe400078e3cff */
[----:B------:R-:W-:Y:S02]  /*17990*/  SHF.L.W.U32.HI R228, R232, 0x1e, R232 ;  /* 0x0000001ee8e47819 */ /* 0x000fe40000010ee8 */
[----:B------:R-:W-:Y:S01]  /*179a0*/  LOP3.LUT R209, R215, R102, R221, 0x96, !PT ;  /* 0x00000066d7d17212 */ /* 0x000fe200078e96dd */
[----:B------:R-:W-:Y:S01]  /*179b0*/  VIADD R232, R229, 0x8f1bbcdc ;  /* 0x8f1bbcdce5e87836 */ /* 0x000fe20000000000 */
[----:B------:R-:W-:-:S02]  /*179c0*/  IADD3 R103, PT, PT, R234, R224, R227 ;  /* 0x000000e0ea677210 */ /* 0x000fc40007ffe0e3 */
[----:B------:R-:W-:Y:S02]  /*179d0*/  SHF.L.W.U32.HI R213, R213, 0x1, R213 ;  /* 0x00000001d5d57819 */ /* 0x000fe40000010ed5 */
[----:B------:R-:W-:Y:S02]  /*179e0*/  LOP3.LUT R221, R235, R228, R223, 0x96, !PT ;  /* 0x000000e4ebdd7212 */ /* 0x000fe400078e96df */
[----:B------:R-:W-:Y:S02]  /*179f0*/  LOP3.LUT R234, R209, R230, RZ, 0x3c, !PT ;  /* 0x000000e6d1ea7212 */ /* 0x000fe400078e3cff */
[----:B------:R-:W-:Y:S02]  /*17a00*/  LEA.HI R220, R235, R220, R235, 0x5 ;  /* 0x000000dcebdc7211 */ /* 0x000fe400078f28eb */
[----:B------:R-:W-:Y:S02]  /*17a10*/  SHF.L.W.U32.HI R209, R236, 0x1e, R236 ;  /* 0x0000001eecd17819 */ /* 0x000fe40000010eec */
[----:B------:R-:W-:Y:S01]  /*17a20*/  IADD3 R224, PT, PT, R221, R202, R213 ;  /* 0x000000cadde07210 */ /* 0x000fe20007ffe0d5 */
[----:B------:R-:W-:Y:S01]  /*17a30*/  VIADD R221, R220, 0x6ed9eba1 ;  /* 0x6ed9eba1dcdd7836 */ /* 0x000fe20000000000 */
[----:B------:R-:W-:-:S02]  /*17a40*/  SHF.L.W.U32.HI R229, R234, 0x1, R234 ;  /* 0x00000001eae57819 */ /* 0x000fc40000010eea */
[----:B------:R-:W-:Y:S02]  /*17a50*/  LOP3.LUT R202, R232, R209, R211, 0xe8, !PT ;  /* 0x000000d1e8ca7212 */ /* 0x000fe400078ee8d3 */
[----:B------:R-:W-:Y:S02]  /*17a60*/  LOP3.LUT R237, R203, R34, R32, 0x96, !PT ;  /* 0x00000022cbed7212 */ /* 0x000fe400078e9620 */
[----:B------:R-:W-:Y:S02]  /*17a70*/  IADD3 R202, PT, PT, R202, R216, R229 ;  /* 0x000000d8caca7210 */ /* 0x000fe40007ffe0e5 */
[----:B------:R-:W-:Y:S02]  /*17a80*/  LEA.HI R216, R221, R224, R221, 0x5 ;  /* 0x000000e0ddd87211 */ /* 0x000fe400078f28dd */
[----:B------:R-:W-:Y:S02]  /*17a90*/  LOP3.LUT R237, R237, R212, RZ, 0x3c, !PT ;  /* 0x000000d4eded7212 */ /* 0x000fe400078e3cff */
[----:B------:R-:W-:Y:S01]  /*17aa0*/  SHF.L.W.U32.HI R235, R235, 0x1e, R235 ;  /* 0x0000001eebeb7819 */ /* 0x000fe20000010eeb */
[----:B------:R-:W-:Y:S01]  /*17ab0*/  VIADD R234, R216, 0x6ed9eba1 ;  /* 0x6ed9eba1d8ea7836 */ /* 0x000fe20000000000 */
[----:B------:R-:W-:-:S02]  /*17ac0*/  SHF.L.W.U32.HI R224, R221, 0x1e, R221 ;  /* 0x0000001edde07819 */ /* 0x000fc40000010edd */
[----:B------:R-:W-:Y:S02]  /*17ad0*/  LOP3.LUT R220, R218, R35, R33, 0x96, !PT ;  /* 0x00000023dadc7212 */ /* 0x000fe400078e9621 */
[----:B------:R-:W-:Y:S02]  /*17ae0*/  SHF.L.W.U32.HI R216, R237, 0x1, R237 ;  /* 0x00000001edd87819 */ /* 0x000fe40000010eed */
[----:B------:R-:W-:Y:S02]  /*17af0*/  LOP3.LUT R221, R221, R235, R228, 0x96, !PT ;  /* 0x000000ebdddd7212 */ /* 0x000fe400078e96e4 */
[----:B------:R-:W-:Y:S02]  /*17b00*/  LOP3.LUT R220, R220, R231, RZ, 0x3c, !PT ;  /* 0x000000e7dcdc7212 */ /* 0x000fe400078e3cff */
[----:B------:R-:W-:Y:S02]  /*17b10*/  IADD3 R221, PT, PT, R221, R223, R216 ;  /* 0x000000dfdddd7210 */ /* 0x000fe40007ffe0d8 */
[----:B------:R-:W-:-:S02]  /*17b20*/  SHF.L.W.U32.HI R220, R220, 0x1, R220 ;  /* 0x00000001dcdc7819 */ /* 0x000fc40000010edc */
[C---:B------:R-:W-:Y:S02]  /*17b30*/  LOP3.LUT R237, R234.reuse, R224, R235, 0x96, !PT ;  /* 0x000000e0eaed7212 */ /* 0x040fe400078e96eb */
        /* <DEDUP_REMOVED lines=8> */
[----:B------:R-:W-:Y:S02]  /*17bc0*/  LOP3.LUT R228, R217, R226, RZ, 0x3c, !PT ;  /* 0x000000e2d9e47212 */ /* 0x000fe400078e3cff */
[----:B------:R-:W-:Y:S02]  /*17bd0*/  SHF.L.W.U32.HI R217, R232, 0x1e, R232 ;  /* 0x0000001ee8d97819 */ /* 0x000fe40000010ee8 */
[----:B------:R-:W-:Y:S02]  /*17be0*/  SHF.L.W.U32.HI R221, R238, 0x1, R238 ;  /* 0x00000001eedd7819 */ /* 0x000fe40000010eee */
[----:B------:R-:W-:-:S02]  /*17bf0*/  LOP3.LUT R232, R237, R103, R224, 0x96, !PT ;  /* 0x00000067ede87212 */ /* 0x000fc400078e96e0 */
[----:B------:R-:W-:Y:S02]  /*17c00*/  LEA.HI R236, R237, R236, R237, 0x5 ;  /* 0x000000ecedec7211 */ /* 0x000fe400078f28ed */
[----:B------:R-:W-:-:S03]  /*17c10*/  IADD3 R235, PT, PT, R232, R235, R221 ;  /* 0x000000ebe8eb7210 */ /* 0x000fc60007ffe0dd */
[----:B------:R-:W-:Y:S02]  /*17c20*/  VIADD R232, R236, 0x6ed9eba1 ;  /* 0x6ed9eba1ece87836 */ /* 0x000fe40000000000 */
[----:B------:R-:W-:Y:S01]  /*17c30*/  VIADD R234, R223, 0x8f1bbcdc ;  /* 0x8f1bbcdcdfea7836 */ /* 0x000fe20000000000 */
[----:B------:R-:W-:Y:S02]  /*17c40*/  LOP3.LUT R223, R206, R97, R35, 0x96, !PT ;  /* 0x00000061cedf7212 */ /* 0x000fe400078e9623 */
[----:B------:R-:W-:Y:S02]  /*17c50*/  LEA.HI R235, R232, R235, R232, 0x5 ;  /* 0x000000ebe8eb7211 */ /* 0x000fe400078f28e8 */
[----:B------:R-:W-:Y:S02]  /*17c60*/  LOP3.LUT R239, R86, R96, RZ, 0x3c, !PT ;  /* 0x0000006056ef7212 */ /* 0x000fe400078e3cff */
[----:B------:R-:W-:Y:S02]  /*17c70*/  SHF.L.W.U32.HI R228, R228, 0x1, R228 ;  /* 0x00000001e4e47819 */ /* 0x000fe40000010ee4 */
[----:B------:R-:W-:-:S02]  /*17c80*/  LOP3.LUT R238, R234, R217, R209, 0xe8, !PT ;  /* 0x000000d9eaee7212 */ /* 0x000fc400078ee8d1 */
[----:B------:R-:W-:Y:S01]  /*17c90*/  LOP3.LUT R223, R223, R216, RZ, 0x3c, !PT ;  /* 0x000000d8dfdf7212 */ /* 0x000fe200078e3cff */
[----:B------:R-:W-:Y:S01]  /*17ca0*/  VIADD R235, R235, 0x6ed9eba1 ;  /* 0x6ed9eba1ebeb7836 */ /* 0x000fe20000000000 */
[----:B------:R-:W-:Y:S02]  /*17cb0*/  SHF.L.W.U32.HI R237, R237, 0x1e, R237 ;  /* 0x0000001eeded7819 */ /* 0x000fe40000010eed */
[----:B------:R-:W-:Y:S02]  /*17cc0*/  LOP3.LUT R239, R220, R239, R222, 0x96, !PT ;  /* 0x000000efdcef7212 */ /* 0x000fe400078e96de */
[----:B------:R-:W-:Y:S02]  /*17cd0*/  SHF.L.W.U32.HI R236, R232, 0x1e, R232 ;  /* 0x0000001ee8ec7819 */ /* 0x000fe40000010ee8 */
[----:B------:R-:W-:Y:S02]  /*17ce0*/  IADD3 R211, PT, PT, R238, R211, R228 ;  /* 0x000000d3eed37210 */ /* 0x000fe40007ffe0e4 */
[----:B------:R-:W-:-:S02]  /*17cf0*/  SHF.L.W.U32.HI R223, R223, 0x1, R223 ;  /* 0x00000001dfdf7819 */ /* 0x000fc40000010edf */
[----:B------:R-:W-:Y:S02]  /*17d00*/  LOP3.LUT R242, R231, R203, R86, 0x96, !PT ;  /* 0x000000cbe7f27212 */ /* 0x000fe400078e9656 */
[----:B------:R-:W-:Y:S02]  /*17d10*/  LOP3.LUT R238, R232, R237, R103, 0x96, !PT ;  /* 0x000000ede8ee7212 */ /* 0x000fe400078e9667 */
[----:B------:R-:W-:Y:S02]  /*17d20*/  SHF.L.W.U32.HI R232, R239, 0x1, R239 ;  /* 0x00000001efe87819 */ /* 0x000fe40000010eef */
[----:B------:R-:W-:Y:S02]  /*17d30*/  LOP3.LUT R239, R235, R236, R237, 0x96, !PT ;  /* 0x000000ecebef7212 */ /* 0x000fe400078e96ed */
[----:B------:R-:W-:Y:S02]  /*17d40*/  LOP3.LUT R242, R242, R223, RZ, 0x3c, !PT ;  /* 0x000000dff2f27212 */ /* 0x000fe400078e3cff */
[----:B------:R-:W-:-:S02]  /*17d50*/  LEA.HI R202, R234, R202, R234, 0x5 ;  /* 0x000000caeaca7211 */ /* 0x000fc400078f28ea */
[----:B------:R-:W-:Y:S02]  /*17d60*/  IADD3 R224, PT, PT, R238, R224, R223 ;  /* 0x000000e0eee07210 */ /* 0x000fe40007ffe0df */
[----:B------:R-:W-:Y:S02]  /*17d70*/  LOP3.LUT R240, R87, R97, RZ, 0x3c, !PT ;  /* 0x0000006157f07212 */ /* 0x000fe400078e3cff */
[----:B------:R-:W-:Y:S02]  /*17d80*/  IADD3 R238, PT, PT, R239, R103, R232 ;  /* 0x00000067efee7210 */ /* 0x000fe40007ffe0e8 */
[----:B------:R-:W-:Y:S01]  /*17d90*/  SHF.L.W.U32.HI R103, R242, 0x1, R242 ;  /* 0x00000001f2677819 */ /* 0x000fe20000010ef2 */
[----:B------:R-:W-:Y:S01]  /*17da0*/  VIADD R242, R202, 0x8f1bbcdc ;  /* 0x8f1bbcdccaf27836 */ /* 0x000fe20000000000 */
[----:B------:R-:W-:Y:S02]  /*17db0*/  LEA.HI R224, R235, R224, R235, 0x5 ;  /* 0x000000e0ebe07211 */ /* 0x000fe400078f28eb */
[----:B------:R-:W-:-:S02]  /*17dc0*/  LOP3.LUT R112, R225, R201, R112, 0x96, !PT ;  /* 0x000000c9e1707212 */ /* 0x000fc400078e9670 */
[----:B------:R-:W-:Y:S02]  /*17dd0*/  LOP3.LUT R240, R221, R240, R212, 0x96, !PT ;  /* 0x000000f0ddf07212 */ /* 0x000fe400078e96d4 */
[----:B------:R-:W-:Y:S01]  /*17de0*/  LOP3.LUT R244, R214, R113, R102, 0x96, !PT ;  /* 0x00000071d6f47212 */ /* 0x000fe200078e9666 */
[----:B------:R-:W-:Y:S01]  /*17df0*/  VIADD R241, R224, 0x6ed9eba1 ;  /* 0x6ed9eba1e0f17836 */ /* 0x000fe20000000000 */
[----:B------:R-:W-:Y:S02]  /*17e00*/  LOP3.LUT R239, R112, R229, RZ, 0x3c, !PT ;  /* 0x000000e570ef7212 */ /* 0x000fe400078e3cff */
[----:B------:R-:W-:Y:S02]  /*17e10*/  LEA.HI R211, R242, R211, R242, 0x5 ;  /* 0x000000d3f2d37211 */ /* 0x000fe400078f28f2 */
[----:B------:R-:W-:Y:S02]  /*17e20*/  SHF.L.W.U32.HI R102, R240, 0x1, R240 ;  /* 0x00000001f0667819 */ /* 0x000fe40000010ef0 */
[----:B------:R-:W-:-:S02]  /*17e30*/  LOP3.LUT R244, R244, R227, RZ, 0x3c, !PT ;  /* 0x000000e3f4f47212 */ /* 0x000fc400078e3cff */
[----:B------:R-:W-:Y:S01]  /*17e40*/  SHF.L.W.U32.HI R240, R234, 0x1e, R234 ;  /* 0x0000001eeaf07819 */ /* 0x000fe20000010eea */
[----:B------:R-:W-:Y:S01]  /*17e50*/  VIADD R211, R211, 0x8f1bbcdc ;  /* 0x8f1bbcdcd3d37836 */ /* 0x000fe20000000000 */
[----:B------:R-:W-:Y:S02]  /*17e60*/  SHF.L.W.U32.HI R224, R239, 0x1, R239 ;  /* 0x00000001efe07819 */ /* 0x000fe40000010eef */
[----:B------:R-:W-:Y:S02]  /*17e70*/  LEA.HI R239, R241, R238, R241, 0x5 ;  /* 0x000000eef1ef7211 */ /* 0x000fe400078f28f1 */
[----:B------:R-:W-:Y:S02]  /*17e80*/  SHF.L.W.U32.HI R112, R244, 0x1, R244 ;  /* 0x00000001f4707819 */ /* 0x000fe40000010ef4 */
[C---:B------:R-:W-:Y:S02]  /*17e90*/  SHF.L.W.U32.HI R238, R242.reuse, 0x1e, R242 ;  /* 0x0000001ef2ee7819 */ /* 0x040fe40000010ef2 */
[----:B------:R-:W-:Y:S01]  /*17ea0*/  LOP3.LUT R234, R242, R240, R217, 0xe8, !PT ;  /* 0x000000f0f2ea7212 */ /* 0x000fe200078ee8d9 */
[----:B------:R-:W-:Y:S01]  /*17eb0*/  VIADD R239, R239, 0x6ed9eba1 ;  /* 0x6ed9eba1efef7836 */ /* 0x000fe20000000000 */
[----:B------:R-:W-:-:S02]  /*17ec0*/  SHF.L.W.U32.HI R202, R235, 0x1e, R235 ;  /* 0x0000001eebca7819 */ /* 0x000fc40000010eeb */
[----:B------:R-:W-:Y:S02]  /*17ed0*/  LOP3.LUT R243, R211, R238, R240, 0xe8, !PT ;  /* 0x000000eed3f37212 */ /* 0x000fe400078ee8f0 */
[----:B------:R-:W-:Y:S02]  /*17ee0*/  IADD3 R244, PT, PT, R234, R209, R112 ;  /* 0x000000d1eaf47210 */ /* 0x000fe40007ffe070 */
[C---:B------:R-:W-:Y:S02]  /*17ef0*/  SHF.L.W.U32.HI R235, R241.reuse, 0x1e, R241 ;  /* 0x0000001ef1eb7819 */ /* 0x040fe40000010ef1 */
[----:B------:R-:W-:Y:S02]  /*17f00*/  LOP3.LUT R241, R241, R202, R236, 0x96, !PT ;  /* 0x000000caf1f17212 */ /* 0x000fe400078e96ec */
[----:B------:R-:W-:Y:S02]  /*17f10*/  IADD3 R209, PT, PT, R243, R217, R224 ;  /* 0x000000d9f3d17210 */ /* 0x000fe40007ffe0e0 */
[----:B------:R-:W-:-:S02]  /*17f20*/  LEA.HI R244, R211, R244, R211, 0x5 ;  /* 0x000000f4d3f47211 */ /* 0x000fc400078f28d3 */
[----:B------:R-:W-:Y:S02]  /*17f30*/  LOP3.LUT R242, R239, R235, R202, 0x96, !PT ;  /* 0x000000ebeff27212 */ /* 0x000fe400078e96ca */
[----:B------:R-:W-:Y:S02]  /*17f40*/  LOP3.LUT R217, R219, R208, R113, 0x96, !PT ;  /* 0x000000d0dbd97212 */ /* 0x000fe400078e9671 */
[----:B------:R-:W-:Y:S01]  /*17f50*/  LOP3.LUT R201, R230, R233, R201, 0x96, !PT ;  /* 0x000000e9e6c97212 */ /* 0x000fe200078e96c9 */
[----:B------:R-:W-:Y:S01]  /*17f60*/  VIADD R244, R244, 0x8f1bbcdc ;  /* 0x8f1bbcdcf4f47836 */ /* 0x000fe20000000000 */
[----:B------:R-:W-:Y:S02]  /*17f70*/  IADD3 R234, PT, PT, R241, R237, R102 ;  /* 0x000000edf1ea7210 */ /* 0x000fe40007ffe066 */
[----:B------:R-:W-:Y:S02]  /*17f80*/  LOP3.LUT R113, R213, R218, R87, 0x96, !PT ;  /* 0x000000dad5717212 */ /* 0x000fe400078e9657 */
[----:B------:R-:W-:-:S02]  /*17f90*/  IADD3 R241, PT, PT, R242, R236, R103 ;  /* 0x000000ecf2f17210 */ /* 0x000fc40007ffe067 */
[----:B------:R-:W-:Y:S02]  /*17fa0*/  LOP3.LUT R217, R217, R228, RZ, 0x3c, !PT ;  /* 0x000000e4d9d97212 */ /* 0x000fe400078e3cff */
[----:B------:R-:W-:Y:S02]  /*17fb0*/  LOP3.LUT R236, R201, R112, RZ, 0x3c, !PT ;  /* 0x00000070c9ec7212 */ /* 0x000fe400078e3cff */
[----:B------:R-:W-:Y:S02]  /*17fc0*/  LOP3.LUT R201, R113, R232, RZ, 0x3c, !PT ;  /* 0x000000e871c97212 */ /* 0x000fe400078e3cff */
[----:B------:R-:W-:Y:S02]  /*17fd0*/  SHF.L.W.U32.HI R113, R217, 0x1, R217 ;  /* 0x00000001d9717819 */ /* 0x000fe40000010ed9 */
[----:B------:R-:W-:Y:S02]  /*17fe0*/  SHF.L.W.U32.HI R217, R236, 0x1, R236 ;  /* 0x00000001ecd97819 */ /* 0x000fe40000010eec */
[----:B------:R-:W-:-:S02]  /*17ff0*/  LEA.HI R237, R244, R209, R244, 0x5 ;  /* 0x000000d1f4ed7211 */ /* 0x000fc400078f28f4 */
[----:B------:R-:W-:Y:S02]  /*18000*/  LEA.HI R236, R239, R234, R239, 0x5 ;  /* 0x000000eaefec7211 */ /* 0x000fe400078f28ef */
        /* <DEDUP_REMOVED lines=8> */
[----:B------:R-:W-:Y:S02]  /*18090*/  SHF.L.W.U32.HI R201, R201, 0x1, R201 ;  /* 0x00000001c9c97819 */ /* 0x000fe40000010ec9 */
[----:B------:R-:W-:Y:S02]  /*180a0*/  LOP3.LUT R242, R236, R239, R235, 0x96, !PT ;  /* 0x000000efecf27212 */ /* 0x000fe400078e96eb */
[----:B------:R-:W-:Y:S02]  /*180b0*/  IADD3 R238, PT, PT, R243, R238, R217 ;  /* 0x000000eef3ee7210 */ /* 0x000fe40007ffe0d9 */
[----:B------:R-:W-:Y:S01]  /*180c0*/  LOP3.LUT R243, R216, R207, R203, 0x96, !PT ;  /* 0x000000cfd8f37212 */ /* 0x000fe200078e96cb */
[----:B------:R-:W-:Y:S01]  /*180d0*/  VIADD R203, R241, 0x6ed9eba1 ;  /* 0x6ed9eba1f1cb7836 */ /* 0x000fe20000000000 */
[----:B------:R-:W-:-:S02]  /*180e0*/  IADD3 R242, PT, PT, R242, R202, R201 ;  /* 0x000000caf2f27210 */ /* 0x000fc40007ffe0c9 */
[----:B------:R-:W-:Y:S02]  /*180f0*/  IADD3 R237, PT, PT, R237, R240, R113 ;  /* 0x000000f0eded7210 */ /* 0x000fe40007ffe071 */
[----:B------:R-:W-:Y:S02]  /*18100*/  LOP3.LUT R218, R220, R206, R218, 0x96, !PT ;  /* 0x000000cedcda7212 */ /* 0x000fe400078e96da */
[----:B------:R-:W-:Y:S02]  /*18110*/  LOP3.LUT R243, R243, R102, RZ, 0x3c, !PT ;  /* 0x00000066f3f37212 */ /* 0x000fe400078e3cff */
[----:B------:R-:W-:Y:S02]  /*18120*/  SHF.L.W.U32.HI R240, R236, 0x1e, R236 ;  /* 0x0000001eecf07819 */ /* 0x000fe40000010eec */
[----:B------:R-:W-:Y:S02]  /*18130*/  LEA.HI R241, R203, R242, R203, 0x5 ;  /* 0x000000f2cbf17211 */ /* 0x000fe400078f28cb */
[----:B------:R-:W-:-:S02]  /*18140*/  LOP3.LUT R218, R218, R103, RZ, 0x3c, !PT ;  /* 0x00000067dada7212 */ /* 0x000fc400078e3cff */
[----:B------:R-:W-:Y:S02]  /*18150*/  SHF.L.W.U32.HI R236, R203, 0x1e, R203 ;  /* 0x0000001ecbec7819 */ /* 0x000fe40000010ecb */
[----:B------:R-:W-:Y:S02]  /*18160*/  SHF.L.W.U32.HI R202, R243, 0x1, R243 ;  /* 0x00000001f3ca7819 */ /* 0x000fe40000010ef3 */
[----:B------:R-:W-:Y:S01]  /*18170*/  LOP3.LUT R203, R203, R240, R239, 0x96, !PT ;  /* 0x000000f0cbcb7212 */ /* 0x000fe200078e96ef */
[----:B------:R-:W-:Y:S01]  /*18180*/  VIADD R241, R241, 0x6ed9eba1 ;  /* 0x6ed9eba1f1f17836 */ /* 0x000fe20000000000 */
[----:B------:R-:W-:Y:S02]  /*18190*/  LOP3.LUT R243, R223, R212, R206, 0x96, !PT ;  /* 0x000000d4dff37212 */ /* 0x000fe400078e96ce */
[----:B------:R-:W-:Y:S02]  /*181a0*/  SHF.L.W.U32.HI R206, R218, 0x1, R218 ;  /* 0x00000001dace7819 */ /* 0x000fe40000010eda */
[----:B------:R-:W-:-:S02]  /*181b0*/  LOP3.LUT R244, R221, R222, R207, 0x96, !PT ;  /* 0x000000deddf47212 */ /* 0x000fc400078e96cf */
[----:B------:R-:W-:Y:S02]  /*181c0*/  IADD3 R218, PT, PT, R203, R235, R202 ;  /* 0x000000ebcbda7210 */ /* 0x000fe40007ffe0ca */
[C---:B------:R-:W-:Y:S02]  /*181d0*/  LOP3.LUT R207, R241.reuse, R236, R240, 0x96, !PT ;  /* 0x000000ecf1cf7212 */ /* 0x040fe400078e96f0 */
[----:B------:R-:W-:Y:S02]  /*181e0*/  LOP3.LUT R244, R244, R201, RZ, 0x3c, !PT ;  /* 0x000000c9f4f47212 */ /* 0x000fe400078e3cff */
[----:B------:R-:W-:Y:S02]  /*181f0*/  LEA.HI R218, R241, R218, R241, 0x5 ;  /* 0x000000daf1da7211 */ /* 0x000fe400078f28f1 */
[----:B------:R-:W-:Y:S02]  /*18200*/  LOP3.LUT R243, R243, R202, RZ, 0x3c, !PT ;  /* 0x000000caf3f37212 */ /* 0x000fe400078e3cff */
[----:B------:R-:W-:-:S02]  /*18210*/  LEA.HI R237, R234, R237, R234, 0x5 ;  /* 0x000000edeaed7211 */ /* 0x000fc400078f28ea */
[----:B------:R-:W-:Y:S02]  /*18220*/  LOP3.LUT R235, R226, R215, R208, 0x96, !PT ;  /* 0x000000d7e2eb7212 */ /* 0x000fe400078e96d0 */
[----:B------:R-:W-:Y:S02]  /*18230*/  IADD3 R239, PT, PT, R207, R239, R206 ;  /* 0x000000efcfef7210 */ /* 0x000fe40007ffe0ce */
[----:B------:R-:W-:Y:S01]  /*18240*/  SHF.L.W.U32.HI R203, R244, 0x1, R244 ;  /* 0x00000001f4cb7819 */ /* 0x000fe20000010ef4 */
[----:B------:R-:W-:Y:S01]  /*18250*/  VIADD R244, R218, 0x6ed9eba1 ;  /* 0x6ed9eba1daf47836 */ /* 0x000fe20000000000 */
[----:B------:R-:W-:Y:S01]  /*18260*/  SHF.L.W.U32.HI R207, R243, 0x1, R243 ;  /* 0x00000001f3cf7819 */ /* 0x000fe20000010ef3 */
[----:B------:R-:W-:Y:S01]  /*18270*/  VIADD R243, R237, 0x8f1bbcdc ;  /* 0x8f1bbcdcedf37836 */ /* 0x000fe20000000000 */
[----:B------:R-:W-:Y:S02]  /*18280*/  LOP3.LUT R208, R227, R210, R233, 0x96, !PT ;  /* 0x000000d2e3d07212 */ /* 0x000fe400078e96e9 */
[----:B------:R-:W-:-:S02]  /*18290*/  LOP3.LUT R235, R235, R224, RZ, 0x3c, !PT ;  /* 0x000000e0ebeb7212 */ /* 0x000fc400078e3cff */
[----:B------:R-:W-:Y:S02]  /*182a0*/  LOP3.LUT R233, R208, R113, RZ, 0x3c, !PT ;  /* 0x00000071d0e97212 */ /* 0x000fe400078e3cff */
[----:B------:R-:W-:Y:S02]  /*182b0*/  SHF.L.W.U32.HI R208, R235, 0x1, R235 ;  /* 0x00000001ebd07819 */ /* 0x000fe40000010eeb */
[----:B------:R-:W-:Y:S02]  /*182c0*/  LEA.HI R239, R244, R239, R244, 0x5 ;  /* 0x000000eff4ef7211 */ /* 0x000fe400078f28f4 */
[----:B------:R-:W-:Y:S02]  /*182d0*/  LEA.HI R235, R243, R238, R243, 0x5 ;  /* 0x000000eef3eb7211 */ /* 0x000fe400078f28f3 */
[----:B------:R-:W-:Y:S01]  /*182e0*/  SHF.L.W.U32.HI R238, R234, 0x1e, R234 ;  /* 0x0000001eeaee7819 */ /* 0x000fe20000010eea */
[----:B------:R-:W-:Y:S01]  /*182f0*/  VIADD R242, R239, 0x6ed9eba1 ;  /* 0x6ed9eba1eff27836 */ /* 0x000fe20000000000 */
[----:B------:R-:W-:-:S02]  /*18300*/  SHF.L.W.U32.HI R218, R233, 0x1, R233 ;  /* 0x00000001e9da7819 */ /* 0x000fc40000010ee9 */
[----:B------:R-:W-:Y:S02]  /*18310*/  SHF.L.W.U32.HI R237, R241, 0x1e, R241 ;  /* 0x0000001ef1ed7819 */ /* 0x000fe40000010ef1 */
[C---:B------:R-:W-:Y:S02]  /*18320*/  SHF.L.W.U32.HI R233, R244.reuse, 0x1e, R244 ;  /* 0x0000001ef4e97819 */ /* 0x040fe40000010ef4 */
[----:B------:R-:W-:Y:S01]  /*18330*/  LOP3.LUT R239, R243, R238, R209, 0xe8, !PT ;  /* 0x000000eef3ef7212 */ /* 0x000fe200078ee8d1 */
[----:B------:R-:W-:Y:S01]  /*18340*/  VIADD R235, R235, 0x8f1bbcdc ;  /* 0x8f1bbcdcebeb7836 */ /* 0x000fe20000000000 */
[----:B------:R-:W-:Y:S02]  /*18350*/  SHF.L.W.U32.HI R234, R243, 0x1e, R243 ;  /* 0x0000001ef3ea7819 */ /* 0x000fe40000010ef3 */
[----:B------:R-:W-:Y:S02]  /*18360*/  LOP3.LUT R241, R244, R237, R236, 0x96, !PT ;  /* 0x000000edf4f17212 */ /* 0x000fe400078e96ec */
[----:B------:R-:W-:-:S02]  /*18370*/  LOP3.LUT R243, R242, R233, R237, 0x96, !PT ;  /* 0x000000e9f2f37212 */ /* 0x000fc400078e96ed */
[----:B------:R-:W-:Y:S02]  /*18380*/  IADD3 R244, PT, PT, R239, R211, R208 ;  /* 0x000000d3eff47210 */ /* 0x000fe40007ffe0d0 */
[----:B------:R-:W-:Y:S02]  /*18390*/  LOP3.LUT R245, R235, R234, R238, 0xe8, !PT ;  /* 0x000000eaebf57212 */ /* 0x000fe400078ee8ee */
[----:B------:R-:W-:Y:S02]  /*183a0*/  IADD3 R241, PT, PT, R241, R240, R203 ;  /* 0x000000f0f1f17210 */ /* 0x000fe40007ffe0cb */
[----:B------:R-:W-:Y:S02]  /*183b0*/  IADD3 R240, PT, PT, R243, R236, R207 ;  /* 0x000000ecf3f07210 */ /* 0x000fe40007ffe0cf */
[----:B------:R-:W-:Y:S02]  /*183c0*/  LEA.HI R244, R235, R244, R235, 0x5 ;  /* 0x000000f4ebf47211 */ /* 0x000fe400078f28eb */
[----:B------:R-:W-:-:S02]  /*183d0*/  LOP3.LUT R236, R229, R214, R215, 0x96, !PT ;  /* 0x000000d6e5ec7212 */ /* 0x000fc400078e96d7 */
[----:B------:R-:W-:Y:S01]  /*183e0*/  IADD3 R239, PT, PT, R245, R209, R218 ;  /* 0x000000d1f5ef7210 */ /* 0x000fe20007ffe0da */
[----:B------:R-:W-:Y:S01]  /*183f0*/  VIADD R244, R244, 0x8f1bbcdc ;  /* 0x8f1bbcdcf4f47836 */ /* 0x000fe20000000000 */
[----:B------:R-:W-:Y:S02]  /*18400*/  LOP3.LUT R209, R232, R231, R222, 0x96, !PT ;  /* 0x000000e7e8d17212 */ /* 0x000fe400078e96de */
[----:B------:R-:W-:Y:S02]  /*18410*/  LOP3.LUT R236, R236, R217, RZ, 0x3c, !PT ;  /* 0x000000d9ecec7212 */ /* 0x000fe400078e3cff */
[----:B------:R-:W-:Y:S02]  /*18420*/  LOP3.LUT R211, R228, R225, R210, 0x96, !PT ;  /* 0x000000e1e4d37212 */ /* 0x000fe400078e96d2 */
[----:B------:R-:W-:Y:S02]  /*18430*/  LOP3.LUT R210, R209, R206, RZ, 0x3c, !PT ;  /* 0x000000ced1d27212 */ /* 0x000fe400078e3cff */
[----:B------:R-:W-:-:S02]  /*18440*/  SHF.L.W.U32.HI R209, R236, 0x1, R236 ;  /* 0x00000001ecd17819 */ /* 0x000fc40000010eec */
[----:B------:R-:W-:Y:S02]  /*18450*/  LEA.HI R236, R244, R239, R244, 0x5 ;  /* 0x000000eff4ec7211 */ /* 0x000fe400078f28f4 */
[----:B------:R-:W-:Y:S02]  /*18460*/  LEA.HI R215, R242, R241, R242, 0x5 ;  /* 0x000000f1f2d77211 */ /* 0x000fe400078f28f2 */
[----:B------:R-:W-:Y:S01]  /*18470*/  SHF.L.W.U32.HI R235, R235, 0x1e, R235 ;  /* 0x0000001eebeb7819 */ /* 0x000fe20000010eeb */
[----:B------:R-:W-:Y:S01]  /*18480*/  VIADD R236, R236, 0x8f1bbcdc ;  /* 0x8f1bbcdcecec7836 */ /* 0x000fe20000000000 */
[----:B------:R-:W-:Y:S01]  /*18490*/  LOP3.LUT R211, R211, R208, RZ, 0x3c, !PT ;  /* 0x000000d0d3d37212 */ /* 0x000fe200078e3cff */
[----:B------:R-:W-:Y:S01]  /*184a0*/  VIADD R215, R215, 0x6ed9eba1 ;  /* 0x6ed9eba1d7d77836 */ /* 0x000fe20000000000 */
[----:B------:R-:W-:Y:S02]  /*184b0*/  SHF.L.W.U32.HI R222, R244, 0x1e, R244 ;  /* 0x0000001ef4de7819 */ /* 0x000fe40000010ef4 */
[----:B------:R-:W-:-:S02]  /*184c0*/  SHF.L.W.U32.HI R242, R242, 0x1e, R242 ;  /* 0x0000001ef2f27819 */ /* 0x000fc40000010ef2 */
[----:B------:R-:W-:Y:S02]  /*184d0*/  LOP3.LUT R241, R244, R235, R234, 0xe8, !PT ;  /* 0x000000ebf4f17212 */ /* 0x000fe400078ee8ea */
[----:B------:R-:W-:Y:S02]  /*184e0*/  SHF.L.W.U32.HI R211, R211, 0x1, R211 ;  /* 0x00000001d3d37819 */ /* 0x000fe40000010ed3 */
[----:B------:R-:W-:Y:S02]  /*184f0*/  LOP3.LUT R239, R236, R222, R235, 0x96, !PT ;  /* 0x000000deecef7212 */ /* 0x000fe400078e96eb */
[C---:B------:R-:W-:Y:S02]  /*18500*/  LEA.HI R240, R215.reuse, R240, R215, 0x5 ;  /* 0x000000f0d7f07211 */ /* 0x040fe400078f28d7 */
[----:B------:R-:W-:Y:S02]  /*18510*/  SHF.L.W.U32.HI R210, R210, 0x1, R210 ;  /* 0x00000001d2d27819 */ /* 0x000fe40000010ed2 */
[----:B------:R-:W-:-:S02]  /*18520*/  LOP3.LUT R243, R215, R242, R233, 0x96, !PT ;  /* 0x000000f2d7f37212 */ /* 0x000fc400078e96e9 */
[----:B------:R-:W-:Y:S02]  /*18530*/  IADD3 R241, PT, PT, R241, R238, R209 ;  /* 0x000000eef1f17210 */ /* 0x000fe40007ffe0d1 */
[----:B------:R-:W-:Y:S01]  /*18540*/  LOP3.LUT R238, R103, R216, R231, 0x96, !PT ;  /* 0x000000d867ee7212 */ /* 0x000fe200078e96e7 */
[----:B------:R-:W-:Y:S01]  /*18550*/  VIADD R245, R240, 0x6ed9eba1 ;  /* 0x6ed9eba1f0f57836 */ /* 0x000fe20000000000 */
[----:B------:R-:W-:Y:S02]  /*18560*/  IADD3 R239, PT, PT, R239, R234, R211 ;  /* 0x000000eaefef7210 */ /* 0x000fe40007ffe0d3 */
[----:B------:R-:W-:Y:S02]  /*18570*/  LOP3.LUT R212, R102, R213, R212, 0x96, !PT ;  /* 0x000000d566d47212 */ /* 0x000fe400078e96d4 */
[----:B------:R-:W-:Y:S02]  /*18580*/  IADD3 R234, PT, PT, R243, R237, R210 ;  /* 0x000000edf3ea7210 */ /* 0x000fe40007ffe0d2 */
[----:B------:R-:W-:-:S02]  /*18590*/  LOP3.LUT R243, R202, R221, R216, 0x96, !PT ;  /* 0x000000ddcaf37212 */ /* 0x000fc400078e96d8 */
[----:B------:R-:W-:Y:S02]  /*185a0*/  LOP3.LUT R216, R238, R207, RZ, 0x3c, !PT ;  /* 0x000000cfeed87212 */ /* 0x000fe400078e3cff */
[----:B------:R-:W-:Y:S02]  /*185b0*/  LOP3.LUT R212, R212, R203, RZ, 0x3c, !PT ;  /* 0x000000cbd4d47212 */ /* 0x000fe400078e3cff */
[----:B------:R-:W-:Y:S02]  /*185c0*/  SHF.L.W.U32.HI R238, R215, 0x1e, R215 ;  /* 0x0000001ed7ee7819 */ /* 0x000fe40000010ed7 */
[C-C-:B------:R-:W-:Y:S02]  /*185d0*/  LEA.HI R231, R245.reuse, R234, R245.reuse, 0x5 ;  /* 0x000000eaf5e77211 */ /* 0x140fe400078f28f5 */
[----:B------:R-:W-:Y:S02]  /*185e0*/  SHF.L.W.U32.HI R237, R245, 0x1e, R245 ;  /* 0x0000001ef5ed7819 */ /* 0x000fe40000010ef5 */
[----:B------:R-:W-:-:S02]  /*185f0*/  SHF.L.W.U32.HI R212, R212, 0x1, R212 ;  /* 0x00000001d4d47819 */ /* 0x000fc40000010ed4 */
[----:B------:R-:W-:Y:S01]  /*18600*/  LOP3.LUT R245, R245, R238, R242, 0x96, !PT ;  /* 0x000000eef5f57212 */ /* 0x000fe200078e96f2 */
[----:B------:R-:W-:Y:S01]  /*18610*/  VIADD R231, R231, 0x6ed9eba1 ;  /* 0x6ed9eba1e7e77836 */ /* 0x000fe20000000000 */
[----:B------:R-:W-:Y:S02]  /*18620*/  LOP3.LUT R247, R201, R220, R213, 0x96, !PT ;  /* 0x000000dcc9f77212 */ /* 0x000fe400078e96d5 */
[----:B------:R-:W-:Y:S02]  /*18630*/  SHF.L.W.U32.HI R213, R216, 0x1, R216 ;  /* 0x00000001d8d57819 */ /* 0x000fe40000010ed8 */
[----:B------:R-:W-:Y:S02]  /*18640*/  IADD3 R216, PT, PT, R245, R233, R212 ;  /* 0x000000e9f5d87210 */ /* 0x000fe40007ffe0d4 */
[----:B------:R-:W-:Y:S02]  /*18650*/  LEA.HI R241, R236, R241, R236, 0x5 ;  /* 0x000000f1ecf17211 */ /* 0x000fe400078f28ec */
[----:B------:R-:W-:-:S02]  /*18660*/  LOP3.LUT R233, R112, R219, R214, 0x96, !PT ;  /* 0x000000db70e97212 */ /* 0x000fc400078e96d6 */
[----:B------:R-:W-:Y:S02]  /*18670*/  LOP3.LUT R234, R224, R230, R225, 0x96, !PT ;  /* 0x000000e6e0ea7212 */ /* 0x000fe400078e96e1 */
[----:B------:R-:W-:Y:S01]  /*18680*/  LEA.HI R225, R231, R216, R231, 0x5 ;  /* 0x000000d8e7e17211 */ /* 0x000fe200078f28e7 */
[----:B------:R-:W-:Y:S01]  /*18690*/  VIADD R241, R241, 0x8f1bbcdc ;  /* 0x8f1bbcdcf1f17836 */ /* 0x000fe20000000000 */
[----:B------:R-:W-:Y:S02]  /*186a0*/  LOP3.LUT R215, R231, R237, R238, 0x96, !PT ;  /* 0x000000ede7d77212 */ /* 0x000fe400078e96ee */
[----:B------:R-:W-:Y:S01]  /*186b0*/  LOP3.LUT R233, R233, R218, RZ, 0x3c, !PT ;  /* 0x000000dae9e97212 */ /* 0x000fe200078e3cff */
[----:B------:R-:W-:Y:S01]  /*186c0*/  VIADD R246, R225, 0x6ed9eba1 ;  /* 0x6ed9eba1e1f67836 */ /* 0x000fe20000000000 */
[----:B------:R-:W-:Y:S02]  /*186d0*/  IADD3 R242, PT, PT, R215, R242, R213 ;  /* 0x000000f2d7f27210 */ /* 0x000fe40007ffe0d5 */
[----:B------:R-:W-:-:S02]  /*186e0*/  SHF.L.W.U32.HI R216, R233, 0x1, R233 ;  /* 0x00000001e9d87819 */ /* 0x000fc40000010ee9 */
[----:B------:R-:W-:Y:S02]  /*186f0*/  LEA.HI R233, R241, R239, R241, 0x5 ;  /* 0x000000eff1e97211 */ /* 0x000fe400078f28f1 */
[----:B------:R-:W-:Y:S02]  /*18700*/  LEA.HI R242, R246, R242, R246, 0x5 ;  /* 0x000000f2f6f27211 */ /* 0x000fe400078f28f6 */
[----:B------:R-:W-:Y:S01]  /*18710*/  SHF.L.W.U32.HI R225, R231, 0x1e, R231 ;  /* 0x0000001ee7e17819 */ /* 0x000fe20000010ee7 */
[----:B------:R-:W-:Y:S01]  /*18720*/  VIADD R233, R233, 0xca62c1d6 ;  /* 0xca62c1d6e9e97836 */ /* 0x000fe20000000000 */
[----:B------:R-:W-:Y:S02]  /*18730*/  SHF.L.W.U32.HI R244, R236, 0x1e, R236 ;  /* 0x0000001eecf47819 */ /* 0x000fe40000010eec */
[----:B------:R-:W-:Y:S02]  /*18740*/  LOP3.LUT R234, R234, R209, RZ, 0x3c, !PT ;  /* 0x000000d1eaea7212 */ /* 0x000fe400078e3cff */
[----:B------:R-:W-:Y:S01]  /*18750*/  SHF.L.W.U32.HI R231, R241, 0x1e, R241 ;  /* 0x0000001ef1e77819 */ /* 0x000fe20000010ef1 */
[----:B------:R-:W-:Y:S01]  /*18760*/  VIADD R236, R242, 0x6ed9eba1 ;  /* 0x6ed9eba1f2ec7836 */ /* 0x000fe20000000000 */
[----:B------:R-:W-:-:S02]  /*18770*/  LOP3.LUT R247, R247, R210, RZ, 0x3c, !PT ;  /* 0x000000d2f7f77212 */ /* 0x000fc400078e3cff */
[----:B------:R-:W-:Y:S02]  /*18780*/  LOP3.LUT R242, R241, R244, R222, 0x96, !PT ;  /* 0x000000f4f1f27212 */ /* 0x000fe400078e96de */
[----:B------:R-:W-:Y:S02]  /*18790*/  SHF.L.W.U32.HI R234, R234, 0x1, R234 ;  /* 0x00000001eaea7819 */ /* 0x000fe40000010eea */
[C---:B------:R-:W-:Y:S02]  /*187a0*/  SHF.L.W.U32.HI R240, R246.reuse, 0x1e, R246 ;  /* 0x0000001ef6f07819 */ /* 0x040fe40000010ef6 */
[----:B------:R-:W-:Y:S02]  /*187b0*/  LOP3.LUT R239, R233, R231, R244, 0x96, !PT ;  /* 0x000000e7e9ef7212 */ /* 0x000fe400078e96f4 */
[----:B------:R-:W-:Y:S02]  /*187c0*/  SHF.L.W.U32.HI R215, R247, 0x1, R247 ;  /* 0x00000001f7d77819 */ /* 0x000fe40000010ef7 */
[----:B------:R-:W-:-:S02]  /*187d0*/  LOP3.LUT R246, R246, R225, R237, 0x96, !PT ;  /* 0x000000e1f6f67212 */ /* 0x000fc400078e96ed */
[----:B------:R-:W-:Y:S02]  /*187e0*/  IADD3 R242, PT, PT, R242, R235, R216 ;  /* 0x000000ebf2f27210 */ /* 0x000fe40007ffe0d8 */
[----:B------:R-:W-:Y:S02]  /*187f0*/  IADD3 R235, PT, PT, R239, R222, R234 ;  /* 0x000000deefeb7210 */ /* 0x000fe40007ffe0ea */
        /* <DEDUP_REMOVED lines=8> */
[----:B------:R-:W-:Y:S02]  /*18880*/  LOP3.LUT R222, R203, R232, R221, 0x96, !PT ;  /* 0x000000e8cbde7212 */ /* 0x000fe400078e96dd */
[----:B------:R-:W-:Y:S02]  /*18890*/  LOP3.LUT R220, R220, R213, RZ, 0x3c, !PT ;  /* 0x000000d5dcdc7212 */ /* 0x000fe400078e3cff */
[----:B------:R-:W-:-:S02]  /*188a0*/  LEA.HI R242, R233, R242, R233, 0x5 ;  /* 0x000000f2e9f27211 */ /* 0x000fc400078f28e9 */
[----:B------:R-:W-:Y:S02]  /*188b0*/  LEA.HI R238, R239, R238, R239, 0x5 ;  /* 0x000000eeefee7211 */ /* 0x000fe400078f28ef */
[----:B------:R-:W-:Y:S02]  /*188c0*/  LOP3.LUT R243, R217, R227, R230, 0x96, !PT ;  /* 0x000000e3d9f37212 */ /* 0x000fe400078e96e6 */
[----:B------:R-:W-:Y:S02]  /*188d0*/  LOP3.LUT R246, R113, R226, R219, 0x96, !PT ;  /* 0x000000e271f67212 */ /* 0x000fe400078e96db */
[----:B------:R-:W-:Y:S01]  /*188e0*/  LOP3.LUT R221, R222, R215, RZ, 0x3c, !PT ;  /* 0x000000d7dedd7212 */ /* 0x000fe200078e3cff */
[----:B------:R-:W-:Y:S01]  /*188f0*/  VIADD R242, R242, 0xca62c1d6 ;  /* 0xca62c1d6f2f27836 */ /* 0x000fe20000000000 */
[----:B------:R-:W-:Y:S01]  /*18900*/  SHF.L.W.U32.HI R222, R220, 0x1, R220 ;  /* 0x00000001dcde7819 */ /* 0x000fe20000010edc */
[----:B------:R-:W-:Y:S01]  /*18910*/  VIADD R238, R238, 0x8f1bbcdc ;  /* 0x8f1bbcdceeee7836 */ /* 0x000fe20000000000 */
[----:B------:R-:W-:-:S02]  /*18920*/  SHF.L.W.U32.HI R236, R236, 0x1e, R236 ;  /* 0x0000001eecec7819 */ /* 0x000fc40000010eec */
[----:B------:R-:W-:Y:S02]  /*18930*/  SHF.L.W.U32.HI R220, R233, 0x1e, R233 ;  /* 0x0000001ee9dc7819 */ /* 0x000fe40000010ee9 */
[----:B------:R-:W-:Y:S02]  /*18940*/  LOP3.LUT R243, R243, R216, RZ, 0x3c, !PT ;  /* 0x000000d8f3f37212 */ /* 0x000fe400078e3cff */
[----:B------:R-:W-:Y:S02]  /*18950*/  LOP3.LUT R246, R246, R211, RZ, 0x3c, !PT ;  /* 0x000000d3f6f67212 */ /* 0x000fe400078e3cff */
[C---:B------:R-:W-:Y:S02]  /*18960*/  SHF.L.W.U32.HI R233, R239.reuse, 0x1e, R239 ;  /* 0x0000001eefe97819 */ /* 0x040fe40000010eef */
[----:B------:R-:W-:Y:S02]  /*18970*/  LOP3.LUT R245, R208, R229, R226, 0x96, !PT ;  /* 0x000000e5d0f57212 */ /* 0x000fe400078e96e2 */
[----:B------:R-:W-:-:S02]  /*18980*/  LOP3.LUT R241, R239, R236, R240, 0xe8, !PT ;  /* 0x000000eceff17212 */ /* 0x000fc400078ee8f0 */
[----:B------:R-:W-:Y:S02]  /*18990*/  LOP3.LUT R237, R207, R102, R223, 0x96, !PT ;  /* 0x00000066cfed7212 */ /* 0x000fe400078e96df */
[----:B------:R-:W-:Y:S02]  /*189a0*/  LOP3.LUT R229, R209, R112, R229, 0x96, !PT ;  /* 0x00000070d1e57212 */ /* 0x000fe400078e96e5 */
[----:B------:R-:W-:Y:S02]  /*189b0*/  SHF.L.W.U32.HI R230, R243, 0x1, R243 ;  /* 0x00000001f3e67819 */ /* 0x000fe40000010ef3 */
[----:B------:R-:W-:Y:S02]  /*189c0*/  SHF.L.W.U32.HI R219, R246, 0x1, R246 ;  /* 0x00000001f6db7819 */ /* 0x000fe40000010ef6 */
[----:B------:R-:W-:Y:S02]  /*189d0*/  LOP3.LUT R223, R242, R220, R231, 0x96, !PT ;  /* 0x000000dcf2df7212 */ /* 0x000fe400078e96e7 */
[----:B------:R-:W-:-:S02]  /*189e0*/  SHF.L.W.U32.HI R221, R221, 0x1, R221 ;  /* 0x00000001dddd7819 */ /* 0x000fc40000010edd */
[----:B------:R-:W-:Y:S02]  /*189f0*/  LOP3.LUT R239, R238, R233, R236, 0xe8, !PT ;  /* 0x000000e9eeef7212 */ /* 0x000fe400078ee8ec */
[----:B------:R-:W-:Y:S02]  /*18a00*/  LOP3.LUT R226, R218, R228, R227, 0x96, !PT ;  /* 0x000000e4dae27212 */ /* 0x000fe400078e96e3 */
[----:B------:R-:W-:Y:S02]  /*18a10*/  LOP3.LUT R245, R245, R234, RZ, 0x3c, !PT ;  /* 0x000000eaf5f57212 */ /* 0x000fe400078e3cff */
[----:B------:R-:W-:Y:S02]  /*18a20*/  IADD3 R241, PT, PT, R241, R225, R222 ;  /* 0x000000e1f1f17210 */ /* 0x000fe40007ffe0de */
[----:B------:R-:W-:Y:S02]  /*18a30*/  LOP3.LUT R225, R237, R214, RZ, 0x3c, !PT ;  /* 0x000000d6ede17212 */ /* 0x000fe400078e3cff */
[----:B------:R-:W-:-:S02]  /*18a40*/  LOP3.LUT R229, R229, R230, RZ, 0x3c, !PT ;  /* 0x000000e6e5e57212 */ /* 0x000fc400078e3cff */
[----:B------:R-:W-:Y:S02]  /*18a50*/  IADD3 R223, PT, PT, R223, R244, R219 ;  /* 0x000000f4dfdf7210 */ /* 0x000fe40007ffe0db */
[----:B------:R-:W-:Y:S02]  /*18a60*/  IADD3 R237, PT, PT, R239, R240, R221 ;  /* 0x000000f0efed7210 */ /* 0x000fe40007ffe0dd */
[----:B------:R-:W-:Y:S02]  /*18a70*/  LOP3.LUT R227, R211, R224, R228, 0x96, !PT ;  /* 0x000000e0d3e37212 */ /* 0x000fe400078e96e4 */
[----:B------:R-:W-:Y:S02]  /*18a80*/  LOP3.LUT R226, R226, R219, RZ, 0x3c, !PT ;  /* 0x000000dbe2e27212 */ /* 0x000fe400078e3cff */
[----:B------:R-:W-:Y:S02]  /*18a90*/  SHF.L.W.U32.HI R228, R245, 0x1, R245 ;  /* 0x00000001f5e47819 */ /* 0x000fe40000010ef5 */
[----:B------:R-:W-:-:S02]  /*18aa0*/  LOP3.LUT R244, R234, R217, R224, 0x96, !PT ;  /* 0x000000d9eaf47212 */ /* 0x000fc400078e96e0 */
[----:B------:R-:W-:Y:S02]  /*18ab0*/  LEA.HI R240, R242, R235, R242, 0x5 ;  /* 0x000000ebf2f07211 */ /* 0x000fe400078f28f2 */
[----:B------:R-:W-:Y:S02]  /*18ac0*/  LOP3.LUT R224, R230, R218, R217, 0x96, !PT ;  /* 0x000000dae6e07212 */ /* 0x000fe400078e96d9 */
[----:B------:R-:W-:Y:S02]  /*18ad0*/  SHF.L.W.U32.HI R217, R229, 0x1, R229 ;  /* 0x00000001e5d97819 */ /* 0x000fe40000010ee5 */
[----:B------:R-:W-:Y:S02]  /*18ae0*/  LOP3.LUT R239, R210, R103, R232, 0x96, !PT ;  /* 0x00000067d2ef7212 */ /* 0x000fe400078e96e8 */
[----:B------:R-:W-:Y:S01]  /*18af0*/  SHF.L.W.U32.HI R226, R226, 0x1, R226 ;  /* 0x00000001e2e27819 */ /* 0x000fe20000010ee2 */
[----:B------:R-:W-:Y:S01]  /*18b00*/  VIADD R240, R240, 0xca62c1d6 ;  /* 0xca62c1d6f0f07836 */ /* 0x000fe20000000000 */
[----:B------:R-:W-:-:S02]  /*18b10*/  LOP3.LUT R232, R227, R228, RZ, 0x3c, !PT ;  /* 0x000000e4e3e87212 */ /* 0x000fc400078e3cff */
[----:B------:R-:W-:Y:S02]  /*18b20*/  LEA.HI R241, R238, R241, R238, 0x5 ;  /* 0x000000f1eef17211 */ /* 0x000fe400078f28ee */
[----:B------:R-:W-:Y:S02]  /*18b30*/  LOP3.LUT R244, R244, R217, RZ, 0x3c, !PT ;  /* 0x000000d9f4f47212 */ /* 0x000fe400078e3cff */
[----:B------:R-:W-:Y:S02]  /*18b40*/  SHF.L.W.U32.HI R235, R242, 0x1e, R242 ;  /* 0x0000001ef2eb7819 */ /* 0x000fe40000010ef2 */
[----:B------:R-:W-:Y:S02]  /*18b50*/  LOP3.LUT R227, R226, R211, R218, 0x96, !PT ;  /* 0x000000d3e2e37212 */ /* 0x000fe400078e96da */
[----:B------:R-:W-:Y:S02]  /*18b60*/  SHF.L.W.U32.HI R218, R232, 0x1, R232 ;  /* 0x00000001e8da7819 */ /* 0x000fe40000010ee8 */
[----:B------:R-:W-:Y:S01]  /*18b70*/  SHF.L.W.U32.HI R232, R238, 0x1e, R238 ;  /* 0x0000001eeee87819 */ /* 0x000fe20000010eee */
[----:B------:R-:W-:Y:S01]  /*18b80*/  VIADD R238, R241, 0x8f1bbcdc ;  /* 0x8f1bbcdcf1ee7836 */ /* 0x000fe20000000000 */
[----:B------:R-:W-:-:S02]  /*18b90*/  SHF.L.W.U32.HI R229, R244, 0x1, R244 ;  /* 0x00000001f4e57819 */ /* 0x000fc40000010ef4 */
[----:B------:R-:W-:Y:S02]  /*18ba0*/  LOP3.LUT R242, R240, R235, R220, 0x96, !PT ;  /* 0x000000ebf0f27212 */ /* 0x000fe400078e96dc */
[----:B------:R-:W-:Y:S02]  /*18bb0*/  LOP3.LUT R211, R218, R234, R211, 0x96, !PT ;  /* 0x000000eadad37212 */ /* 0x000fe400078e96d3 */
[----:B------:R-:W-:Y:S02]  /*18bc0*/  LOP3.LUT R234, R229, R230, R234, 0x96, !PT ;  /* 0x000000e6e5ea7212 */ /* 0x000fe400078e96ea */
[----:B------:R-:W-:Y:S02]  /*18bd0*/  IADD3 R231, PT, PT, R242, R231, R230 ;  /* 0x000000e7f2e77210 */ /* 0x000fe40007ffe0e6 */
[----:B------:R-:W-:Y:S02]  /*18be0*/  LEA.HI R230, R238, R237, R238, 0x5 ;  /* 0x000000edeee67211 */ /* 0x000fe400078f28ee */
[----:B------:R-:W-:-:S02]  /*18bf0*/  SHF.L.W.U32.HI R225, R225, 0x1, R225 ;  /* 0x00000001e1e17819 */ /* 0x000fc40000010ee1 */
[C---:B------:R-:W-:Y:S02]  /*18c00*/  LOP3.LUT R241, R238.reuse, R232, R233, 0xe8, !PT ;  /* 0x000000e8eef17212 */ /* 0x040fe400078ee8e9 */
[----:B------:R-:W-:Y:S01]  /*18c10*/  SHF.L.W.U32.HI R237, R238, 0x1e, R238 ;  /* 0x0000001eeeed7819 */ /* 0x000fe20000010eee */
[----:B------:R-:W-:Y:S01]  /*18c20*/  VIADD R238, R230, 0x8f1bbcdc ;  /* 0x8f1bbcdce6ee7836 */ /* 0x000fe20000000000 */
[----:B------:R-:W-:Y:S02]  /*18c30*/  LOP3.LUT R239, R239, R222, RZ, 0x3c, !PT ;  /* 0x000000deefef7212 */ /* 0x000fe400078e3cff */
[----:B------:R-:W-:Y:S02]  /*18c40*/  IADD3 R241, PT, PT, R241, R236, R225 ;  /* 0x000000ecf1f17210 */ /* 0x000fe40007ffe0e1 */
[----:B------:R-:W-:Y:S02]  /*18c50*/  LOP3.LUT R230, R212, R201, R102, 0x96, !PT ;  /* 0x000000c9d4e67212 */ /* 0x000fe400078e9666 */
[----:B------:R-:W-:-:S02]  /*18c60*/  LOP3.LUT R236, R213, R202, R103, 0x96, !PT ;  /* 0x000000cad5ec7212 */ /* 0x000fc400078e9667 */
[----:B------:R-:W-:Y:S02]  /*18c70*/  SHF.L.W.U32.HI R102, R239, 0x1, R239 ;  /* 0x00000001ef667819 */ /* 0x000fe40000010eef */
[----:B------:R-:W-:Y:S02]  /*18c80*/  LOP3.LUT R103, R238, R237, R232, 0xe8, !PT ;  /* 0x000000edee677212 */ /* 0x000fe400078ee8e8 */
[----:B------:R-:W-:Y:S02]  /*18c90*/  LOP3.LUT R239, R236, R225, RZ, 0x3c, !PT ;  /* 0x000000e1ecef7212 */ /* 0x000fe400078e3cff */
[----:B------:R-:W-:Y:S02]  /*18ca0*/  LEA.HI R241, R238, R241, R238, 0x5 ;  /* 0x000000f1eef17211 */ /* 0x000fe400078f28ee */
[----:B------:R-:W-:Y:S02]  /*18cb0*/  IADD3 R236, PT, PT, R103, R233, R102 ;  /* 0x000000e967ec7210 */ /* 0x000fe40007ffe066 */
[----:B------:R-:W-:Y:S01]  /*18cc0*/  LOP3.LUT R233, R219, R208, R113, 0x96, !PT ;  /* 0x000000d0dbe97212 */ /* 0x000fe200078e9671 */
[----:B------:R-:W-:Y:S01]  /*18cd0*/  VIADD R241, R241, 0x8f1bbcdc ;  /* 0x8f1bbcdcf1f17836 */ /* 0x000fe20000000000 */
[----:B------:R-:W-:-:S02]  /*18ce0*/  LOP3.LUT R230, R230, R221, RZ, 0x3c, !PT ;  /* 0x000000dde6e67212 */ /* 0x000fc400078e3cff */
[----:B------:R-:W-:Y:S02]  /*18cf0*/  LOP3.LUT R233, R233, R218, RZ, 0x3c, !PT ;  /* 0x000000dae9e97212 */ /* 0x000fe400078e3cff */
[----:B------:R-:W-:Y:S02]  /*18d00*/  LOP3.LUT R243, R216, R113, R112, 0x96, !PT ;  /* 0x00000071d8f37212 */ /* 0x000fe400078e9670 */
[----:B------:R-:W-:Y:S02]  /*18d10*/  SHF.L.W.U32.HI R238, R238, 0x1e, R238 ;  /* 0x0000001eeeee7819 */ /* 0x000fe40000010eee */
[----:B------:R-:W-:Y:S02]  /*18d20*/  SHF.L.W.U32.HI R112, R230, 0x1, R230 ;  /* 0x00000001e6707819 */ /* 0x000fe40000010ee6 */
[----:B------:R-:W-:Y:S02]  /*18d30*/  SHF.L.W.U32.HI R103, R239, 0x1, R239 ;  /* 0x00000001ef677819 */ /* 0x000fe40000010eef */
[----:B------:R-:W-:-:S02]  /*18d40*/  SHF.L.W.U32.HI R230, R233, 0x1, R233 ;  /* 0x00000001e9e67819 */ /* 0x000fc40000010ee9 */
[C-C-:B------:R-:W-:Y:S02]  /*18d50*/  LEA.HI R239, R241.reuse, R236, R241.reuse, 0x5 ;  /* 0x000000ecf1ef7211 */ /* 0x140fe400078f28f1 */
[C---:B------:R-:W-:Y:S02]  /*18d60*/  SHF.L.W.U32.HI R233, R241.reuse, 0x1e, R241 ;  /* 0x0000001ef1e97819 */ /* 0x040fe40000010ef1 */
[----:B------:R-:W-:Y:S01]  /*18d70*/  LOP3.LUT R241, R241, R238, R237, 0xe8, !PT ;  /* 0x000000eef1f17212 */ /* 0x000fe200078ee8ed */
[----:B------:R-:W-:Y:S01]  /*18d80*/  VIADD R239, R239, 0x8f1bbcdc ;  /* 0x8f1bbcdcefef7836 */ /* 0x000fe20000000000 */
[C---:B------:R-:W-:Y:S02]  /*18d90*/  LEA.HI R223, R240.reuse, R223, R240, 0x5 ;  /* 0x000000dff0df7211 */ /* 0x040fe400078f28f0 */
[----:B------:R-:W-:Y:S02]  /*18da0*/  IADD3 R232, PT, PT, R241, R232, R112 ;  /* 0x000000e8f1e87210 */ /* 0x000fe40007ffe070 */
[----:B------:R-:W-:Y:S01]  /*18db0*/  SHF.L.W.U32.HI R236, R240, 0x1e, R240 ;  /* 0x0000001ef0ec7819 */ /* 0x000fe20000010ef0 */
[----:B------:R-:W-:Y:S01]  /*18dc0*/  VIADD R240, R223, 0xca62c1d6 ;  /* 0xca62c1d6dff07836 */ /* 0x000fe20000000000 */
[----:B------:R-:W-:-:S02]  /*18dd0*/  LEA.HI R232, R239, R232, R239, 0x5 ;  /* 0x000000e8efe87211 */ /* 0x000fc400078f28ef */
[----:B------:R-:W-:Y:S02]  /*18de0*/  LOP3.LUT R242, R239, R233, R238, 0xe8, !PT ;  /* 0x000000e9eff27212 */ /* 0x000fe400078ee8ee */
[----:B------:R-:W-:Y:S01]  /*18df0*/  LOP3.LUT R201, R215, R206, R201, 0x96, !PT ;  /* 0x000000ced7c97212 */ /* 0x000fe200078e96c9 */
[----:B------:R-:W-:Y:S01]  /*18e00*/  VIADD R232, R232, 0x8f1bbcdc ;  /* 0x8f1bbcdce8e87836 */ /* 0x000fe20000000000 */
[----:B------:R-:W-:Y:S02]  /*18e10*/  LOP3.LUT R223, R240, R236, R235, 0x96, !PT ;  /* 0x000000ecf0df7212 */ /* 0x000fe400078e96eb */
[----:B------:R-:W-:Y:S02]  /*18e20*/  LOP3.LUT R243, R243, R226, RZ, 0x3c, !PT ;  /* 0x000000e2f3f37212 */ /* 0x000fe400078e3cff */
[----:B------:R-:W-:Y:S02]  /*18e30*/  IADD3 R237, PT, PT, R242, R237, R103 ;  /* 0x000000edf2ed7210 */ /* 0x000fe40007ffe067 */
[----:B------:R-:W-:-:S02]  /*18e40*/  LOP3.LUT R201, R201, R102, RZ, 0x3c, !PT ;  /* 0x00000066c9c97212 */ /* 0x000fc400078e3cff */
[----:B------:R-:W-:Y:S02]  /*18e50*/  SHF.L.W.U32.HI R239, R239, 0x1e, R239 ;  /* 0x0000001eefef7819 */ /* 0x000fe40000010eef */
[----:B------:R-:W-:Y:S02]  /*18e60*/  IADD3 R220, PT, PT, R223, R220, R228 ;  /* 0x000000dcdfdc7210 */ /* 0x000fe40007ffe0e4 */
[----:B------:R-:W-:Y:S02]  /*18e70*/  LEA.HI R231, R240, R231, R240, 0x5 ;  /* 0x000000e7f0e77211 */ /* 0x000fe400078f28f0 */
[----:B------:R-:W-:Y:S02]  /*18e80*/  SHF.L.W.U32.HI R113, R243, 0x1, R243 ;  /* 0x00000001f3717819 */ /* 0x000fe40000010ef3 */
[----:B------:R-:W-:Y:S02]  /*18e90*/  LOP3.LUT R223, R214, R203, R202, 0x96, !PT ;  /* 0x000000cbd6df7212 */ /* 0x000fe400078e96ca */
[----:B------:R-:W-:-:S02]  /*18ea0*/  LEA.HI R237, R232, R237, R232, 0x5 ;  /* 0x000000ede8ed7211 */ /* 0x000fc400078f28e8 */
[----:B------:R-:W-:Y:S02]  /*18eb0*/  LOP3.LUT R208, R228, R209, R208, 0x96, !PT ;  /* 0x000000d1e4d07212 */ /* 0x000fe400078e96d0 */
[----:B------:R-:W-:Y:S02]  /*18ec0*/  SHF.L.W.U32.HI R201, R201, 0x1, R201 ;  /* 0x00000001c9c97819 */ /* 0x000fe40000010ec9 */
[----:B------:R-:W-:Y:S01]  /*18ed0*/  LOP3.LUT R202, R232, R239, R233, 0xe8, !PT ;  /* 0x000000efe8ca7212 */ /* 0x000fe200078ee8e9 */
[----:B------:R-:W-:Y:S01]  /*18ee0*/  VIADD R231, R231, 0xca62c1d6 ;  /* 0xca62c1d6e7e77836 */ /* 0x000fe20000000000 */
[----:B------:R-:W-:Y:S01]  /*18ef0*/  LOP3.LUT R209, R217, R216, R209, 0x96, !PT ;  /* 0x000000d8d9d17212 */ /* 0x000fe200078e96d1 */
[----:B------:R-:W-:Y:S01]  /*18f00*/  VIADD R237, R237, 0x8f1bbcdc ;  /* 0x8f1bbcdceded7836 */ /* 0x000fe20000000000 */
[----:B------:R-:W-:Y:S02]  /*18f10*/  LOP3.LUT R216, R113, R219, R216, 0x96, !PT ;  /* 0x000000db71d87212 */ /* 0x000fe400078e96d8 */
[----:B------:R-:W-:-:S02]  /*18f20*/  LOP3.LUT R241, R223, R112, RZ, 0x3c, !PT ;  /* 0x00000070dff17212 */ /* 0x000fc400078e3cff */
[----:B------:R-:W-:Y:S02]  /*18f30*/  LOP3.LUT R219, R230, R228, R219, 0x96, !PT ;  /* 0x000000e4e6db7212 */ /* 0x000fe400078e96db */
[----:B------:R-:W-:Y:S02]  /*18f40*/  SHF.L.W.U32.HI R223, R240, 0x1e, R240 ;  /* 0x0000001ef0df7819 */ /* 0x000fe40000010ef0 */
[----:B------:R-:W-:Y:S02]  /*18f50*/  SHF.L.W.U32.HI R228, R232, 0x1e, R232 ;  /* 0x0000001ee8e47819 */ /* 0x000fe40000010ee8 */
[----:B------:R-:W-:Y:S02]  /*18f60*/  IADD3 R238, PT, PT, R202, R238, R201 ;  /* 0x000000eecaee7210 */ /* 0x000fe40007ffe0c9 */
[----:B------:R-:W-:Y:S02]  /*18f70*/  LOP3.LUT R240, R231, R223, R236, 0x96, !PT ;  /* 0x000000dfe7f07212 */ /* 0x000fe400078e96ec */
[----:B------:R-:W-:-:S02]  /*18f80*/  SHF.L.W.U32.HI R202, R241, 0x1, R241 ;  /* 0x00000001f1ca7819 */ /* 0x000fc40000010ef1 */
[C---:B------:R-:W-:Y:S02]  /*18f90*/  LOP3.LUT R232, R237.reuse, R228, R239, 0xe8, !PT ;  /* 0x000000e4ede87212 */ /* 0x040fe400078ee8ef */
[----:B------:R-:W-:Y:S02]  /*18fa0*/  LEA.HI R238, R237, R238, R237, 0x5 ;  /* 0x000000eeedee7211 */ /* 0x000fe400078f28ed */
[----:B------:R-:W-:Y:S02]  /*18fb0*/  IADD3 R226, PT, PT, R240, R235, R226 ;  /* 0x000000ebf0e27210 */ /* 0x000fe40007ffe0e2 */
[----:B------:R-:W-:Y:S02]  /*18fc0*/  LOP3.LUT R206, R222, R207, R206, 0x96, !PT ;  /* 0x000000cfdece7212 */ /* 0x000fe400078e96ce */
[----:B------:R-:W-:Y:S01]  /*18fd0*/  IADD3 R240, PT, PT, R232, R233, R202 ;  /* 0x000000e9e8f07210 */ /* 0x000fe20007ffe0ca */
[----:B------:R-:W-:Y:S01]  /*18fe0*/  VIADD R233, R238, 0x8f1bbcdc ;  /* 0x8f1bbcdceee97836 */ /* 0x000fe20000000000 */
[----:B------:R-:W-:-:S02]  /*18ff0*/  LOP3.LUT R206, R206, R103, RZ, 0x3c, !PT ;  /* 0x00000067cece7212 */ /* 0x000fc400078e3cff */
[----:B------:R-:W-:Y:S02]  /*19000*/  SHF.L.W.U32.HI R232, R237, 0x1e, R237 ;  /* 0x0000001eede87819 */ /* 0x000fe40000010eed */
[----:B------:R-:W-:Y:S02]  /*19010*/  LEA.HI R240, R233, R240, R233, 0x5 ;  /* 0x000000f0e9f07211 */ /* 0x000fe400078f28e9 */
[----:B------:R-:W-:Y:S02]  /*19020*/  LOP3.LUT R242, R221, R210, R203, 0x96, !PT ;  /* 0x000000d2ddf27212 */ /* 0x000fe400078e96cb */
[--C-:B------:R-:W-:Y:S02]  /*19030*/  LEA.HI R235, R231, R220, R231.reuse, 0x5 ;  /* 0x000000dce7eb7211 */ /* 0x100fe400078f28e7 */
[----:B------:R-:W-:Y:S02]  /*19040*/  SHF.L.W.U32.HI R206, R206, 0x1, R206 ;  /* 0x00000001cece7819 */ /* 0x000fe40000010ece */
[----:B------:R-:W-:Y:S01]  /*19050*/  LOP3.LUT R203, R233, R232, R228, 0xe8, !PT ;  /* 0x000000e8e9cb7212 */ /* 0x000fe200078ee8e4 */
[----:B------:R-:W-:Y:S01]  /*19060*/  VIADD R240, R240, 0x8f1bbcdc ;  /* 0x8f1bbcdcf0f07836 */ /* 0x000fe20000000000 */
[----:B------:R-:W-:Y:S01]  /*19070*/  SHF.L.W.U32.HI R220, R231, 0x1e, R231 ;  /* 0x0000001ee7dc7819 */ /* 0x000fe20000010ee7 */
        /* <DEDUP_REMOVED lines=22> */
[----:B------:R-:W-:-:S02]  /*191e0*/  LOP3.LUT R232, R112, R215, R212, 0x96, !PT ;  /* 0x000000d770e87212 */ /* 0x000fc400078e96d4 */
[----:B------:R-:W-:Y:S02]  /*191f0*/  SHF.L.W.U32.HI R210, R238, 0x1, R238 ;  /* 0x00000001eed27819 */ /* 0x000fe40000010eee */
[C---:B------:R-:W-:Y:S02]  /*19200*/  LEA.HI R237, R236.reuse, R237, R236, 0x5 ;  /* 0x000000edeced7211 */ /* 0x040fe400078f28ec */
[----:B------:R-:W-:Y:S02]  /*19210*/  LOP3.LUT R212, R236, R235, R228, 0xe8, !PT ;  /* 0x000000ebecd47212 */ /* 0x000fe400078ee8e4 */
[----:B------:R-:W-:Y:S02]  /*19220*/  LOP3.LUT R238, R103, R214, R213, 0x96, !PT ;  /* 0x000000d667ee7212 */ /* 0x000fe400078e96d5 */
[----:B------:R-:W-:Y:S01]  /*19230*/  LOP3.LUT R213, R232, R203, RZ, 0x3c, !PT ;  /* 0x000000cbe8d57212 */ /* 0x000fe200078e3cff */
[----:B------:R-:W-:Y:S01]  /*19240*/  VIADD R237, R237, 0x8f1bbcdc ;  /* 0x8f1bbcdceded7836 */ /* 0x000fe20000000000 */
[----:B------:R-:W-:-:S02]  /*19250*/  IADD3 R232, PT, PT, R212, R233, R210 ;  /* 0x000000e9d4e87210 */ /* 0x000fc40007ffe0d2 */
[----:B------:R-:W-:Y:S02]  /*19260*/  SHF.L.W.U32.HI R212, R213, 0x1, R213 ;  /* 0x00000001d5d47819 */ /* 0x000fe40000010ed5 */
[----:B------:R-:W-:Y:S02]  /*19270*/  LEA.HI R213, R231, R226, R231, 0x5 ;  /* 0x000000e2e7d57211 */ /* 0x000fe400078f28e7 */
[----:B------:R-:W-:Y:S02]  /*19280*/  SHF.L.W.U32.HI R226, R236, 0x1e, R236 ;  /* 0x0000001eece27819 */ /* 0x000fe40000010eec */
[C-C-:B------:R-:W-:Y:S02]  /*19290*/  LEA.HI R232, R237.reuse, R232, R237.reuse, 0x5 ;  /* 0x000000e8ede87211 */ /* 0x140fe400078f28ed */
[C---:B------:R-:W-:Y:S02]  /*192a0*/  SHF.L.W.U32.HI R233, R237.reuse, 0x1e, R237 ;  /* 0x0000001eede97819 */ /* 0x040fe40000010eed */
[----:B------:R-:W-:Y:S01]  /*192b0*/  LOP3.LUT R237, R237, R226, R235, 0xe8, !PT ;  /* 0x000000e2eded7212 */ /* 0x000fe200078ee8eb */
[----:B------:R-:W-:Y:S01]  /*192c0*/  VIADD R240, R213, 0xca62c1d6 ;  /* 0xca62c1d6d5f07836 */ /* 0x000fe20000000000 */
[----:B------:R-:W-:Y:S01]  /*192d0*/  SHF.L.W.U32.HI R231, R231, 0x1e, R231 ;  /* 0x0000001ee7e77819 */ /* 0x000fe20000010ee7 */
[----:B------:R-:W-:Y:S01]  /*192e0*/  VIADD R236, R232, 0x8f1bbcdc ;  /* 0x8f1bbcdce8ec7836 */ /* 0x000fe20000000000 */
[----:B------:R-:W-:-:S02]  /*192f0*/  IADD3 R237, PT, PT, R237, R228, R212 ;  /* 0x000000e4eded7210 */ /* 0x000fc40007ffe0d4 */
[----:B------:R-:W-:Y:S02]  /*19300*/  LOP3.LUT R238, R238, R207, RZ, 0x3c, !PT ;  /* 0x000000cfeeee7212 */ /* 0x000fe400078e3cff */
[----:B------:R-:W-:Y:S02]  /*19310*/  LOP3.LUT R232, R240, R231, R220, 0x96, !PT ;  /* 0x000000e7f0e87212 */ /* 0x000fe400078e96dc */
[----:B------:R-:W-:Y:S02]  /*19320*/  LEA.HI R237, R236, R237, R236, 0x5 ;  /* 0x000000edeced7211 */ /* 0x000fe400078f28ec */
[----:B------:R-:W-:Y:S02]  /*19330*/  SHF.L.W.U32.HI R213, R238, 0x1, R238 ;  /* 0x00000001eed57819 */ /* 0x000fe40000010eee */
[----:B------:R-:W-:Y:S02]  /*19340*/  LEA.HI R228, R240, R217, R240, 0x5 ;  /* 0x000000d9f0e47211 */ /* 0x000fe400078f28f0 */
[----:B------:R-:W-:-:S02]  /*19350*/  LOP3.LUT R238, R236, R233, R226, 0xe8, !PT ;  /* 0x000000e9ecee7212 */ /* 0x000fc400078ee8e2 */
[----:B------:R-:W-:Y:S02]  /*19360*/  LOP3.LUT R215, R201, R222, R215, 0x96, !PT ;  /* 0x000000dec9d77212 */ /* 0x000fe400078e96d7 */
[----:B------:R-:W-:Y:S01]  /*19370*/  IADD3 R232, PT, PT, R232, R223, R218 ;  /* 0x000000dfe8e87210 */ /* 0x000fe20007ffe0da */
[----:B------:R-:W-:Y:S01]  /*19380*/  VIADD R218, R237, 0x8f1bbcdc ;  /* 0x8f1bbcdcedda7836 */ /* 0x000fe20000000000 */
[----:B------:R-:W-:Y:S01]  /*19390*/  IADD3 R235, PT, PT, R238, R235, R213 ;  /* 0x000000ebeeeb7210 */ /* 0x000fe20007ffe0d5 */
[----:B------:R-:W-:Y:S01]  /*193a0*/  VIADD R228, R228, 0xca62c1d6 ;  /* 0xca62c1d6e4e47836 */ /* 0x000fe20000000000 */
[----:B------:R-:W-:Y:S02]  /*193b0*/  SHF.L.W.U32.HI R223, R240, 0x1e, R240 ;  /* 0x0000001ef0df7819 */ /* 0x000fe40000010ef0 */
[----:B------:R-:W-:Y:S02]  /*193c0*/  LOP3.LUT R215, R215, R210, RZ, 0x3c, !PT ;  /* 0x000000d2d7d77212 */ /* 0x000fe400078e3cff */
[----:B------:R-:W-:-:S02]  /*193d0*/  SHF.L.W.U32.HI R217, R236, 0x1e, R236 ;  /* 0x0000001eecd97819 */ /* 0x000fc40000010eec */
[----:B------:R-:W-:Y:S02]  /*193e0*/  LEA.HI R235, R218, R235, R218, 0x5 ;  /* 0x000000ebdaeb7211 */ /* 0x000fe400078f28da */
[----:B------:R-:W-:Y:S02]  /*193f0*/  LOP3.LUT R237, R202, R221, R214, 0x96, !PT ;  /* 0x000000ddcaed7212 */ /* 0x000fe400078e96d6 */
[----:B------:R-:W-:Y:S02]  /*19400*/  LOP3.LUT R236, R228, R223, R231, 0x96, !PT ;  /* 0x000000dfe4ec7212 */ /* 0x000fe400078e96e7 */
[----:B------:R-:W-:Y:S02]  /*19410*/  SHF.L.W.U32.HI R215, R215, 0x1, R215 ;  /* 0x00000001d7d77819 */ /* 0x000fe40000010ed7 */
[----:B------:R-:W-:Y:S01]  /*19420*/  LOP3.LUT R214, R218, R217, R233, 0xe8, !PT ;  /* 0x000000d9dad67212 */ /* 0x000fe200078ee8e9 */
[----:B------:R-:W-:Y:S01]  /*19430*/  VIADD R235, R235, 0x8f1bbcdc ;  /* 0x8f1bbcdcebeb7836 */ /* 0x000fe20000000000 */
[----:B------:R-:W-:-:S02]  /*19440*/  IADD3 R220, PT, PT, R236, R220, R113 ;  /* 0x000000dcecdc7210 */ /* 0x000fc40007ffe071 */
[----:B------:R-:W-:Y:S02]  /*19450*/  IADD3 R236, PT, PT, R214, R226, R215 ;  /* 0x000000e2d6ec7210 */ /* 0x000fe40007ffe0d7 */
[----:B------:R-:W-:Y:S02]  /*19460*/  LOP3.LUT R237, R237, R212, RZ, 0x3c, !PT ;  /* 0x000000d4eded7212 */ /* 0x000fe400078e3cff */
[----:B------:R-:W-:Y:S02]  /*19470*/  SHF.L.W.U32.HI R226, R218, 0x1e, R218 ;  /* 0x0000001edae27819 */ /* 0x000fe40000010eda */
[----:B------:R-:W-:Y:S02]  /*19480*/  LOP3.LUT R222, R206, R225, R222, 0x96, !PT ;  /* 0x000000e1cede7212 */ /* 0x000fe400078e96de */
[----:B------:R-:W-:Y:S02]  /*19490*/  LEA.HI R236, R235, R236, R235, 0x5 ;  /* 0x000000ecebec7211 */ /* 0x000fe400078f28eb */
[----:B------:R-:W-:-:S02]  /*194a0*/  LOP3.LUT R224, R224, R113, RZ, 0x3c, !PT ;  /* 0x00000071e0e07212 */ /* 0x000fc400078e3cff */
[----:B------:R-:W-:Y:S02]  /*194b0*/  SHF.L.W.U32.HI R214, R237, 0x1, R237 ;  /* 0x00000001edd67819 */ /* 0x000fe40000010eed */
[C---:B------:R-:W-:Y:S02]  /*194c0*/  LOP3.LUT R113, R235.reuse, R226, R217, 0xe8, !PT ;  /* 0x000000e2eb717212 */ /* 0x040fe400078ee8d9 */
[----:B------:R-:W-:Y:S02]  /*194d0*/  LOP3.LUT R218, R222, R213, RZ, 0x3c, !PT ;  /* 0x000000d5deda7212 */ /* 0x000fe400078e3cff */
[----:B------:R-:W-:Y:S01]  /*194e0*/  SHF.L.W.U32.HI R222, R235, 0x1e, R235 ;  /* 0x0000001eebde7819 */ /* 0x000fe20000010eeb */
[----:B------:R-:W-:Y:S01]  /*194f0*/  VIADD R235, R236, 0x8f1bbcdc ;  /* 0x8f1bbcdceceb7836 */ /* 0x000fe20000000000 */
[----:B------:R-:W-:Y:S02]  /*19500*/  IADD3 R236, PT, PT, R113, R233, R214 ;  /* 0x000000e971ec7210 */ /* 0x000fe40007ffe0d6 */
[----:B------:R-:W-:-:S02]  /*19510*/  SHF.L.W.U32.HI R218, R218, 0x1, R218 ;  /* 0x00000001dada7819 */ /* 0x000fc40000010eda */
[C---:B------:R-:W-:Y:S02]  /*19520*/  LEA.HI R236, R235.reuse, R236, R235, 0x5 ;  /* 0x000000ecebec7211 */ /* 0x040fe400078f28eb */
[----:B------:R-:W-:Y:S02]  /*19530*/  LOP3.LUT R113, R235, R222, R226, 0xe8, !PT ;  /* 0x000000deeb717212 */ /* 0x000fe400078ee8e2 */
[----:B------:R-:W-:Y:S01]  /*19540*/  LOP3.LUT R238, R203, R102, R221, 0x96, !PT ;  /* 0x00000066cbee7212 */ /* 0x000fe200078e96dd */
[----:B------:R-:W-:Y:S01]  /*19550*/  VIADD R236, R236, 0x8f1bbcdc ;  /* 0x8f1bbcdcecec7836 */ /* 0x000fe20000000000 */
[----:B------:R-:W-:Y:S02]  /*19560*/  LOP3.LUT R225, R207, R112, R225, 0x96, !PT ;  /* 0x00000070cfe17212 */ /* 0x000fe400078e96e1 */
[----:B------:R-:W-:Y:S02]  /*19570*/  IADD3 R221, PT, PT, R113, R217, R218 ;  /* 0x000000d971dd7210 */ /* 0x000fe40007ffe0da */
[----:B------:R-:W-:-:S02]  /*19580*/  LEA.HI R233, R228, R232, R228, 0x5 ;  /* 0x000000e8e4e97211 */ /* 0x000fc400078f28e4 */
[----:B------:R-:W-:Y:S02]  /*19590*/  LOP3.LUT R225, R225, R214, RZ, 0x3c, !PT ;  /* 0x000000d6e1e17212 */ /* 0x000fe400078e3cff */
[----:B------:R-:W-:Y:S01]  /*195a0*/  LEA.HI R232, R236, R221, R236, 0x5 ;  /* 0x000000ddece87211 */ /* 0x000fe200078f28ec */
[----:B------:R-:W-:Y:S01]  /*195b0*/  VIADD R237, R233, 0xca62c1d6 ;  /* 0xca62c1d6e9ed7836 */ /* 0x000fe20000000000 */
[----:B------:R-:W-:Y:S02]  /*195c0*/  LOP3.LUT R238, R238, R215, RZ, 0x3c, !PT ;  /* 0x000000d7eeee7212 */ /* 0x000fe400078e3cff */
[----:B------:R-:W-:Y:S02]  /*195d0*/  SHF.L.W.U32.HI R217, R225, 0x1, R225 ;  /* 0x00000001e1d97819 */ /* 0x000fe40000010ee1 */
[----:B------:R-:W-:Y:S01]  /*195e0*/  SHF.L.W.U32.HI R228, R228, 0x1e, R228 ;  /* 0x0000001ee4e47819 */ /* 0x000fe20000010ee4 */
[----:B------:R-:W-:Y:S01]  /*195f0*/  VIADD R232, R232, 0x8f1bbcdc ;  /* 0x8f1bbcdce8e87836 */ /* 0x000fe20000000000 */
[----:B------:R-:W-:-:S02]  /*19600*/  SHF.L.W.U32.HI R225, R235, 0x1e, R235 ;  /* 0x0000001eebe17819 */ /* 0x000fc40000010eeb */
[----:B------:R-:W-:Y:S02]  /*19610*/  SHF.L.W.U32.HI R113, R238, 0x1, R238 ;  /* 0x00000001ee717819 */ /* 0x000fe40000010eee */
[C---:B------:R-:W-:Y:S02]  /*19620*/  SHF.L.W.U32.HI R221, R236.reuse, 0x1e, R236 ;  /* 0x0000001eecdd7819 */ /* 0x040fe40000010eec */
[----:B------:R-:W-:Y:S02]  /*19630*/  LOP3.LUT R238, R237, R228, R223, 0x96, !PT ;  /* 0x000000e4edee7212 */ /* 0x000fe400078e96df */
[----:B------:R-:W-:Y:S02]  /*19640*/  LOP3.LUT R236, R236, R225, R222, 0xe8, !PT ;  /* 0x000000e1ecec7212 */ /* 0x000fe400078ee8de */
[----:B------:R-:W-:Y:S02]  /*19650*/  LOP3.LUT R208, R208, R229, RZ, 0x3c, !PT ;  /* 0x000000e5d0d07212 */ /* 0x000fe400078e3cff */
[----:B------:R-:W-:-:S02]  /*19660*/  LOP3.LUT R233, R232, R221, R225, 0xe8, !PT ;  /* 0x000000dde8e97212 */ /* 0x000fc400078ee8e1 */
[----:B------:R-:W-:Y:S02]  /*19670*/  IADD3 R229, PT, PT, R238, R231, R229 ;  /* 0x000000e7eee57210 */ /* 0x000fe40007ffe0e5 */
[----:B------:R-:W-:Y:S02]  /*19680*/  IADD3 R231, PT, PT, R236, R226, R113 ;  /* 0x000000e2ece77210 */ /* 0x000fe40007ffe071 */
[----:B------:R-:W-:Y:S02]  /*19690*/  IADD3 R233, PT, PT, R233, R222, R217 ;  /* 0x000000dee9e97210 */ /* 0x000fe40007ffe0d9 */
[----:B------:R-:W-:Y:S02]  /*196a0*/  LEA.HI R222, R237, R220, R237, 0x5 ;  /* 0x000000dcedde7211 */ /* 0x000fe400078f28ed */
[----:B------:R-:W-:Y:S02]  /*196b0*/  LEA.HI R220, R232, R231, R232, 0x5 ;  /* 0x000000e7e8dc7211 */ /* 0x000fe400078f28e8 */
[----:B------:R-:W-:-:S03]  /*196c0*/  LOP3.LUT R235, R210, R103, R102, 0x96, !PT ;  /* 0x00000067d2eb7212 */ /* 0x000fc600078e9666 */
[----:B------:R-:W-:Y:S01]  /*196d0*/  VIADD R226, R220, 0x8f1bbcdc ;  /* 0x8f1bbcdcdce27836 */ /* 0x000fe20000000000 */
[----:B------:R-:W-:Y:S01]  /*196e0*/  SHF.L.W.U32.HI R102, R237, 0x1e, R237 ;  /* 0x0000001eed667819 */ /* 0x000fe20000010eed */
[----:B------:R-:W-:Y:S01]  /*196f0*/  VIADD R231, R222, 0xca62c1d6 ;  /* 0xca62c1d6dee77836 */ /* 0x000fe20000000000 */
[----:B------:R-:W-:Y:S02]  /*19700*/  LOP3.LUT R235, R235, R218, RZ, 0x3c, !PT ;  /* 0x000000daebeb7212 */ /* 0x000fe400078e3cff */
[----:B------:R-:W-:Y:S02]  /*19710*/  LEA.HI R233, R226, R233, R226, 0x5 ;  /* 0x000000e9e2e97211 */ /* 0x000fe400078f28e2 */
[----:B------:R-:W-:Y:S02]  /*19720*/  SHF.L.W.U32.HI R222, R232, 0x1e, R232 ;  /* 0x0000001ee8de7819 */ /* 0x000fe40000010ee8 */
[----:B------:R-:W-:Y:S01]  /*19730*/  LOP3.LUT R236, R212, R201, R112, 0x96, !PT ;  /* 0x000000c9d4ec7212 */ /* 0x000fe200078e9670 */
[----:B------:R-:W-:Y:S01]  /*19740*/  VIADD R233, R233, 0x8f1bbcdc ;  /* 0x8f1bbcdce9e97836 */ /* 0x000fe20000000000 */
[----:B------:R-:W-:-:S02]  /*19750*/  LOP3.LUT R232, R231, R102, R228, 0x96, !PT ;  /* 0x00000066e7e87212 */ /* 0x000fc400078e96e4 */
[----:B------:R-:W-:Y:S02]  /*19760*/  SHF.L.W.U32.HI R220, R235, 0x1, R235 ;  /* 0x00000001ebdc7819 */ /* 0x000fe40000010eeb */
[----:B------:R-:W-:Y:S02]  /*19770*/  LOP3.LUT R112, R226, R222, R221, 0x96, !PT ;  /* 0x000000dee2707212 */ /* 0x000fe400078e96dd */
[----:B------:R-:W-:Y:S02]  /*19780*/  LOP3.LUT R236, R236, R113, RZ, 0x3c, !PT ;  /* 0x00000071ecec7212 */ /* 0x000fe400078e3cff */
[----:B------:R-:W-:Y:S02]  /*19790*/  SHF.L.W.U32.HI R226, R226, 0x1e, R226 ;  /* 0x0000001ee2e27819 */ /* 0x000fe40000010ee2 */
[----:B------:R-:W-:Y:S02]  /*197a0*/  LOP3.LUT R227, R227, R230, RZ, 0x3c, !PT ;  /* 0x000000e6e3e37212 */ /* 0x000fe400078e3cff */
[----:B------:R-:W-:-:S02]  /*197b0*/  IADD3 R230, PT, PT, R232, R223, R230 ;  /* 0x000000dfe8e67210 */ /* 0x000fc40007ffe0e6 */
[----:B------:R-:W-:Y:S02]  /*197c0*/  IADD3 R232, PT, PT, R112, R225, R220 ;  /* 0x000000e170e87210 */ /* 0x000fe40007ffe0dc */
[----:B------:R-:W-:Y:S02]  /*197d0*/  LOP3.LUT R238, R213, R202, R103, 0x96, !PT ;  /* 0x000000cad5ee7212 */ /* 0x000fe400078e9667 */
[----:B------:R-:W-:Y:S02]  /*197e0*/  SHF.L.W.U32.HI R112, R236, 0x1, R236 ;  /* 0x00000001ec707819 */ /* 0x000fe40000010eec */
[----:B------:R-:W-:-:S04]  /*197f0*/  LOP3.LUT R103, R233, R226, R222, 0x96, !PT ;  /* 0x000000e2e9677212 */ /* 0x000fc800078e96de */
[----:B------:R-:W-:Y:S02]  /*19800*/  IADD3 R236, PT, PT, R103, R221, R112 ;  /* 0x000000dd67ec7210 */ /* 0x000fe40007ffe070 */
[----:B------:R-:W-:Y:S02]  /*19810*/  LEA.HI R221, R231, R229, R231, 0x5 ;  /* 0x000000e5e7dd7211 */ /* 0x000fe400078f28e7 */
[----:B------:R-:W-:Y:S02]  /*19820*/  LEA.HI R232, R233, R232, R233, 0x5 ;  /* 0x000000e8e9e87211 */ /* 0x000fe400078f28e9 */
[----:B------:R-:W-:Y:S01]  /*19830*/  SHF.L.W.U32.HI R103, R231, 0x1e, R231 ;  /* 0x0000001ee7677819 */ /* 0x000fe20000010ee7 */
[----:B------:R-:W-:Y:S02]  /*19840*/  VIADD R221, R221, 0xca62c1d6 ;  /* 0xca62c1d6dddd7836 */ /* 0x000fe40000000000 */
[----:B------:R-:W-:Y:S01]  /*19850*/  VIADD R235, R232, 0xca62c1d6 ;  /* 0xca62c1d6e8eb7836 */ /* 0x000fe20000000000 */
[----:B------:R-:W-:-:S02]  /*19860*/  SHF.L.W.U32.HI R232, R224, 0x1, R224 ;  /* 0x00000001e0e87819 */ /* 0x000fc40000010ee0 */
[----:B------:R-:W-:Y:S02]  /*19870*/  SHF.L.W.U32.HI R224, R233, 0x1e, R233 ;  /* 0x0000001ee9e07819 */ /* 0x000fe40000010ee9 */
[----:B------:R-:W-:Y:S02]  /*19880*/  LOP3.LUT R233, R221, R103, R102, 0x96, !PT ;  /* 0x00000067dde97212 */ /* 0x000fe400078e9666 */
[----:B------:R-:W-:Y:S02]  /*19890*/  LOP3.LUT R238, R238, R217, RZ, 0x3c, !PT ;  /* 0x000000d9eeee7212 */ /* 0x000fe400078e3cff */
[----:B------:R-:W-:Y:S02]  /*198a0*/  IADD3 R228, PT, PT, R233, R228, R232 ;  /* 0x000000e4e9e47210 */ /* 0x000fe40007ffe0e8 */
        /* <DEDUP_REMOVED lines=8> */
[----:B------:R-:W-:-:S02]  /*19930*/  LOP3.LUT R201, R201, R220, RZ, 0x3c, !PT ;  /* 0x000000dcc9c97212 */ /* 0x000fc400078e3cff */
[----:B------:R-:W-:Y:S02]  /*19940*/  LOP3.LUT R209, R209, R232, RZ, 0x3c, !PT ;  /* 0x000000e8d1d17212 */ /* 0x000fe400078e3cff */
[----:B------:R-:W-:Y:S02]  /*19950*/  IADD3 R232, PT, PT, R235, R222, R225 ;  /* 0x000000deebe87210 */ /* 0x000fe40007ffe0e1 */
[----:B------:R-:W-:Y:S02]  /*19960*/  LOP3.LUT R222, R217, R212, R207, 0x96, !PT ;  /* 0x000000d4d9de7212 */ /* 0x000fe400078e96cf */
[----:B------:R-:W-:Y:S02]  /*19970*/  SHF.L.W.U32.HI R233, R233, 0x1, R233 ;  /* 0x00000001e9e97819 */ /* 0x000fe40000010ee9 */
[----:B------:R-:W-:Y:S02]  /*19980*/  SHF.L.W.U32.HI R201, R201, 0x1, R201 ;  /* 0x00000001c9c97819 */ /* 0x000fe40000010ec9 */
[----:B------:R-:W-:-:S02]  /*19990*/  LOP3.LUT R231, R229, R223, R224, 0x96, !PT ;  /* 0x000000dfe5e77212 */ /* 0x000fc400078e96e0 */
[----:B------:R-:W-:Y:S02]  /*199a0*/  LOP3.LUT R202, R113, R210, R203, 0x96, !PT ;  /* 0x000000d271ca7212 */ /* 0x000fe400078e96cb */
[----:B------:R-:W-:Y:S02]  /*199b0*/  LOP3.LUT R203, R222, R233, RZ, 0x3c, !PT ;  /* 0x000000e9decb7212 */ /* 0x000fe400078e3cff */
[----:B------:R-:W-:Y:S02]  /*199c0*/  IADD3 R226, PT, PT, R231, R226, R201 ;  /* 0x000000e2e7e27210 */ /* 0x000fe40007ffe0c9 */
[----:B------:R-:W-:Y:S02]  /*199d0*/  LOP3.LUT R231, R220, R213, R210, 0x96, !PT ;  /* 0x000000d5dce77212 */ /* 0x000fe400078e96d2 */
[----:B------:R-:W-:Y:S02]  /*199e0*/  LOP3.LUT R202, R202, R201, RZ, 0x3c, !PT ;  /* 0x000000c9caca7212 */ /* 0x000fe400078e3cff */
[----:B------:R-:W-:-:S02]  /*199f0*/  LOP3.LUT R210, R225, R214, R213, 0x96, !PT ;  /* 0x000000d6e1d27212 */ /* 0x000fc400078e96d5 */
[----:B------:R-:W-:Y:S02]  /*19a00*/  SHF.L.W.U32.HI R203, R203, 0x1, R203 ;  /* 0x00000001cbcb7819 */ /* 0x000fe40000010ecb */
[C-C-:B------:R-:W-:Y:S02]  /*19a10*/  LEA.HI R232, R229.reuse, R232, R229.reuse, 0x5 ;  /* 0x000000e8e5e87211 */ /* 0x140fe400078f28e5 */
[----:B------:R-:W-:Y:S02]  /*19a20*/  LOP3.LUT R206, R218, R207, R206, 0x96, !PT ;  /* 0x000000cfdace7212 */ /* 0x000fe400078e96ce */
[----:B------:R-:W-:Y:S02]  /*19a30*/  SHF.L.W.U32.HI R207, R202, 0x1, R202 ;  /* 0x00000001cacf7819 */ /* 0x000fe40000010eca */
[----:B------:R-:W-:Y:S02]  /*19a40*/  LOP3.LUT R202, R210, R203, RZ, 0x3c, !PT ;  /* 0x000000cbd2ca7212 */ /* 0x000fe400078e3cff */
[----:B------:R-:W-:Y:S01]  /*19a50*/  SHF.L.W.U32.HI R210, R229, 0x1e, R229 ;  /* 0x0000001ee5d27819 */ /* 0x000fe20000010ee5 */
[----:B------:R-:W-:Y:S01]  /*19a60*/  VIADD R229, R232, 0xca62c1d6 ;  /* 0xca62c1d6e8e57836 */ /* 0x000fe20000000000 */
[----:B------:R-:W-:-:S02]  /*19a70*/  LOP3.LUT R212, R112, R215, R212, 0x96, !PT ;  /* 0x000000d770d47212 */ /* 0x000fc400078e96d4 */
[----:B------:R-:W-:Y:S02]  /*19a80*/  LOP3.LUT R206, R206, R225, RZ, 0x3c, !PT ;  /* 0x000000e1cece7212 */ /* 0x000fe400078e3cff */
[----:B------:R-:W-:Y:S02]  /*19a90*/  LOP3.LUT R235, R201, R218, R215, 0x96, !PT ;  /* 0x000000dac9eb7212 */ /* 0x000fe400078e96d7 */
[----:B------:R-:W-:Y:S02]  /*19aa0*/  LOP3.LUT R215, R212, R207, RZ, 0x3c, !PT ;  /* 0x000000cfd4d77212 */ /* 0x000fe400078e3cff */
[C---:B------:R-:W-:Y:S02]  /*19ab0*/  LOP3.LUT R212, R229.reuse, R210, R223, 0x96, !PT ;  /* 0x000000d2e5d47212 */ /* 0x040fe400078e96df */
[----:B------:R-:W-:Y:S02]  /*19ac0*/  LEA.HI R226, R229, R226, R229, 0x5 ;  /* 0x000000e2e5e27211 */ /* 0x000fe400078f28e5 */
[----:B------:R-:W-:-:S02]  /*19ad0*/  SHF.L.W.U32.HI R222, R206, 0x1, R206 ;  /* 0x00000001cede7819 */ /* 0x000fc40000010ece */
[----:B------:R-:W-:Y:S02]  /*19ae0*/  IADD3 R232, PT, PT, R212, R224, R233 ;  /* 0x000000e0d4e87210 */ /* 0x000fe40007ffe0e9 */
[----:B------:R-:W-:Y:S01]  /*19af0*/  SHF.L.W.U32.HI R224, R229, 0x1e, R229 ;  /* 0x0000001ee5e07819 */ /* 0x000fe20000010ee5 */
[----:B------:R-:W-:Y:S01]  /*19b00*/  VIADD R229, R226, 0xca62c1d6 ;  /* 0xca62c1d6e2e57836 */ /* 0x000fe20000000000 */
[----:B------:R-:W-:-:S04]  /*19b10*/  LOP3.LUT R231, R231, R222, RZ, 0x3c, !PT ;  /* 0x000000dee7e77212 */ /* 0x000fc800078e3cff */
[----:B------:R-:W-:Y:S02]  /*19b20*/  SHF.L.W.U32.HI R206, R231, 0x1, R231 ;  /* 0x00000001e7ce7819 */ /* 0x000fe40000010ee7 */
[C---:B------:R-:W-:Y:S02]  /*19b30*/  LEA.HI R232, R229.reuse, R232, R229, 0x5 ;  /* 0x000000e8e5e87211 */ /* 0x040fe400078f28e5 */
[----:B------:R-:W-:Y:S02]  /*19b40*/  LOP3.LUT R226, R229, R224, R210, 0x96, !PT ;  /* 0x000000e0e5e27212 */ /* 0x000fe400078e96d2 */
[----:B------:R-:W-:Y:S02]  /*19b50*/  LOP3.LUT R235, R235, R206, RZ, 0x3c, !PT ;  /* 0x000000ceebeb7212 */ /* 0x000fe400078e3cff */
[----:B------:R-:W-:Y:S01]  /*19b60*/  LEA.HI R230, R221, R230, R221, 0x5 ;  /* 0x000000e6dde67211 */ /* 0x000fe200078f28dd */
[----:B------:R-:W-:Y:S01]  /*19b70*/  VIADD R232, R232, 0xca62c1d6 ;  /* 0xca62c1d6e8e87836 */ /* 0x000fe20000000000 */
[----:B------:R-:W-:-:S02]  /*19b80*/  LOP3.LUT R213, R222, R217, R218, 0x96, !PT ;  /* 0x000000d9ded57212 */ /* 0x000fc400078e96da */
[----:B------:R-:W-:Y:S02]  /*19b90*/  SHF.L.W.U32.HI R215, R215, 0x1, R215 ;  /* 0x00000001d7d77819 */ /* 0x000fe40000010ed7 */
[----:B------:R-:W-:Y:S01]  /*19ba0*/  IADD3 R223, PT, PT, R226, R223, R222 ;  /* 0x000000dfe2df7210 */ /* 0x000fe20007ffe0de */
[----:B------:R-:W-:Y:S01]  /*19bb0*/  VIADD R231, R230, 0xca62c1d6 ;  /* 0xca62c1d6e6e77836 */ /* 0x000fe20000000000 */
[----:B------:R-:W-:Y:S02]  /*19bc0*/  SHF.L.W.U32.HI R212, R235, 0x1, R235 ;  /* 0x00000001ebd47819 */ /* 0x000fe40000010eeb */
[----:B------:R-:W-:Y:S02]  /*19bd0*/  SHF.L.W.U32.HI R218, R221, 0x1e, R221 ;  /* 0x0000001eddda7819 */ /* 0x000fe40000010edd */
[----:B------:R-:W-:Y:S02]  /*19be0*/  SHF.L.W.U32.HI R202, R202, 0x1, R202 ;  /* 0x00000001caca7819 */ /* 0x000fe40000010eca */
[----:B------:R-:W-:-:S02]  /*19bf0*/  SHF.L.W.U32.HI R221, R229, 0x1e, R229 ;  /* 0x0000001ee5dd7819 */ /* 0x000fc40000010ee5 */
[----:B------:R-:W-:Y:S02]  /*19c00*/  LOP3.LUT R214, R233, R113, R214, 0x96, !PT ;  /* 0x00000071e9d67212 */ /* 0x000fe400078e96d6 */
[----:B------:R-:W-:Y:S02]  /*19c10*/  LOP3.LUT R217, R203, R112, R217, 0x96, !PT ;  /* 0x00000070cbd97212 */ /* 0x000fe400078e96d9 */
[----:B------:R-:W-:Y:S02]  /*19c20*/  LOP3.LUT R113, R207, R220, R113, 0x96, !PT ;  /* 0x000000dccf717212 */ /* 0x000fe400078e9671 */
[----:B------:R-:W-:Y:S02]  /*19c30*/  LOP3.LUT R112, R215, R201, R112, 0x96, !PT ;  /* 0x000000c9d7707212 */ /* 0x000fe400078e9670 */
[----:B------:R-:W-:Y:S02]  /*19c40*/  LEA.HI R223, R232, R223, R232, 0x5 ;  /* 0x000000dfe8df7211 */ /* 0x000fe400078f28e8 */
[----:B------:R-:W-:-:S02]  /*19c50*/  LOP3.LUT R220, R206, R225, R220, 0x96, !PT ;  /* 0x000000e1cedc7212 */ /* 0x000fc400078e96dc */
[----:B------:R-:W-:Y:S02]  /*19c60*/  LOP3.LUT R201, R212, R222, R201, 0x96, !PT ;  /* 0x000000ded4c97212 */ /* 0x000fe400078e96c9 */
[----:B------:R-:W-:Y:S02]  /*19c70*/  LOP3.LUT R225, R202, R233, R225, 0x96, !PT ;  /* 0x000000e9cae17212 */ /* 0x000fe400078e96e1 */
[----:B------:R-:W-:Y:S02]  /*19c80*/  LOP3.LUT R222, R232, R221, R224, 0x96, !PT ;  /* 0x000000dde8de7212 */ /* 0x000fe400078e96e0 */
[----:B------:R-:W-:Y:S02]  /*19c90*/  SHF.L.W.U32.HI R230, R208, 0x1, R208 ;  /* 0x00000001d0e67819 */ /* 0x000fe40000010ed0 */
[C---:B------:R-:W-:Y:S02]  /*19ca0*/  LOP3.LUT R233, R231.reuse, R218, R103, 0x96, !PT ;  /* 0x000000dae7e97212 */ /* 0x040fe400078e9667 */
[----:B------:R-:W-:Y:S01]  /*19cb0*/  LEA.HI R228, R231, R228, R231, 0x5 ;  /* 0x000000e4e7e47211 */ /* 0x000fe200078f28e7 */
[----:B------:R-:W-:Y:S01]  /*19cc0*/  VIADD R223, R223, 0xca62c1d6 ;  /* 0xca62c1d6dfdf7836 */ /* 0x000fe20000000000 */
[----:B------:R-:W-:-:S02]  /*19cd0*/  IADD3 R222, PT, PT, R222, R210, R207 ;  /* 0x000000d2dede7210 */ /* 0x000fc40007ffe0cf */
[----:B------:R-:W-:Y:S01]  /*19ce0*/  IADD3 R233, PT, PT, R233, R102, R230 ;  /* 0x00000066e9e97210 */ /* 0x000fe20007ffe0e6 */
[----:B------:R-:W-:Y:S01]  /*19cf0*/  VIADD R228, R228, 0xca62c1d6 ;  /* 0xca62c1d6e4e47836 */ /* 0x000fe20000000000 */
[----:B------:R-:W-:Y:S02]  /*19d00*/  LOP3.LUT R208, R211, R230, RZ, 0x3c, !PT ;  /* 0x000000e6d3d07212 */ /* 0x000fe400078e3cff */
[----:B------:R-:W-:Y:S02]  /*19d10*/  SHF.L.W.U32.HI R102, R232, 0x1e, R232 ;  /* 0x0000001ee8667819 */ /* 0x000fe40000010ee8 */
[----:B------:R-:W-:Y:S02]  /*19d20*/  SHF.L.W.U32.HI R211, R231, 0x1e, R231 ;  /* 0x0000001ee7d37819 */ /* 0x000fe40000010ee7 */
[----:B------:R-:W-:Y:S02]  /*19d30*/  LEA.HI R222, R223, R222, R223, 0x5 ;  /* 0x000000dedfde7211 */ /* 0x000fe400078f28df */
[----:B------:R-:W-:-:S02]  /*19d40*/  SHF.L.W.U32.HI R227, R227, 0x1, R227 ;  /* 0x00000001e3e37819 */ /* 0x000fc40000010ee3 */
[----:B------:R-:W-:Y:S02]  /*19d50*/  LOP3.LUT R207, R223, R102, R221, 0x96, !PT ;  /* 0x00000066dfcf7212 */ /* 0x000fe400078e96dd */
[----:B------:R-:W-:Y:S01]  /*19d60*/  LOP3.LUT R226, R228, R211, R218, 0x96, !PT ;  /* 0x000000d3e4e27212 */ /* 0x000fe200078e96da */
[----:B------:R-:W-:Y:S01]  /*19d70*/  VIADD R222, R222, 0xca62c1d6 ;  /* 0xca62c1d6dede7836 */ /* 0x000fe20000000000 */
[----:B------:R-:W-:Y:S02]  /*19d80*/  LOP3.LUT R216, R216, R227, RZ, 0x3c, !PT ;  /* 0x000000e3d8d87212 */ /* 0x000fe400078e3cff */
[----:B------:R-:W-:Y:S02]  /*19d90*/  IADD3 R207, PT, PT, R207, R224, R203 ;  /* 0x000000e0cfcf7210 */ /* 0x000fe40007ffe0cb */
[----:B------:R-:W-:Y:S02]  /*19da0*/  IADD3 R227, PT, PT, R226, R103, R227 ;  /* 0x00000067e2e37210 */ /* 0x000fe40007ffe0e3 */
[----:B------:R-:W-:-:S02]  /*19db0*/  SHF.L.W.U32.HI R103, R223, 0x1e, R223 ;  /* 0x0000001edf677819 */ /* 0x000fc40000010edf */
[C---:B------:R-:W-:Y:S02]  /*19dc0*/  LEA.HI R207, R222.reuse, R207, R222, 0x5 ;  /* 0x000000cfdecf7211 */ /* 0x040fe400078f28de */
[----:B------:R-:W-:Y:S02]  /*19dd0*/  SHF.L.W.U32.HI R223, R209, 0x1, R209 ;  /* 0x00000001d1df7819 */ /* 0x000fe40000010ed1 */
[C---:B------:R-:W-:Y:S01]  /*19de0*/  LOP3.LUT R209, R222.reuse, R103, R102, 0x96, !PT ;  /* 0x00000067ded17212 */ /* 0x040fe200078e9666 */
[----:B------:R-:W-:Y:S01]  /*19df0*/  VIADD R210, R207, 0xca62c1d6 ;  /* 0xca62c1d6cfd27836 */ /* 0x000fe20000000000 */
[----:B------:R-:W-:Y:S02]  /*19e00*/  SHF.L.W.U32.HI R203, R222, 0x1e, R222 ;  /* 0x0000001edecb7819 */ /* 0x000fe40000010ede */
[----:B------:R-:W-:Y:S02]  /*19e10*/  IADD3 R209, PT, PT, R209, R221, R206 ;  /* 0x000000ddd1d17210 */ /* 0x000fe40007ffe0ce */
[----:B------:R-:W-:-:S02]  /*19e20*/  LOP3.LUT R206, R210, R203, R103, 0x96, !PT ;  /* 0x000000cbd2ce7212 */ /* 0x000fc400078e9667 */
[----:B------:R-:W-:Y:S02]  /*19e30*/  LEA.HI R209, R210, R209, R210, 0x5 ;  /* 0x000000d1d2d17211 */ /* 0x000fe400078f28d2 */
[----:B------:R-:W-:Y:S02]  /*19e40*/  LEA.HI R233, R228, R233, R228, 0x5 ;  /* 0x000000e9e4e97211 */ /* 0x000fe400078f28e4 */
[----:B------:R-:W-:Y:S02]  /*19e50*/  LOP3.LUT R214, R214, R215, RZ, 0x3c, !PT ;  /* 0x000000d7d6d67212 */ /* 0x000fe400078e3cff */
[----:B------:R-:W-:Y:S01]  /*19e60*/  IADD3 R215, PT, PT, R206, R102, R215 ;  /* 0x00000066ced77210 */ /* 0x000fe20007ffe0d7 */
[----:B------:R-:W-:Y:S01]  /*19e70*/  VIADD R206, R209, 0xca62c1d6 ;  /* 0xca62c1d6d1ce7836 */ /* 0x000fe20000000000 */
[----:B------:R-:W-:Y:S01]  /*19e80*/  SHF.L.W.U32.HI R210, R210, 0x1e, R210 ;  /* 0x0000001ed2d27819 */ /* 0x000fe20000010ed2 */
[----:B------:R-:W-:Y:S01]  /*19e90*/  VIADD R224, R233, 0xca62c1d6 ;  /* 0xca62c1d6e9e07836 */ /* 0x000fe20000000000 */
[----:B------:R-:W-:-:S02]  /*19ea0*/  SHF.L.W.U32.HI R228, R228, 0x1e, R228 ;  /* 0x0000001ee4e47819 */ /* 0x000fc40000010ee4 */
[----:B------:R-:W-:Y:S02]  /*19eb0*/  LEA.HI R215, R206, R215, R206, 0x5 ;  /* 0x000000d7ced77211 */ /* 0x000fe400078f28ce */
[----:B------:R-:W-:Y:S02]  /*19ec0*/  LEA.HI R227, R224, R227, R224, 0x5 ;  /* 0x000000e3e0e37211 */ /* 0x000fe400078f28e0 */
[----:B------:R-:W-:Y:S01]  /*19ed0*/  LOP3.LUT R102, R206, R210, R203, 0x96, !PT ;  /* 0x000000d2ce667212 */ /* 0x000fe200078e96cb */
[----:B------:R-:W-:Y:S01]  /*19ee0*/  VIADD R215, R215, 0xca62c1d6 ;  /* 0xca62c1d6d7d77836 */ /* 0x000fe20000000000 */
[----:B------:R-:W-:Y:S01]  /*19ef0*/  LOP3.LUT R226, R224, R228, R211, 0x96, !PT ;  /* 0x000000e4e0e27212 */ /* 0x000fe200078e96d3 */
[----:B------:R-:W-:Y:S01]  /*19f00*/  VIADD R227, R227, 0xca62c1d6 ;  /* 0xca62c1d6e3e37836 */ /* 0x000fe20000000000 */
[----:B------:R-:W-:Y:S02]  /*19f10*/  SHF.L.W.U32.HI R206, R206, 0x1e, R206 ;  /* 0x0000001ecece7819 */ /* 0x000fe40000010ece */
[----:B------:R-:W-:-:S02]  /*19f20*/  IADD3 R102, PT, PT, R102, R103, R202 ;  /* 0x0000006766667210 */ /* 0x000fc40007ffe0ca */
[----:B------:R-:W-:Y:S02]  /*19f30*/  IADD3 R226, PT, PT, R226, R218, R223 ;  /* 0x000000dae2e27210 */ /* 0x000fe40007ffe0df */
[C---:B------:R-:W-:Y:S02]  /*19f40*/  LOP3.LUT R103, R215.reuse, R206, R210, 0x96, !PT ;  /* 0x000000ced7677212 */ /* 0x040fe400078e96d2 */
[----:B------:R-:W-:Y:S02]  /*19f50*/  LEA.HI R102, R215, R102, R215, 0x5 ;  /* 0x00000066d7667211 */ /* 0x000fe400078f28d7 */
[----:B------:R-:W-:Y:S02]  /*19f60*/  SHF.L.W.U32.HI R207, R224, 0x1e, R224 ;  /* 0x0000001ee0cf7819 */ /* 0x000fe40000010ee0 */
[----:B------:R-:W-:Y:S02]  /*19f70*/  LEA.HI R226, R227, R226, R227, 0x5 ;  /* 0x000000e2e3e27211 */ /* 0x000fe400078f28e3 */
[----:B------:R-:W-:-:S02]  /*19f80*/  LOP3.LUT R113, R113, R212, RZ, 0x3c, !PT ;  /* 0x000000d471717212 */ /* 0x000fc400078e3cff */
[----:B------:R-:W-:Y:S01]  /*19f90*/  IADD3 R212, PT, PT, R103, R203, R212 ;  /* 0x000000cb67d47210 */ /* 0x000fe20007ffe0d4 */
[----:B------:R-:W-:Y:S01]  /*19fa0*/  VIADD R103, R102, 0xca62c1d6 ;  /* 0xca62c1d666677836 */ /* 0x000fe20000000000 */
[----:B------:R-:W-:Y:S01]  /*19fb0*/  LEA.HI R209, R216, R228, R216, 0x1 ;  /* 0x000000e4d8d17211 */ /* 0x000fe200078f08d8 */
[----:B------:R-:W-:Y:S01]  /*19fc0*/  VIADD R226, R226, 0xca62c1d6 ;  /* 0xca62c1d6e2e27836 */ /* 0x000fe20000000000 */
[----:B------:R-:W-:Y:S02]  /*19fd0*/  SHF.L.W.U32.HI R208, R208, 0x1, R208 ;  /* 0x00000001d0d07819 */ /* 0x000fe40000010ed0 */
[C---:B------:R-:W-:Y:S02]  /*19fe0*/  LOP3.LUT R228, R227.reuse, R207, R228, 0x96, !PT ;  /* 0x000000cfe3e47212 */ /* 0x040fe400078e96e4 */
[----:B------:R-:W-:Y:S02]  /*19ff0*/  SHF.L.W.U32.HI R216, R227, 0x1e, R227 ;  /* 0x0000001ee3d87819 */ /* 0x000fe40000010ee3 */
[----:B------:R-:W-:-:S02]  /*1a000*/  SHF.L.W.U32.HI R215, R215, 0x1e, R215 ;  /* 0x0000001ed7d77819 */ /* 0x000fc40000010ed7 */
[----:B------:R-:W-:Y:S02]  /*1a010*/  LOP3.LUT R219, R219, R208, RZ, 0x3c, !PT ;  /* 0x000000d0dbdb7212 */ /* 0x000fe400078e3cff */
[----:B------:R-:W-:Y:S01]  /*1a020*/  IADD3 R211, PT, PT, R228, R211, R208 ;  /* 0x000000d3e4d37210 */ /* 0x000fe20007ffe0d0 */
[----:B------:R-:W-:Y:S01]  /*1a030*/  IMAD.IADD R208, R105, 0x1, R216 ;  /* 0x0000000169d07824 */ /* 0x000fe200078e02d8 */
[----:B------:R-:W-:Y:S02]  /*1a040*/  LEA.HI R212, R103, R212, R103, 0x5 ;  /* 0x000000d467d47211 */ /* 0x000fe400078f2867 */
[----:B------:R-:W-:Y:S02]  /*1a050*/  LOP3.LUT R213, R213, R202, RZ, 0x3c, !PT ;  /* 0x000000cad5d57212 */ /* 0x000fe400078e3cff */
[----:B------:R-:W-:Y:S02]  /*1a060*/  LOP3.LUT R202, R226, R216, R207, 0x96, !PT ;  /* 0x000000d8e2ca7212 */ /* 0x000fe400078e96cf */
[----:B------:R-:W-:-:S02]  /*1a070*/  SHF.L.W.U32.HI R214, R214, 0x1, R214 ;  /* 0x00000001d6d67819 */ /* 0x000fc40000010ed6 */
[----:B------:R-:W-:Y:S01]  /*1a080*/  LOP3.LUT R105, R103, R215, R206, 0x96, !PT ;  /* 0x000000d767697212 */ /* 0x000fe200078e96ce */
[----:B------:R-:W-:Y:S02]  /*1a090*/  VIADD R212, R212, 0xca62c1d6 ;  /* 0xca62c1d6d4d47836 */ /* 0x000fe40000000000 */
[----:B------:R-:W-:Y:S01]  /*1a0a0*/  IMAD.IADD R218, R209, 0x1, R202 ;  /* 0x00000001d1da7824 */ /* 0x000fe200078e02ca */
[----:B------:R-:W-:Y:S02]  /*1a0b0*/  IADD3 R105, PT, PT, R105, R210, R214 ;  /* 0x000000d269697210 */ /* 0x000fe40007ffe0d6 */
[----:B------:R-:W-:Y:S02]  /*1a0c0*/  SHF.L.W.U32.HI R202, R103, 0x1e, R103 ;  /* 0x0000001e67ca7819 */ /* 0x000fe40000010e67 */
[----:B------:R-:W-:Y:S02]  /*1a0d0*/  LEA.HI R105, R212, R105, R212, 0x5 ;  /* 0x00000069d4697211 */ /* 0x000fe400078f28d4 */
[----:B------:R-:W-:-:S02]  /*1a0e0*/  SHF.L.W.U32.HI R213, R213, 0x1, R213 ;  /* 0x00000001d5d57819 */ /* 0x000fc40000010ed5 */
[----:B------:R-:W-:Y:S01]  /*1a0f0*/  LOP3.LUT R103, R212, R202, R215, 0x96, !PT ;  /* 0x000000cad4677212 */ /* 0x000fe200078e96d7 */
[----:B------:R-:W-:Y:S01]  /*1a100*/  VIADD R105, R105, 0xca62c1d6 ;  /* 0xca62c1d669697836 */ /* 0x000fe20000000000 */
[----:B------:R-:W-:Y:S02]  /*1a110*/  LEA.HI R211, R226, R211, R226, 0x5 ;  /* 0x000000d3e2d37211 */ /* 0x000fe400078f28e2 */
[----:B------:R-:W-:Y:S02]  /*1a120*/  IADD3 R206, PT, PT, R103, R206, R213 ;  /* 0x000000ce67ce7210 */ /* 0x000fe40007ffe0d5 */
[----:B------:R-:W-:Y:S02]  /*1a130*/  LOP3.LUT R234, R234, R223, RZ, 0x3c, !PT ;  /* 0x000000dfeaea7212 */ /* 0x000fe400078e3cff */
[----:B------:R-:W-:Y:S02]  /*1a140*/  SHF.L.W.U32.HI R113, R113, 0x1, R113 ;  /* 0x0000000171717819 */ /* 0x000fe40000010e71 */
[----:B------:R-:W-:Y:S01]  /*1a150*/  SHF.L.W.U32.HI R103, R212, 0x1e, R212 ;  /* 0x0000001ed4677819 */ /* 0x000fe20000010ed4 */
[----:B------:R-:W-:Y:S01]  /*1a160*/  VIADD R211, R211, 0xca62c1d6 ;  /* 0xca62c1d6d3d37836 */ /* 0x000fe20000000000 */
[----:B------:R-:W-:-:S02]  /*1a170*/  LEA.HI R206, R105, R206, R105, 0x5 ;  /* 0x000000ce69ce7211 */ /* 0x000fc400078f2869 */
[----:B------:R-:W-:Y:S02]  /*1a180*/  LEA.HI R234, R234, R207, R234, 0x1 ;  /* 0x000000cfeaea7211 */ /* 0x000fe400078f08ea */
[----:B------:R-:W-:Y:S02]  /*1a190*/  LOP3.LUT R203, R112, R113, RZ, 0x3c, !PT ;  /* 0x0000007170cb7212 */ /* 0x000fe400078e3cff */
[----:B------:R-:W-:Y:S02]  /*1a1a0*/  SHF.L.W.U32.HI R207, R226, 0x1e, R226 ;  /* 0x0000001ee2cf7819 */ /* 0x000fe40000010ee2 */
[----:B------:R-:W-:Y:S01]  /*1a1b0*/  LOP3.LUT R112, R105, R103, R202, 0x96, !PT ;  /* 0x0000006769707212 */ /* 0x000fe200078e96ca */
[----:B------:R-:W-:Y:S01]  /*1a1c0*/  VIADD R206, R206, 0xca62c1d6 ;  /* 0xca62c1d6cece7836 */ /* 0x000fe20000000000 */
[----:B------:R-:W-:Y:S02]  /*1a1d0*/  LEA.HI R102, R219, R208, R219, 0x1 ;  /* 0x000000d0db667211 */ /* 0x000fe400078f08db */
[----:B------:R-:W-:-:S02]  /*1a1e0*/  SHF.L.W.U32.HI R208, R105, 0x1e, R105 ;  /* 0x0000001e69d07819 */ /* 0x000fc40000010e69 */
[----:B------:R-:W-:Y:S02]  /*1a1f0*/  LOP3.LUT R105, R211, R207, R216, 0x96, !PT ;  /* 0x000000cfd3697212 */ /* 0x000fe400078e96d8 */
[----:B------:R-:W-:Y:S02]  /*1a200*/  IADD3 R113, PT, PT, R112, R215, R113 ;  /* 0x000000d770717210 */ /* 0x000fe40007ffe071 */
[----:B------:R-:W-:Y:S01]  /*1a210*/  LOP3.LUT R217, R217, R214, RZ, 0x3c, !PT ;  /* 0x000000d6d9d97212 */ /* 0x000fe200078e3cff */
[----:B------:R-:W-:Y:S01]  /*1a220*/  IMAD.IADD R209, R234, 0x1, R105 ;  /* 0x00000001ead17824 */ /* 0x000fe200078e0269 */
[C---:B------:R-:W-:Y:S02]  /*1a230*/  LEA.HI R113, R206.reuse, R113, R206, 0x5 ;  /* 0x00000071ce717211 */ /* 0x040fe400078f28ce */
[----:B------:R-:W-:Y:S02]  /*1a240*/  SHF.L.W.U32.HI R217, R217, 0x1, R217 ;  /* 0x00000001d9d97819 */ /* 0x000fe40000010ed9 */
[----:B------:R-:W-:Y:S01]  /*1a250*/  LOP3.LUT R105, R206, R208, R103, 0x96, !PT ;  /* 0x000000d0ce697212 */ /* 0x000fe200078e9667 */
[----:B------:R-:W-:Y:S01]  /*1a260*/  VIADD R113, R113, 0xca62c1d6 ;  /* 0xca62c1d671717836 */ /* 0x000fe20000000000 */
[----:B------:R-:W-:-:S02]  /*1a270*/  LOP3.LUT R220, R220, R213, RZ, 0x3c, !PT ;  /* 0x000000d5dcdc7212 */ /* 0x000fc400078e3cff */
[----:B------:R-:W-:Y:S02]  /*1a280*/  IADD3 R202, PT, PT, R105, R202, R217 ;  /* 0x000000ca69ca7210 */ /* 0x000fe40007ffe0d9 */
[----:B------:R-:W-:Y:S02]  /*1a290*/  SHF.L.W.U32.HI R105, R206, 0x1e, R206 ;  /* 0x0000001ece697819 */ /* 0x000fe40000010ece */
[C-C-:B------:R-:W-:Y:S02]  /*1a2a0*/  LEA.HI R202, R113.reuse, R202, R113.reuse, 0x5 ;  /* 0x000000ca71ca7211 */ /* 0x140fe400078f2871 */
[----:B------:R-:W-:Y:S02]  /*1a2b0*/  SHF.L.W.U32.HI R220, R220, 0x1, R220 ;  /* 0x00000001dcdc7819 */ /* 0x000fe40000010edc */
[C---:B------:R-:W-:Y:S01]  /*1a2c0*/  LOP3.LUT R112, R113.reuse, R105, R208, 0x96, !PT ;  /* 0x0000006971707212 */ /* 0x040fe200078e96d0 */
[----:B------:R-:W-:Y:S01]  /*1a2d0*/  VIADD R202, R202, 0xca62c1d6 ;  /* 0xca62c1d6caca7836 */ /* 0x000fe20000000000 */
[----:B------:R-:W-:-:S02]  /*1a2e0*/  SHF.L.W.U32.HI R206, R113, 0x1e, R113 ;  /* 0x0000001e71ce7819 */ /* 0x000fc40000010e71 */
[----:B------:R-:W-:Y:S02]  /*1a2f0*/  IADD3 R103, PT, PT, R112, R103, R220 ;  /* 0x0000006770677210 */ /* 0x000fe40007ffe0dc */
[----:B------:R-:W-:Y:S02]  /*1a300*/  LEA.HI R203, R203, R208, R203, 0x1 ;  /* 0x000000d0cbcb7211 */ /* 0x000fe400078f08cb */
[C---:B------:R-:W-:Y:S02]  /*1a310*/  LOP3.LUT R112, R202.reuse, R206, R105, 0x96, !PT ;  /* 0x000000ceca707212 */ /* 0x040fe400078e9669 */
[C---:B------:R-:W-:Y:S02]  /*1a320*/  LEA.HI R103, R202.reuse, R103, R202, 0x5 ;  /* 0x00000067ca677211 */ /* 0x040fe400078f28ca */
[----:B------:R-:W-:Y:S01]  /*1a330*/  LOP3.LUT R210, R225, R217, RZ, 0x3c, !PT ;  /* 0x000000d9e1d27212 */ /* 0x000fe200078e3cff */
[----:B------:R-:W-:Y:S01]  /*1a340*/  IMAD.IADD R112, R203, 0x1, R112 ;  /* 0x00000001cb707824 */ /* 0x000fe200078e0270 */
[----:B------:R-:W-:Y:S01]  /*1a350*/  SHF.L.W.U32.HI R113, R202, 0x1e, R202 ;  /* 0x0000001eca717819 */ /* 0x000fe20000010eca */
[----:B------:R-:W-:Y:S01]  /*1a360*/  VIADD R103, R103, 0xca62c1d6 ;  /* 0xca62c1d667677836 */ /* 0x000fe20000000000 */
[----:B------:R-:W-:Y:S01]  /*1a370*/  LEA.HI R218, R211, R218, R211, 0x5 ;  /* 0x000000dad3da7211 */ /* 0x000fe200078f28d3 */
[----:B------:R-:W-:Y:S01]  /*1a380*/  IMAD.IADD R202, R101, 0x1, R206 ;  /* 0x0000000165ca7824 */ /* 0x000fe200078e02ce */
[----:B------:R-:W-:-:S02]  /*1a390*/  LEA.HI R105, R210, R105, R210, 0x1 ;  /* 0x00000069d2697211 */ /* 0x000fc400078f08d2 */
[C---:B------:R-:W-:Y:S02]  /*1a3a0*/  LEA.HI R112, R103.reuse, R112, R103, 0x5 ;  /* 0x0000007067707211 */ /* 0x040fe400078f2867 */
[----:B------:R-:W-:Y:S01]  /*1a3b0*/  LOP3.LUT R206, R103, R113, R206, 0x96, !PT ;  /* 0x0000007167ce7212 */ /* 0x000fe200078e96ce */
[----:B------:R-:W-:Y:S01]  /*1a3c0*/  VIADD R218, R218, 0xca62c1d6 ;  /* 0xca62c1d6dada7836 */ /* 0x000fe20000000000 */
[----:B------:R-:W-:Y:S01]  /*1a3d0*/  LEA.HI R106, R107, R106, R107, 0x5 ;  /* 0x0000006a6b6a7211 */ /* 0x000fe200078f286b */
[----:B------:R-:W-:Y:S01]  /*1a3e0*/  VIADD R112, R112, 0xca62c1d6 ;  /* 0xca62c1d670707836 */ /* 0x000fe20000000000 */
[----:B------:R-:W-:Y:S01]  /*1a3f0*/  LOP3.LUT R201, R201, R220, RZ, 0x3c, !PT ;  /* 0x000000dcc9c97212 */ /* 0x000fe200078e3cff */
[----:B------:R-:W-:Y:S01]  /*1a400*/  IMAD.IADD R105, R105, 0x1, R206 ;  /* 0x0000000169697824 */ /* 0x000fe200078e02ce */
[----:B------:R-:W-:Y:S02]  /*1a410*/  SHF.L.W.U32.HI R211, R211, 0x1e, R211 ;  /* 0x0000001ed3d37819 */ /* 0x000fe40000010ed3 */
[----:B------:R-:W-:Y:S01]  /*1a420*/  SHF.L.W.U32.HI R103, R103, 0x1e, R103 ;  /* 0x0000001e67677819 */ /* 0x000fe20000010e67 */
[----:B------:R-:W-:Y:S01]  /*1a430*/  VIADD R101, R106, 0xca62c1d6 ;  /* 0xca62c1d66a657836 */ /* 0x000fe20000000000 */
[----:B------:R-:W-:-:S02]  /*1a440*/  LOP3.LUT R211, R218, R211, R207, 0x96, !PT ;  /* 0x000000d3dad37212 */ /* 0x000fc400078e96cf */
[----:B------:R-:W-:Y:S02]  /*1a450*/  LEA.HI R209, R218, R209, R218, 0x5 ;  /* 0x000000d1dad17211 */ /* 0x000fe400078f28da */
[----:B------:R-:W-:Y:S02]  /*1a460*/  LEA.HI R202, R201, R202, R201, 0x1 ;  /* 0x000000cac9ca7211 */ /* 0x000fe400078f08c9 */
[C---:B------:R-:W-:Y:S02]  /*1a470*/  LOP3.LUT R103, R112.reuse, R103, R113, 0x96, !PT ;  /* 0x0000006770677212 */ /* 0x040fe400078e9671 */
[----:B------:R-:W-:Y:S02]  /*1a480*/  LEA.HI R105, R112, R105, R112, 0x5 ;  /* 0x0000006970697211 */ /* 0x000fe400078f2870 */
[----:B------:R-:W-:Y:S01]  /*1a490*/  SHF.L.W.U32.HI R107, R107, 0x1e, R107 ;  /* 0x0000001e6b6b7819 */ /* 0x000fe20000010e6b */
[----:B------:R-:W-:Y:S01]  /*1a4a0*/  IMAD.IADD R102, R211, 0x1, R102 ;  /* 0x00000001d3667824 */ /* 0x000fe200078e0266 */
[----:B------:R-:W-:Y:S01]  /*1a4b0*/  LEA.HI R110, R101, R110, R101, 0x5 ;  /* 0x0000006e656e7211 */ /* 0x000fe200078f2865 */
[----:B------:R-:W-:Y:S01]  /*1a4c0*/  VIADD R209, R209, 0xca62c1d6 ;  /* 0xca62c1d6d1d17836 */ /* 0x000fe20000000000 */
[----:B------:R-:W-:Y:S01]  /*1a4d0*/  LOP3.LUT R108, R101, R107, R108, 0x96, !PT ;  /* 0x0000006b656c7212 */ /* 0x000fe200078e966c */
[----:B------:R-:W-:-:S02]  /*1a4e0*/  IMAD.IADD R103, R103, 0x1, R202 ;  /* 0x0000000167677824 */ /* 0x000fc400078e02ca */
[----:B------:R-:W-:Y:S01]  /*1a4f0*/  VIADD R106, R105, 0xca62c1d6 ;  /* 0xca62c1d6696a7836 */ /* 0x000fe20000000000 */
[----:B------:R-:W-:Y:S01]  /*1a500*/  LEA.HI R102, R209, R102, R209, 0x5 ;  /* 0x00000066d1667211 */ /* 0x000fe200078f28d1 */
[----:B------:R-:W-:Y:S02]  /*1a510*/  VIADD R204, R204, 0xca62c1d6 ;  /* 0xca62c1d6cccc7836 */ /* 0x000fe40000000000 */
[----:B------:R-:W-:Y:S01]  /*1a520*/  IMAD.IADD R108, R108, 0x1, R109 ;  /* 0x000000016c6c7824 */ /* 0x000fe200078e026d */
[----:B------:R-:W-:Y:S01]  /*1a530*/  LEA.HI R103, R106, R103, R106, 0x5 ;  /* 0x000000676a677211 */ /* 0x000fe200078f286a */
[----:B------:R-:W-:Y:S01]  /*1a540*/  VIADD R107, R110, 0xca62c1d6 ;  /* 0xca62c1d66e6b7836 */ /* 0x000fe20000000000 */
[----:B------:R-:W-:Y:S01]  /*1a550*/  LEA.HI R205, R204, R205, R204, 0x5 ;  /* 0x000000cdcccd7211 */ /* 0x000fe200078f28cc */
[----:B------:R-:W-:Y:S02]  /*1a560*/  VIADD R113, R102, 0xca62c1d6 ;  /* 0xca62c1d666717836 */ /* 0x000fe40000000000 */
[----:B------:R-:W-:Y:S01]  /*1a570*/  VIADD R109, R103, 0xca62c1d6 ;  /* 0xca62c1d6676d7836 */ /* 0x000fe20000000000 */
[----:B------:R-:W-:Y:S01]  /*1a580*/  LEA.HI R108, R107, R108, R107, 0x5 ;  /* 0x0000006c6b6c7211 */ /* 0x000fe200078f286b */
[----:B------:R-:W-:Y:S01]  /*1a590*/  VIADD R205, R205, 0xca62c1d6 ;  /* 0xca62c1d6cdcd7836 */ /* 0x000fe20000000000 */
[----:B------:R-:W2:Y:S03]  /*1a5a0*/  FLO.U32 R102, R113 ;  /* 0x0000007100667300 */ /* 0x000ea600000e0000 */
[----:B------:R-:W-:-:S05]  /*1a5b0*/  VIADD R108, R108, 0xca62c1d6 ;  /* 0xca62c1d66c6c7836 */ /* 0x000fca0000000000 */
[----:B------:R-:W3:Y:S08]  /*1a5c0*/  FLO.U32 R103, R109 ;  /* 0x0000006d00677300 */ /* 0x000ef000000e0000 */
[----:B------:R-:W4:Y:S08]  /*1a5d0*/  FLO.U32 R112, R205 ;  /* 0x000000cd00707300 */ /* 0x000f3000000e0000 */
[----:B------:R-:W5:Y:S01]  /*1a5e0*/  FLO.U32 R101, R108 ;  /* 0x0000006c00657300 */ /* 0x000f6200000e0000 */
[----:B--2---:R-:W-:-:S02]  /*1a5f0*/  IADD3 R102, PT, PT, -R102, 0x1f, RZ ;  /* 0x0000001f66667810 */ /* 0x004fc40007ffe1ff */
[----:B---3--:R-:W-:Y:S01]  /*1a600*/  IADD3 R103, PT, PT, -R103, 0x1f, RZ ;  /* 0x0000001f67677810 */ /* 0x008fe20007ffe1ff */
[----:B-1----:R-:W-:Y:S01]  /*1a610*/  UISETP.LT.U32.AND UP0, UPT, UR6, 0x20, UPT ;  /* 0x000000200600788c */ /* 0x002fe2000bf01070 */
[----:B----4-:R-:W-:Y:S02]  /*1a620*/  IADD3 R112, PT, PT, -R112, 0x1f, RZ ;  /* 0x0000001f70707810 */ /* 0x010fe40007ffe1ff */
[----:B------:R-:W-:Y:S01]  /*1a630*/  VIMNMX.U32 R105, PT, PT, R102, R103, !PT ;  /* 0x0000006766697248 */ /* 0x000fe20007fe0000 */
[----:B------:R-:W-:Y:S01]  /*1a640*/  USEL UR6, UR6, 0x20, UP0 ;  /* 0x0000002006067887 */ /* 0x000fe20008000000 */
[----:B-----5:R-:W-:-:S04]  /*1a650*/  IADD3 R101, PT, PT, -R101, 0x1f, RZ ;  /* 0x0000001f65657810 */ /* 0x020fc80007ffe1ff */
[----:B------:R-:W-:-:S04]  /*1a660*/  VIMNMX3.U32 R105, R112, R101, R105, !PT ;  /* 0x000000657069720f */ /* 0x000fc80007800069 */
[----:B------:R-:W-:Y:S01]  /*1a670*/  ISETP.GE.U32.AND P6, PT, R105, UR6, PT ;  /* 0x0000000669007c0c */ /* 0x000fe2000bfc6070 */
[----:B------:R-:W-:-:S12]  /*1a680*/  BSSY.RECONVERGENT B0, `(.L_x_60) ;  /* 0x000001a000007945 */ /* 0x000fd80003800200 */
[----:B------:R-:W-:Y:S05]  /*1a690*/  @!P6 BRA `(.L_x_61) ;  /* 0x000000000060e947 */ /* 0x000fea0003800000 */
[----:B------:R-:W-:Y:S01]  /*1a6a0*/  IMAD.IADD R111, R111, 0x1, R204 ;  /* 0x000000016f6f7824 */ /* 0x000fe200078e02cc */
[----:B------:R-:W-:Y:S01]  /*1a6b0*/  ISETP.NE.AND P6, PT, R205, RZ, PT ;  /* 0x000000ffcd00720c */ /* 0x000fe20003fc5270 */
[----:B------:R-:W-:Y:S01]  /*1a6c0*/  IMAD.IADD R200, R200, 0x1, R107 ;  /* 0x00000001c8c87824 */ /* 0x000fe200078e026b */
[----:B------:R-:W1:Y:S01]  /*1a6d0*/  LDCU.U8 UR6, c[0x0][0x38c] ;  /* 0x00007180ff0677ac */ /* 0x000e620008000000 */
[----:B------:R-:W-:Y:S02]  /*1a6e0*/  IMAD.IADD R104, R104, 0x1, R209 ;  /* 0x0000000168687824 */ /* 0x000fe400078e02d1 */
[----:B------:R-:W2:Y:S01]  /*1a6f0*/  FLO.U32 R111, R111 ;  /* 0x0000006f006f7300 */ /* 0x000ea200000e0000 */
[----:B------:R-:W-:-:S07]  /*1a700*/  IMAD.IADD R100, R100, 0x1, R106 ;  /* 0x0000000164647824 */ /* 0x000fce00078e026a */
[----:B------:R-:W3:Y:S01]  /*1a710*/  FLO.U32 R200, R200 ;  /* 0x000000c800c87300 */ /* 0x000ee200000e0000 */
[----:B--2---:R-:W-:-:S07]  /*1a720*/  @!P6 IADD3 R112, PT, PT, -R111, 0x3f, RZ ;  /* 0x0000003f6f70e810 */ /* 0x004fce0007ffe1ff */
[----:B------:R-:W2:Y:S01]  /*1a730*/  FLO.U32 R104, R104 ;  /* 0x0000006800687300 */ /* 0x000ea200000e0000 */
[----:B------:R-:W-:-:S07]  /*1a740*/  ISETP.NE.AND P6, PT, R108, RZ, PT ;  /* 0x000000ff6c00720c */ /* 0x000fce0003fc5270 */
[----:B------:R-:W4:Y:S06]  /*1a750*/  FLO.U32 R100, R100 ;  /* 0x0000006400647300 */ /* 0x000f2c00000e0000 */
[----:B---3--:R-:W-:Y:S02]  /*1a760*/  @!P6 IADD3 R101, PT, PT, -R200, 0x3f, RZ ;  /* 0x0000003fc865e810 */ /* 0x008fe40007ffe1ff */
[----:B------:R-:W-:Y:S02]  /*1a770*/  ISETP.NE.AND P6, PT, R113, RZ, PT ;  /* 0x000000ff7100720c */ /* 0x000fe40003fc5270 */
[----:B------:R-:W-:-:S11]  /*1a780*/  VIMNMX.U32 R101, PT, PT, R112, R101, !PT ;  /* 0x0000006570657248 */ /* 0x000fd60007fe0000 */
[----:B--2---:R-:W-:Y:S02]  /*1a790*/  @!P6 IADD3 R102, PT, PT, -R104, 0x3f, RZ ;  /* 0x0000003f6866e810 */ /* 0x004fe40007ffe1ff */
[----:B------:R-:W-:-:S13]  /*1a7a0*/  ISETP.NE.AND P6, PT, R109, RZ, PT ;  /* 0x000000ff6d00720c */ /* 0x000fda0003fc5270 */
[----:B----4-:R-:W-:-:S04]  /*1a7b0*/  @!P6 IADD3 R103, PT, PT, -R100, 0x3f, RZ ;  /* 0x0000003f6467e810 */ /* 0x010fc80007ffe1ff */
[----:B-1----:R-:W-:-:S04]  /*1a7c0*/  ISETP.GE.U32.AND P6, PT, R103, UR6, PT ;  /* 0x0000000667007c0c */ /* 0x002fc8000bfc6070 */
[----:B------:R-:W-:Y:S02]  /*1a7d0*/  SEL R115, R115, 0x1, !P6 ;  /* 0x0000000173737807 */ /* 0x000fe40007000000 */
[----:B------:R-:W-:-:S04]  /*1a7e0*/  ISETP.GE.U32.AND P6, PT, R102, UR6, PT ;  /* 0x0000000666007c0c */ /* 0x000fc8000bfc6070 */
[----:B------:R-:W-:Y:S02]  /*1a7f0*/  SEL R115, R115, 0x1, !P6 ;  /* 0x0000000173737807 */ /* 0x000fe40007000000 */
[----:B------:R-:W-:-:S04]  /*1a800*/  ISETP.GE.U32.AND P6, PT, R101, UR6, PT ;  /* 0x0000000665007c0c */ /* 0x000fc8000bfc6070 */
[----:B------:R-:W-:-:S09]  /*1a810*/  SEL R115, R115, 0x1, !P6 ;  /* 0x0000000173737807 */ /* 0x000fd20007000000 */
.L_x_61:
[----:B------:R-:W-:Y:S05]  /*1a820*/  BSYNC.RECONVERGENT B0 ;  /* 0x0000000000007941 */ /* 0x000fea0003800200 */
.L_x_60:
[----:B------:R-:W-:Y:S01]  /*1a830*/  BSSY.RECONVERGENT B0, `(.L_x_62) ;  /* 0x000000d000007945 */ /* 0x000fe20003800200 */
[----:B------:R-:W-:-:S07]  /*1a840*/  IMAD.MOV.U32 R101, RZ, RZ, R129 ;  /* 0x000000ffff657224 */ /* 0x000fce00078e0081 */
.L_x_63:
[----:B------:R-:W-:-:S05]  /*1a850*/  LOP3.LUT R100, R101, 0x3, RZ, 0x3c, !PT ;  /* 0x0000000365647812 */ /* 0x000fca00078e3cff */
[----:B------:R-:W-:-:S05]  /*1a860*/  IMAD.IADD R103, R1, 0x1, R100 ;  /* 0x0000000101677824 */ /* 0x000fca00078e0264 */
[----:B------:R-:W2:Y:S01]  /*1a870*/  LDL.U8 R104, [R103+0x80] ;  /* 0x0000800067687983 */ /* 0x000ea20000100000 */
[----:B------:R-:W-:Y:S01]  /*1a880*/  IMAD.MOV.U32 R102, RZ, RZ, 0x30 ;  /* 0x00000030ff667424 */ /* 0x000fe200078e00ff */
[----:B--2---:R-:W-:-:S13]  /*1a890*/  ISETP.NE.AND P6, PT, R104, 0x39, PT ;  /* 0x000000396800780c */ /* 0x004fda0003fc5270 */
[----:B------:R-:W-:Y:S01]  /*1a8a0*/  @P6 VIADD R100, R104, 0x1 ;  /* 0x0000000168646836 */ /* 0x000fe20000000000 */
[----:B------:R1:W-:Y:S01]  /*1a8b0*/  @!P6 STL.U8 [R103+0x80], R102 ;  /* 0x000080666700e387 */ /* 0x0003e20000100000 */
[----:B------:R-:W-:-:S03]  /*1a8c0*/  @!P6 VIADD R101, R101, 0xffffffff ;  /* 0xffffffff6565e836 */ /* 0x000fc60000000000 */
[----:B------:R1:W-:Y:S01]  /*1a8d0*/  @P6 STL.U8 [R103+0x80], R100 ;  /* 0x0000806467006387 */ /* 0x0003e20000100000 */
[----:B------:R-:W-:-:S13]  /*1a8e0*/  ISETP.NE.AND P6, PT, R104, 0x39, PT ;  /* 0x000000396800780c */ /* 0x000fda0003fc5270 */
[----:B-1----:R-:W-:Y:S05]  /*1a8f0*/  @!P6 BRA `(.L_x_63) ;  /* 0xfffffffc00d4e947 */ /* 0x002fea000383ffff */
[----:B------:R-:W-:Y:S05]  /*1a900*/  BSYNC.RECONVERGENT B0 ;  /* 0x0000000000007941 */ /* 0x000fea0003800200 */
.L_x_62:
[----:B------:R-:W-:Y:S01]  /*1a910*/  BSSY.RECONVERGENT B0, `(.L_x_64) ;  /* 0x000000d000007945 */ /* 0x000fe20003800200 */
[----:B------:R-:W-:-:S07]  /*1a920*/  IMAD.MOV.U32 R101, RZ, RZ, R132 ;  /* 0x000000ffff657224 */ /* 0x000fce00078e0084 */
.L_x_65:
        /* <DEDUP_REMOVED lines=12> */
.L_x_64:
[----:B------:R-:W-:Y:S01]  /*1a9f0*/  BSSY.RECONVERGENT B0, `(.L_x_66) ;  /* 0x000000d000007945 */ /* 0x000fe20003800200 */
[----:B------:R-:W-:-:S07]  /*1aa00*/  IMAD.MOV.U32 R101, RZ, RZ, R133 ;  /* 0x000000ffff657224 */ /* 0x000fce00078e0085 */
.L_x_67:
        /* <DEDUP_REMOVED lines=12> */
.L_x_66:
[----:B------:R-:W-:Y:S01]  /*1aad0*/  BSSY.RECONVERGENT B0, `(.L_x_68) ;  /* 0x000000d000007945 */ /* 0x000fe20003800200 */
[----:B------:R-:W-:-:S07]  /*1aae0*/  IMAD.MOV.U32 R101, RZ, RZ, R131 ;  /* 0x000000ffff657224 */ /* 0x000fce00078e0083 */
.L_x_69:
        /* <DEDUP_REMOVED lines=12> */
.L_x_68:
[----:B------:R-:W1:Y:S01]  /*1abb0*/  LDCU UR6, c[0x0][0x388] ;  /* 0x00007100ff0677ac */ /* 0x000e620008000800 */
[----:B------:R-:W-:-:S04]  /*1abc0*/  UIADD3 UR4, UP0, UPT, UR4, 0x1, URZ ;  /* 0x0000000104047890 */ /* 0x000fc8000ff1e0ff */
[----:B------:R-:W-:Y:S02]  /*1abd0*/  UIADD3.X UR5, UPT, UPT, URZ, UR5, URZ, UP0, !UPT ;  /* 0x00000005ff057290 */ /* 0x000fe400087fe4ff */
[----:B-1----:R-:W-:-:S04]  /*1abe0*/  USHF.R.U32.HI UR6, URZ, 0x2, UR6 ;  /* 0x00000002ff067899 */ /* 0x002fc80008011606 */
[----:B------:R-:W-:-:S04]  /*1abf0*/  UISETP.NE.U32.AND UP0, UPT, UR4, UR6, UPT ;  /* 0x000000060400728c */ /* 0x000fc8000bf05070 */
[----:B------:R-:W-:-:S09]  /*1ac00*/  UISETP.NE.AND.EX UP0, UPT, UR5, URZ, UPT, UP0 ;  /* 0x000000ff0500728c */ /* 0x000fd2000bf05300 */
[----:B------:R-:W-:Y:S05]  /*1ac10*/  BRA.U UP0, `(.L_x_70) ;  /* 0xfffffed500407547 */ /* 0x000fea000b83ffff */
.L_x_59:
[----:B------:R-:W1:Y:S02]  /*1ac20*/  LDCU.64 UR6, c[0x0][0x3a0] ;  /* 0x00007400ff0677ac */ /* 0x000e640008000a00 */
[----:B-1----:R-:W-:-:S04]  /*1ac30*/  IADD3 R98, P0, PT, R98, UR6, RZ ;  /* 0x0000000662627c10 */ /* 0x002fc8000ff1e0ff */
[----:B------:R-:W-:-:S05]  /*1ac40*/  IADD3.X R99, PT, PT, R99, UR7, RZ, P0, !PT ;  /* 0x0000000763637c10 */ /* 0x000fca00087fe4ff */
[----:B------:R-:W-:Y:S01]  /*1ac50*/  STG.E.U8 desc[UR8][R98.64], R115 ;  /* 0x0000007362007986 */ /* 0x000fe2000c101108 */
[----:B------:R-:W-:Y:S05]  /*1ac60*/  EXIT ;  /* 0x000000000000794d */ /* 0x000fea0003800000 */
.L_x_71:
[----:B------:R-:W-:-:S00]  /*1ac70*/  BRA `(.L_x_71) ;  /* 0xfffffffc00fc7947 */ /* 0x000fc0000383ffff */
[----:B------:R-:W-:-:S00]  /*1ac80*/  NOP ;  /* 0x0000000000007918 */ /* 0x000fc00000000000 */
[----:B------:R-:W-:-:S00]  /*1ac90*/  NOP ;  /* 0x0000000000007918 */ /* 0x000fc00000000000 */
[----:B------:R-:W-:-:S00]  /*1aca0*/  NOP ;  /* 0x0000000000007918 */ /* 0x000fc00000000000 */
[----:B------:R-:W-:-:S00]  /*1acb0*/  NOP ;  /* 0x0000000000007918 */ /* 0x000fc00000000000 */
[----:B------:R-:W-:-:S00]  /*1acc0*/  NOP ;  /* 0x0000000000007918 */ /* 0x000fc00000000000 */
[----:B------:R-:W-:-:S00]  /*1acd0*/  NOP ;  /* 0x0000000000007918 */ /* 0x000fc00000000000 */
[----:B------:R-:W-:-:S00]  /*1ace0*/  NOP ;  /* 0x0000000000007918 */ /* 0x000fc00000000000 */
[----:B------:R-:W-:-:S00]  /*1acf0*/  NOP ;  /* 0x0000000000007918 */ /* 0x000fc00000000000 */
.L_x_144:


//--------------------- .text._Z20TeamSpeakHasher_cudayjhPKhjPh --------------------------
	.section	.text._Z20TeamSpeakHasher_cudayjhPKhjPh,"ax",@progbits
	.align	128
        .global         _Z20TeamSpeakHasher_cudayjhPKhjPh
        .type           _Z20TeamSpeakHasher_cudayjhPKhjPh,@function
        .size           _Z20TeamSpeakHasher_cudayjhPKhjPh,(.L_x_145 - _Z20TeamSpeakHasher_cudayjhPKhjPh)
        .other          _Z20TeamSpeakHasher_cudayjhPKhjPh,@"STO_CUDA_ENTRY STV_DEFAULT"
_Z20TeamSpeakHasher_cudayjhPKhjPh:
.text._Z20TeamSpeakHasher_cudayjhPKhjPh:
[----:B------:R-:W0:Y:S08]  /*0000*/  LDC R1, c[0x0][0x37c] ;  /* 0x0000df00ff017b82 */ /* 0x000e300000000800 */
[----:B------:R-:W1:Y:S01]  /*0010*/  LDC.64 R12, c[0x0][0x390] ;  /* 0x0000e400ff0c7b82 */ /* 0x000e620000000a00 */
[----:B------:R-:W1:Y:S01]  /*0020*/  LDCU.64 UR8, c[0x0][0x358] ;  /* 0x00006b00ff0877ac */ /* 0x000e620008000a00 */
[----:B------:R-:W-:-:S02]  /*0030*/  IMAD.MOV.U32 R71, RZ, RZ, -0x10325477 ;  /* 0xefcdab89ff477424 */ /* 0x000fc400078e00ff */
[----:B------:R-:W-:Y:S02]  /*0040*/  IMAD.MOV.U32 R32, RZ, RZ, 0x10325476 ;  /* 0x10325476ff207424 */ /* 0x000fe400078e00ff */
[----:B0-----:R-:W-:Y:S02]  /*0050*/  VIADD R1, R1, 0xfffffec0 ;  /* 0xfffffec001017836 */ /* 0x001fe40000000000 */
        /* <DEDUP_REMOVED lines=66> */
[----:B------:R-:W-:Y:S01]  /*0480*/  IMAD.MOV.U32 R32, RZ, RZ, -0x67452302 ;  /* 0x98badcfeff207424 */ /* 0x000fe200078e00ff */
[----:B--2---:R-:W-:Y:S01]  /*0490*/  PRMT R22, R23, 0x3340, R22 ;  /* 0x0000334017167816 */ /* 0x004fe20000000016 */
[----:B------:R-:W-:Y:S01]  /*04a0*/  IMAD.MOV.U32 R23, RZ, RZ, 0x67452301 ;  /* 0x67452301ff177424 */ /* 0x000fe200078e00ff */
[----:B---3--:R-:W-:-:S04]  /*04b0*/  PRMT R25, R25, 0x3340, R24 ;  /* 0x0000334019197816 */ /* 0x008fc80000000018 */
[----:B------:R-:W-:Y:S02]  /*04c0*/  LOP3.LUT R24, R23, 0x7bf36ae2, R32, 0xca, !PT ;  /* 0x7bf36ae217187812 */ /* 0x000fe400078eca20 */
[----:B------:R-:W-:Y:S02]  /*04d0*/  PRMT R33, R25, 0x5410, R22 ;  /* 0x0000541019217816 */ /* 0x000fe40000000016 */
[----:B----4-:R-:W-:Y:S02]  /*04e0*/  PRMT R26, R27, 0x3340, R26 ;  /* 0x000033401b1a7816 */ /* 0x010fe4000000001a */
[----:B-----5:R-:W-:-:S04]  /*04f0*/  PRMT R29, R29, 0x3340, R28 ;  /* 0x000033401d1d7816 */ /* 0x020fc8000000001c */
[----:B------:R-:W-:Y:S02]  /*0500*/  PRMT R32, R29, 0x5410, R26 ;  /* 0x000054101d207816 */ /* 0x000fe4000000001a */
[----:B------:R-:W-:Y:S02]  /*0510*/  PRMT R29, R33, 0x123, RZ ;  /* 0x00000123211d7816 */ /* 0x000fe400000000ff */
[----:B------:R-:W-:Y:S02]  /*0520*/  PRMT R18, R19, 0x3340, R18 ;  /* 0x0000334013127816 */ /* 0x000fe40000000012 */
[----:B------:R-:W-:Y:S01]  /*0530*/  PRMT R28, R32, 0x123, RZ ;  /* 0x00000123201c7816 */ /* 0x000fe200000000ff */
[----:B------:R-:W-:Y:S01]  /*0540*/  IMAD.IADD R24, R29, 0x1, R24 ;  /* 0x000000011d187824 */ /* 0x000fe200078e0218 */
[----:B------:R-:W-:Y:S02]  /*0550*/  PRMT R21, R21, 0x3340, R20 ;  /* 0x0000334015157816 */ /* 0x000fe40000000014 */
[----:B------:R-:W-:-:S02]  /*0560*/  IADD3 R71, PT, PT, R28, 0x6f9bbb5, R71 ;  /* 0x06f9bbb51c477810 */ /* 0x000fc40007ffe047 */
[----:B------:R-:W-:Y:S02]  /*0570*/  PRMT R34, R21, 0x5410, R18 ;  /* 0x0000541015227816 */ /* 0x000fe40000000012 */
[----:B------:R-:W-:Y:S01]  /*0580*/  PRMT R17, R17, 0x3340, R16 ;  /* 0x0000334011117816 */ /* 0x000fe20000000010 */
[----:B------:R-:W-:Y:S01]  /*0590*/  IMAD.MOV.U32 R16, RZ, RZ, 0x7bf36ae2 ;  /* 0x7bf36ae2ff107424 */ /* 0x000fe200078e00ff */
[----:B-1----:R-:W-:-:S04]  /*05a0*/  LEA.HI R12, R71, R24, R71, 0x5 ;  /* 0x00000018470c7211 */ /* 0x002fc800078f2847 */
[----:B------:R-:W-:Y:S02]  /*05b0*/  LOP3.LUT R13, R71, 0x59d148c0, R16, 0xca, !PT ;  /* 0x59d148c0470d7812 */ /* 0x000fe400078eca10 */
[----:B------:R-:W-:Y:S02]  /*05c0*/  PRMT R27, R31, 0x3340, R30 ;  /* 0x000033401f1b7816 */ /* 0x000fe4000000001e */
[----:B------:R-:W-:Y:S01]  /*05d0*/  PRMT R30, R34, 0x123, RZ ;  /* 0x00000123221e7816 */ /* 0x000fe200000000ff */
[----:B------:R-:W-:Y:S01]  /*05e0*/  VIADD R12, R12, 0x6ab4ce0f ;  /* 0x6ab4ce0f0c0c7836 */ /* 0x000fe20000000000 */
[----:B------:R-:W-:-:S03]  /*05f0*/  PRMT R14, R15, 0x3340, R14 ;  /* 0x000033400f0e7816 */ /* 0x000fc6000000000e */
[----:B------:R-:W-:Y:S01]  /*0600*/  IMAD.IADD R13, R30, 0x1, R13 ;  /* 0x000000011e0d7824 */ /* 0x000fe200078e020d */
[----:B------:R-:W-:Y:S02]  /*0610*/  PRMT R24, R50, 0x3340, R35 ;  /* 0x0000334032187816 */ /* 0x000fe40000000023 */
[----:B------:R-:W-:Y:S02]  /*0620*/  PRMT R35, R17, 0x5410, R14 ;  /* 0x0000541011237816 */ /* 0x000fe4000000000e */
[----:B------:R-:W-:Y:S02]  /*0630*/  SHF.L.W.U32.HI R14, R71, 0x1e, R71 ;  /* 0x0000001e470e7819 */ /* 0x000fe40000010e47 */
[C---:B------:R-:W-:Y:S02]  /*0640*/  LEA.HI R13, R12.reuse, R13, R12, 0x5 ;  /* 0x0000000d0c0d7211 */ /* 0x040fe400078f280c */
[----:B------:R-:W-:Y:S02]  /*0650*/  PRMT R31, R35, 0x123, RZ ;  /* 0x00000123231f7816 */ /* 0x000fe400000000ff */
[----:B------:R-:W-:Y:S01]  /*0660*/  LOP3.LUT R16, R12, 0x59d148c0, R14, 0xac, !PT ;  /* 0x59d148c00c107812 */ /* 0x000fe200078eac0e */
[----:B------:R-:W-:Y:S01]  /*0670*/  VIADD R13, R13, 0xf33d5697 ;  /* 0xf33d56970d0d7836 */ /* 0x000fe20000000000 */
[----:B------:R-:W-:-:S02]  /*0680*/  PRMT R53, R53, 0x3340, R52 ;  /* 0x0000334035357816 */ /* 0x000fc40000000034 */
[----:B------:R-:W-:Y:S02]  /*0690*/  IADD3 R16, PT, PT, R16, 0x7bf36ae2, R31 ;  /* 0x7bf36ae210107810 */ /* 0x000fe40007ffe01f */
        /* <DEDUP_REMOVED lines=8> */
[----:B------:R-:W-:Y:S02]  /*0720*/  IADD3 R17, PT, PT, R17, 0x59d148c0, R20 ;  /* 0x59d148c011117810 */ /* 0x000fe40007ffe014 */
[----:B------:R-:W-:Y:S02]  /*0730*/  PRMT R25, R48, 0x5410, R25 ;  /* 0x0000541030197816 */ /* 0x000fe40000000019 */
[----:B------:R-:W-:Y:S02]  /*0740*/  SHF.L.W.U32.HI R12, R13, 0x1e, R13 ;  /* 0x0000001e0d0c7819 */ /* 0x000fe40000010e0d */
[----:B------:R-:W-:Y:S02]  /*0750*/  LEA.HI R17, R16, R17, R16, 0x5 ;  /* 0x0000001110117211 */ /* 0x000fe400078f2810 */
[----:B------:R-:W-:-:S02]  /*0760*/  PRMT R21, R25, 0x123, RZ ;  /* 0x0000012319157816 */ /* 0x000fc400000000ff */
[C---:B------:R-:W-:Y:S01]  /*0770*/  LOP3.LUT R13, R16.reuse, R12, R15, 0xca, !PT ;  /* 0x0000000c100d7212 */ /* 0x040fe200078eca0f */
[----:B------:R-:W-:Y:S01]  /*0780*/  VIADD R17, R17, 0x5a827999 ;  /* 0x5a82799911117836 */ /* 0x000fe20000000000 */
[----:B------:R-:W-:Y:S02]  /*0790*/  PRMT R26, R45, 0x3340, R42 ;  /* 0x000033402d1a7816 */ /* 0x000fe4000000002a */
[----:B------:R-:W-:Y:S02]  /*07a0*/  PRMT R47, R47, 0x3340, R44 ;  /* 0x000033402f2f7816 */ /* 0x000fe4000000002c */
[----:B------:R-:W-:Y:S02]  /*07b0*/  IADD3 R14, PT, PT, R13, R21, R14 ;  /* 0x000000150d0e7210 */ /* 0x000fe40007ffe00e */
[----:B------:R-:W-:Y:S02]  /*07c0*/  PRMT R26, R47, 0x5410, R26 ;  /* 0x000054102f1a7816 */ /* 0x000fe4000000001a */
[----:B------:R-:W-:-:S02]  /*07d0*/  SHF.L.W.U32.HI R13, R16, 0x1e, R16 ;  /* 0x0000001e100d7819 */ /* 0x000fc40000010e10 */
[C---:B------:R-:W-:Y:S02]  /*07e0*/  LEA.HI R14, R17.reuse, R14, R17, 0x5 ;  /* 0x0000000e110e7211 */ /* 0x040fe400078f2811 */
[----:B------:R-:W-:Y:S02]  /*07f0*/  PRMT R22, R26, 0x123, RZ ;  /* 0x000001231a167816 */ /* 0x000fe400000000ff */
[----:B------:R-:W-:Y:S02]  /*0800*/  LOP3.LUT R16, R17, R13, R12, 0xca, !PT ;  /* 0x0000000d11107212 */ /* 0x000fe400078eca0c */
[----:B------:R-:W-:Y:S01]  /*0810*/  PRMT R40, R43, 0x3340, R40 ;  /* 0x000033402b287816 */ /* 0x000fe20000000028 */
[----:B------:R-:W-:Y:S01]  /*0820*/  VIADD R14, R14, 0x5a827999 ;  /* 0x5a8279990e0e7836 */ /* 0x000fe20000000000 */
[----:B------:R-:W-:Y:S02]  /*0830*/  IADD3 R15, PT, PT, R16, R22, R15 ;  /* 0x00000016100f7210 */ /* 0x000fe40007ffe00f */
        /* <DEDUP_REMOVED lines=40> */
[----:B------:R-:W-:Y:S02]  /*0ac0*/  LOP3.LUT R47, R44, R46, R45, 0xca, !PT ;  /* 0x0000002e2c2f7212 */ /* 0x000fe400078eca2d */
[----:B------:R-:W-:-:S02]  /*0ad0*/  PRMT R38, R38, 0x3340, R41 ;  /* 0x0000334026267816 */ /* 0x000fc40000000029 */
[----:B------:R-:W-:Y:S01]  /*0ae0*/  PRMT R39, R39, 0x3340, R36 ;  /* 0x0000334027277816 */ /* 0x000fe20000000024 */
[----:B------:R-:W-:Y:S01]  /*0af0*/  VIADD R43, R43, 0x5a827999 ;  /* 0x5a8279992b2b7836 */ /* 0x000fe20000000000 */
[----:B------:R-:W-:Y:S02]  /*0b00*/  IADD3 R42, PT, PT, R47, R15, R42 ;  /* 0x0000000f2f2a7210 */ /* 0x000fe40007ffe02a */
[----:B------:R-:W-:Y:S02]  /*0b10*/  PRMT R37, R37, 0x3340, R8 ;  /* 0x0000334025257816 */ /* 0x000fe40000000008 */
[----:B------:R-:W-:Y:S02]  /*0b20*/  PRMT R4, R9, 0x3340, R4 ;  /* 0x0000334009047816 */ /* 0x000fe40000000004 */
[----:B------:R-:W-:Y:S02]  /*0b30*/  PRMT R8, R39, 0x5410, R38 ;  /* 0x0000541027087816 */ /* 0x000fe40000000026 */
[----:B------:R-:W-:-:S02]  /*0b40*/  SHF.L.W.U32.HI R39, R44, 0x1e, R44 ;  /* 0x0000001e2c277819 */ /* 0x000fc40000010e2c */
[C---:B------:R-:W-:Y:S02]  /*0b50*/  LEA.HI R42, R43.reuse, R42, R43, 0x5 ;  /* 0x0000002a2b2a7211 */ /* 0x040fe400078f282b */
[----:B------:R-:W-:Y:S02]  /*0b60*/  PRMT R9, R4, 0x5410, R37 ;  /* 0x0000541004097816 */ /* 0x000fe40000000025 */
[----:B------:R-:W-:Y:S02]  /*0b70*/  PRMT R4, R8, 0x123, RZ ;  /* 0x0000012308047816 */ /* 0x000fe400000000ff */
[C---:B------:R-:W-:Y:S01]  /*0b80*/  LOP3.LUT R36, R43.reuse, R39, R46, 0xca, !PT ;  /* 0x000000272b247212 */ /* 0x040fe200078eca2e */
[----:B------:R-:W-:Y:S01]  /*0b90*/  VIADD R42, R42, 0x5a827999 ;  /* 0x5a8279992a2a7836 */ /* 0x000fe20000000000 */
[----:B------:R-:W-:Y:S02]  /*0ba0*/  SHF.L.W.U32.HI R38, R43, 0x1e, R43 ;  /* 0x0000001e2b267819 */ /* 0x000fe40000010e2b */
[----:B------:R-:W-:-:S02]  /*0bb0*/  IADD3 R45, PT, PT, R36, R4, R45 ;  /* 0x00000004242d7210 */ /* 0x000fc40007ffe02d */
[----:B------:R-:W-:Y:S02]  /*0bc0*/  PRMT R10, R10, 0x3340, R5 ;  /* 0x000033400a0a7816 */ /* 0x000fe40000000005 */
[C---:B------:R-:W-:Y:S02]  /*0bd0*/  LEA.HI R45, R42.reuse, R45, R42, 0x5 ;  /* 0x0000002d2a2d7211 */ /* 0x040fe400078f282a */
[----:B------:R-:W-:Y:S02]  /*0be0*/  PRMT R5, R9, 0x123, RZ ;  /* 0x0000012309057816 */ /* 0x000fe400000000ff */
[----:B------:R-:W-:Y:S01]  /*0bf0*/  LOP3.LUT R36, R42, R38, R39, 0xca, !PT ;  /* 0x000000262a247212 */ /* 0x000fe200078eca27 */
[----:B------:R-:W-:Y:S01]  /*0c00*/  VIADD R45, R45, 0x5a827999 ;  /* 0x5a8279992d2d7836 */ /* 0x000fe20000000000 */
[----:B------:R-:W-:Y:S02]  /*0c10*/  PRMT R11, R6, 0x3340, R11 ;  /* 0x00003340060b7816 */ /* 0x000fe4000000000b */
[----:B------:R-:W-:-:S02]  /*0c20*/  IADD3 R36, PT, PT, R36, R5, R46 ;  /* 0x0000000524247210 */ /* 0x000fc40007ffe02e */
[----:B------:R-:W-:Y:S02]  /*0c30*/  PRMT R10, R11, 0x5410, R10 ;  /* 0x000054100b0a7816 */ /* 0x000fe4000000000a */
[----:B------:R-:W-:Y:S02]  /*0c40*/  SHF.L.W.U32.HI R37, R42, 0x1e, R42 ;  /* 0x0000001e2a257819 */ /* 0x000fe40000010e2a */
[----:B------:R-:W-:Y:S02]  /*0c50*/  LEA.HI R36, R45, R36, R45, 0x5 ;  /* 0x000000242d247211 */ /* 0x000fe400078f282d */
[----:B------:R-:W-:Y:S02]  /*0c60*/  PRMT R3, R3, 0x3340, R0 ;  /* 0x0000334003037816 */ /* 0x000fe40000000000 */
[----:B------:R-:W-:Y:S02]  /*0c70*/  PRMT R6, R10, 0x123, RZ ;  /* 0x000001230a067816 */ /* 0x000fe400000000ff */
[----:B------:R-:W-:-:S02]  /*0c80*/  LOP3.LUT R0, R45, R37, R38, 0xca, !PT ;  /* 0x000000252d007212 */ /* 0x000fc400078eca26 */
[----:B------:R-:W-:Y:S01]  /*0c90*/  PRMT R2, R7, 0x3340, R2 ;  /* 0x0000334007027816 */ /* 0x000fe20000000002 */
[----:B------:R-:W-:Y:S01]  /*0ca0*/  VIADD R36, R36, 0x5a827999 ;  /* 0x5a82799924247836 */ /* 0x000fe20000000000 */
[----:B------:R-:W-:Y:S02]  /*0cb0*/  IADD3 R39, PT, PT, R0, R6, R39 ;  /* 0x0000000600277210 */ /* 0x000fe40007ffe027 */
[----:B------:R-:W-:Y:S02]  /*0cc0*/  PRMT R11, R3, 0x5410, R2 ;  /* 0x00005410030b7816 */ /* 0x000fe40000000002 */
[----:B------:R-:W-:Y:S02]  /*0cd0*/  SHF.L.W.U32.HI R2, R45, 0x1e, R45 ;  /* 0x0000001e2d027819 */ /* 0x000fe40000010e2d */
[----:B------:R-:W-:Y:S02]  /*0ce0*/  LEA.HI R39, R36, R39, R36, 0x5 ;  /* 0x0000002724277211 */ /* 0x000fe400078f2824 */
[----:B------:R-:W-:-:S02]  /*0cf0*/  PRMT R7, R11, 0x123, RZ ;  /* 0x000001230b077816 */ /* 0x000fc400000000ff */
        /* <DEDUP_REMOVED lines=107> */
[----:B------:R-:W-:Y:S02]  /*13b0*/  SHF.L.W.U32.HI R54, R39, 0x1e, R39 ;  /* 0x0000001e27367819 */ /* 0x000fe40000010e27 */
[----:B------:R-:W-:Y:S02]  /*13c0*/  IADD3 R39, PT, PT, R52, R50, R37 ;  /* 0x0000003234277210 */ /* 0x000fe40007ffe025 */
[----:B------:R-:W-:Y:S02]  /*13d0*/  LOP3.LUT R55, R55, R2, RZ, 0x3c, !PT ;  /* 0x0000000237377212 */ /* 0x000fe400078e3cff */
        /* <DEDUP_REMOVED lines=56> */
[----:B------:R-:W-:Y:S02]  /*1760*/  LOP3.LUT R51, R36, R47, R44, 0x96, !PT ;  /* 0x0000002f24337212 */ /* 0x000fe400078e962c */
[----:B------:R-:W-:Y:S02]  /*1770*/  LEA.HI R50, R49, R50, R49, 0x5 ;  /* 0x0000003231327211 */ /* 0x000fe400078f2831 */
[----:B------:R-:W-:-:S02]  /*1780*/  SHF.L.W.U32.HI R45, R45, 0x1, R45 ;  /* 0x000000012d2d7819 */ /* 0x000fc40000010e2d */
[----:B------:R-:W-:Y:S01]  /*1790*/  LOP3.LUT R44, R49, R52, R53, 0x96, !PT ;  /* 0x00000034312c7212 */ /* 0x000fe200078e9635 */
[----:B------:R-:W-:Y:S01]  /*17a0*/  VIADD R50, R50, 0x6ed9eba1 ;  /* 0x6ed9eba132327836 */ /* 0x000fe20000000000 */
[----:B------:R-:W-:Y:S02]  /*17b0*/  LOP3.LUT R55, R51, R42, RZ, 0x3c, !PT ;  /* 0x0000002a33377212 */ /* 0x000fe400078e3cff */
[----:B------:R-:W-:Y:S02]  /*17c0*/  SHF.L.W.U32.HI R51, R49, 0x1e, R49 ;  /* 0x0000001e31337819 */ /* 0x000fe40000010e31 */
[----:B------:R-:W-:Y:S02]  /*17d0*/  IADD3 R49, PT, PT, R44, R54, R45 ;  /* 0x000000362c317210 */ /* 0x000fe40007ffe02d */
[----:B------:R-:W-:Y:S02]  /*17e0*/  LOP3.LUT R54, R38, R48, R46, 0x96, !PT ;  /* 0x0000003026367212 */ /* 0x000fe400078e962e */
        /* <DEDUP_REMOVED lines=8> */
[----:B------:R-:W-:Y:S02]  /*1870*/  LOP3.LUT R56, R39, R0, R47, 0x96, !PT ;  /* 0x0000000027387212 */ /* 0x000fe400078e962f */
[----:B------:R-:W-:Y:S02]  /*1880*/  SHF.L.W.U32.HI R46, R55, 0x1, R55 ;  /* 0x00000001372e7819 */ /* 0x000fe40000010e37 */
[C---:B------:R-:W-:Y:S01]  /*1890*/  LOP3.LUT R47, R49.reuse, R50, R51, 0x96, !PT ;  /* 0x00000032312f7212 */ /* 0x040fe200078e9633 */
[----:B------:R-:W-:Y:S01]  /*18a0*/  VIADD R54, R54, 0x6ed9eba1 ;  /* 0x6ed9eba136367836 */ /* 0x000fe20000000000 */
[----:B------:R-:W-:Y:S02]  /*18b0*/  SHF.L.W.U32.HI R53, R49, 0x1e, R49 ;  /* 0x0000001e31357819 */ /* 0x000fe40000010e31 */
[----:B------:R-:W-:Y:S02]  /*18c0*/  LOP3.LUT R56, R56, R45, RZ, 0x3c, !PT ;  /* 0x0000002d38387212 */ /* 0x000fe400078e3cff */
[----:B------:R-:W-:-:S02]  /*18d0*/  IADD3 R49, PT, PT, R47, R52, R46 ;  /* 0x000000342f317210 */ /* 0x000fc40007ffe02e */
[----:B------:R-:W-:Y:S02]  /*18e0*/  LOP3.LUT R55, R41, R2, R48, 0x96, !PT ;  /* 0x0000000229377212 */ /* 0x000fe400078e9630 */
[----:B------:R-:W-:Y:S02]  /*18f0*/  SHF.L.W.U32.HI R47, R56, 0x1, R56 ;  /* 0x00000001382f7819 */ /* 0x000fe40000010e38 */
[C---:B------:R-:W-:Y:S02]  /*1900*/  LOP3.LUT R48, R54.reuse, R53, R50, 0x96, !PT ;  /* 0x0000003536307212 */ /* 0x040fe400078e9632 */
[----:B------:R-:W-:Y:S02]  /*1910*/  LEA.HI R49, R54, R49, R54, 0x5 ;  /* 0x0000003136317211 */ /* 0x000fe400078f2836 */
[----:B------:R-:W-:-:S03]  /*1920*/  IADD3 R51, PT, PT, R48, R51, R47 ;  /* 0x0000003330337210 */ /* 0x000fc60007ffe02f */
[----:B------:R-:W-:Y:S01]  /*1930*/  VIADD R48, R49, 0x6ed9eba1 ;  /* 0x6ed9eba131307836 */ /* 0x000fe20000000000 */
        /* <DEDUP_REMOVED lines=72> */
[----:B------:R-:W-:Y:S02]  /*1dc0*/  IADD3 R48, PT, PT, R40, R55, R41 ;  /* 0x0000003728307210 */ /* 0x000fe40007ffe029 */
[----:B------:R-:W-:-:S02]  /*1dd0*/  LOP3.LUT R57, R57, R38, RZ, 0x3c, !PT ;  /* 0x0000002639397212 */ /* 0x000fc400078e3cff */
        /* <DEDUP_REMOVED lines=10> */
[----:B------:R-:W-:Y:S02]  /*1e80*/  SHF.L.W.U32.HI R42, R42, 0x1, R42 ;  /* 0x000000012a2a7819 */ /* 0x000fe40000010e2a */
[----:B------:R-:W-:Y:S01]  /*1e90*/  LOP3.LUT R43, R48, R53, R52, 0xe8, !PT ;  /* 0x00000035302b7212 */ /* 0x000fe200078ee834 */
[----:B------:R-:W-:Y:S01]  /*1ea0*/  VIADD R55, R55, 0x8f1bbcdc ;  /* 0x8f1bbcdc37377836 */ /* 0x000fe20000000000 */
[----:B------:R-:W-:-:S02]  /*1eb0*/  LOP3.LUT R54, R50, R41, RZ, 0x3c, !PT ;  /* 0x0000002932367212 */ /* 0x000fc400078e3cff */
[----:B------:R-:W-:Y:S02]  /*1ec0*/  SHF.L.W.U32.HI R50, R48, 0x1e, R48 ;  /* 0x0000001e30327819 */ /* 0x000fe40000010e30 */
[----:B------:R-:W-:Y:S02]  /*1ed0*/  IADD3 R48, PT, PT, R43, R51, R42 ;  /* 0x000000332b307210 */ /* 0x000fe40007ffe02a */
[----:B------:R-:W-:Y:S02]  /*1ee0*/  LOP3.LUT R51, R37, R46, R45, 0x96, !PT ;  /* 0x0000002e25337212 */ /* 0x000fe400078e962d */
[C---:B------:R-:W-:Y:S02]  /*1ef0*/  LEA.HI R48, R55.reuse, R48, R55, 0x5 ;  /* 0x0000003037307211 */ /* 0x040fe400078f2837 */
        /* <DEDUP_REMOVED lines=15> */
[----:B------:R-:W-:Y:S02]  /*1ff0*/  LEA.HI R44, R51, R44, R51, 0x5 ;  /* 0x0000002c332c7211 */ /* 0x000fe400078f2833 */
[----:B------:R-:W-:Y:S02]  /*2000*/  SHF.L.W.U32.HI R46, R57, 0x1, R57 ;  /* 0x00000001392e7819 */ /* 0x000fe40000010e39 */
[----:B------:R-:W-:-:S02]  /*2010*/  LOP3.LUT R53, R51, R52, R55, 0xe8, !PT ;  /* 0x0000003433357212 */ /* 0x000fc400078ee837 */
[----:B------:R-:W-:Y:S01]  /*2020*/  LOP3.LUT R54, R48, R43, RZ, 0x3c, !PT ;  /* 0x0000002b30367212 */ /* 0x000fe200078e3cff */
[----:B------:R-:W-:Y:S01]  /*2030*/  VIADD R48, R44, 0x8f1bbcdc ;  /* 0x8f1bbcdc2c307836 */ /* 0x000fe20000000000 */
[----:B------:R-:W-:Y:S02]  /*2040*/  IADD3 R53, PT, PT, R53, R50, R46 ;  /* 0x0000003235357210 */ /* 0x000fe40007ffe02e */
        /* <DEDUP_REMOVED lines=20> */
[----:B------:R-:W-:Y:S01]  /*2190*/  LOP3.LUT R0, R48, R53, R50, 0xe8, !PT ;  /* 0x0000003530007212 */ /* 0x000fe200078ee832 */
        /* <DEDUP_REMOVED lines=69> */
[----:B------:R-:W-:Y:S02]  /*25f0*/  LOP3.LUT R3, R48, R45, R42, 0x96, !PT ;  /* 0x0000002d30037212 */ /* 0x000fe400078e962a */
[----:B------:R-:W-:Y:S02]  /*2600*/  SHF.L.W.U32.HI R57, R54, 0x1, R54 ;  /* 0x0000000136397819 */ /* 0x000fe40000010e36 */
[----:B------:R-:W-:Y:S01]  /*2610*/  LOP3.LUT R0, R41, R40, R37, 0x96, !PT ;  /* 0x0000002829007212 */ /* 0x000fe200078e9625 */
[----:B------:R-:W-:Y:S01]  /*2620*/  VIADD R2, R2, 0xca62c1d6 ;  /* 0xca62c1d602027836 */ /* 0x000fe20000000000 */
[----:B------:R-:W-:-:S02]  /*2630*/  LOP3.LUT R42, R3, R38, RZ, 0x3c, !PT ;  /* 0x00000026032a7212 */ /* 0x000fc400078e3cff */
[----:B------:R-:W-:Y:S02]  /*2640*/  IADD3 R3, PT, PT, R0, R36, R57 ;  /* 0x0000002400037210 */ /* 0x000fe40007ffe039 */
[----:B------:R-:W-:Y:S02]  /*2650*/  LOP3.LUT R59, R50, R46, R43, 0x96, !PT ;  /* 0x0000002e323b7212 */ /* 0x000fe400078e962b */
[----:B------:R-:W-:Y:S02]  /*2660*/  SHF.L.W.U32.HI R43, R41, 0x1e, R41 ;  /* 0x0000001e292b7819 */ /* 0x000fe40000010e29 */
[----:B------:R-:W-:Y:S02]  /*2670*/  LEA.HI R3, R2, R3, R2, 0x5 ;  /* 0x0000000302037211 */ /* 0x000fe400078f2802 */
        /* <DEDUP_REMOVED lines=13> */
[----:B------:R-:W-:Y:S01]  /*2750*/  SHF.L.W.U32.HI R37, R41, 0x1e, R41 ;  /* 0x0000001e29257819 */ /* 0x000fe20000010e29 */
[----:B------:R1:W-:Y:S01]  /*2760*/  STL.128 [R1], R32 ;  /* 0x0000002001007387 */ /* 0x0003e20000100c00 */
[----:B------:R-:W-:Y:S02]  /*2770*/  LEA.HI R3, R0, R3, R0, 0x5 ;  /* 0x0000000300037211 */ /* 0x000fe400078f2800 */
[----:B------:R-:W-:Y:S02]  /*2780*/  SHF.L.W.U32.HI R2, R2, 0x1, R2 ;  /* 0x0000000102027819 */ /* 0x000fe40000010e02 */
[----:B------:R-:W-:-:S04]  /*2790*/  LOP3.LUT R36, R55, R49, R46, 0x96, !PT ;  /* 0x0000003137247212 */ /* 0x000fc800078e962e */
[----:B------:R-:W-:Y:S02]  /*27a0*/  LOP3.LUT R36, R36, R42, RZ, 0x3c, !PT ;  /* 0x0000002a24247212 */ /* 0x000fe400078e3cff */
[C---:B-1----:R-:W-:Y:S01]  /*27b0*/  LOP3.LUT R32, R0.reuse, R37, R54, 0x96, !PT ;  /* 0x0000002500207212 */ /* 0x042fe200078e9636 */
[----:B------:R-:W-:Y:S01]  /*27c0*/  VIADD R34, R3, 0xca62c1d6 ;  /* 0xca62c1d603227836 */ /* 0x000fe20000000000 */
[----:B------:R-:W-:Y:S02]  /*27d0*/  SHF.L.W.U32.HI R35, R0, 0x1e, R0 ;  /* 0x0000001e00237819 */ /* 0x000fe40000010e00 */
[----:B------:R-:W-:Y:S02]  /*27e0*/  IADD3 R0, PT, PT, R32, R43, R2 ;  /* 0x0000002b20007210 */ /* 0x000fe40007ffe002 */
[----:B------:R-:W-:Y:S02]  /*27f0*/  SHF.L.W.U32.HI R36, R36, 0x1, R36 ;  /* 0x0000000124247819 */ /* 0x000fe40000010e24 */
[----:B------:R-:W-:-:S02]  /*2800*/  LEA.HI R0, R34, R0, R34, 0x5 ;  /* 0x0000000022007211 */ /* 0x000fc400078f2822 */
[----:B------:R-:W-:Y:S02]  /*2810*/  LOP3.LUT R3, R34, R35, R37, 0x96, !PT ;  /* 0x0000002322037212 */ /* 0x000fe400078e9625 */
[----:B------:R-:W-:Y:S01]  /*2820*/  LOP3.LUT R32, R39, R47, R44, 0x96, !PT ;  /* 0x0000002f27207212 */ /* 0x000fe200078e962c */
[----:B------:R-:W-:Y:S01]  /*2830*/  VIADD R0, R0, 0xca62c1d6 ;  /* 0xca62c1d600007836 */ /* 0x000fe20000000000 */
[----:B------:R-:W-:Y:S01]  /*2840*/  IADD3 R3, PT, PT, R3, R54, R36 ;  /* 0x0000003603037210 */ /* 0x000fe20007ffe024 */
[----:B------:R1:W-:Y:S01]  /*2850*/  STL.128 [R1], R28 ;  /* 0x0000001c01007387 */ /* 0x0003e20000100c00 */
[----:B------:R-:W-:Y:S02]  /*2860*/  LOP3.LUT R32, R32, R59, RZ, 0x3c, !PT ;  /* 0x0000003b20207212 */ /* 0x000fe400078e3cff */
[----:B------:R-:W-:Y:S01]  /*2870*/  LEA.HI R3, R0, R3, R0, 0x5 ;  /* 0x0000000300037211 */ /* 0x000fe200078f2800 */
[----:B------:R2:W-:Y:S01]  /*2880*/  STL.128 [R1+0x10], R24 ;  /* 0x0000101801007387 */ /* 0x0005e20000100c00 */
[----:B------:R-:W-:-:S02]  /*2890*/  SHF.L.W.U32.HI R32, R32, 0x1, R32 ;  /* 0x0000000120207819 */ /* 0x000fc40000010e20 */
[----:B------:R-:W-:Y:S02]  /*28a0*/  LOP3.LUT R33, R38, R51, R49, 0x96, !PT ;  /* 0x0000003326217212 */ /* 0x000fe400078e9631 */
[----:B-1----:R-:W-:-:S04]  /*28b0*/  SHF.L.W.U32.HI R29, R34, 0x1e, R34 ;  /* 0x0000001e221d7819 */ /* 0x002fc80000010e22 */
[C---:B--2---:R-:W-:Y:S01]  /*28c0*/  LOP3.LUT R25, R0.reuse, R29, R35, 0x96, !PT ;  /* 0x0000001d00197212 */ /* 0x044fe200078e9623 */
        /* <DEDUP_REMOVED lines=9> */
[----:B------:R-:W-:Y:S01]  /*2960*/  IADD3 R0, PT, PT, R0, R35, R33 ;  /* 0x0000002300007210 */ /* 0x000fe20007ffe021 */
[----:B------:R1:W-:Y:S01]  /*2970*/  STL.128 [R1+0x10], R20 ;  /* 0x0000101401007387 */ /* 0x0003e20000100c00 */
[----:B------:R-:W-:Y:S02]  /*2980*/  LOP3.LUT R3, R3, R36, RZ, 0x3c, !PT ;  /* 0x0000002403037212 */ /* 0x000fe400078e3cff */
[----:B------:R-:W-:Y:S01]  /*2990*/  LEA.HI R0, R37, R0, R37, 0x5 ;  /* 0x0000000025007211 */ /* 0x000fe200078f2825 */
[----:B------:R2:W-:Y:S01]  /*29a0*/  STL.128 [R1+0x20], R16 ;  /* 0x0000201001007387 */ /* 0x0005e20000100c00 */
[----:B------:R-:W-:-:S02]  /*29b0*/  LOP3.LUT R25, R57, R50, R51, 0x96, !PT ;  /* 0x0000003239197212 */ /* 0x000fc400078e9633 */
[----:B-1----:R-:W-:Y:S02]  /*29c0*/  SHF.L.W.U32.HI R20, R24, 0x1e, R24 ;  /* 0x0000001e18147819 */ /* 0x002fe40000010e18 */
[----:B------:R-:W-:Y:S02]  /*29d0*/  SHF.L.W.U32.HI R22, R3, 0x1, R3 ;  /* 0x0000000103167819 */ /* 0x000fe40000010e03 */
[----:B------:R-:W-:Y:S01]  /*29e0*/  LOP3.LUT R3, R37, R20, R26, 0x96, !PT ;  /* 0x0000001425037212 */ /* 0x000fe200078e961a */
[----:B--2---:R-:W-:Y:S01]  /*29f0*/  VIADD R18, R0, 0xca62c1d6 ;  /* 0xca62c1d600127836 */ /* 0x004fe20000000000 */
        /* <DEDUP_REMOVED lines=10> */
[----:B------:R-:W-:Y:S01]  /*2aa0*/  SHF.L.W.U32.HI R16, R18, 0x1e, R18 ;  /* 0x0000001e12107819 */ /* 0x000fe20000010e12 */
[----:B------:R1:W-:Y:S01]  /*2ab0*/  STL.128 [R1+0x20], R12 ;  /* 0x0000200c01007387 */ /* 0x0003e20000100c00 */
[----:B------:R-:W-:Y:S02]  /*2ac0*/  LEA.HI R0, R3, R0, R3, 0x5 ;  /* 0x0000000003007211 */ /* 0x000fe400078f2803 */
[----:B------:R-:W-:Y:S01]  /*2ad0*/  SHF.L.W.U32.HI R17, R17, 0x1, R17 ;  /* 0x0000000111117819 */ /* 0x000fe20000010e11 */
[----:B------:R2:W-:Y:S02]  /*2ae0*/  STL.128 [R1+0x30], R8 ;  /* 0x0000300801007387 */ /* 0x0005e40000100c00 */
[----:B------:R-:W-:Y:S01]  /*2af0*/  VIADD R0, R0, 0xca62c1d6 ;  /* 0xca62c1d600007836 */ /* 0x000fe20000000000 */
[----:B-1----:R-:W-:Y:S02]  /*2b00*/  LOP3.LUT R13, R59, R55, R50, 0x96, !PT ;  /* 0x000000373b0d7212 */ /* 0x002fe400078e9632 */
[----:B------:R-:W-:-:S02]  /*2b10*/  LOP3.LUT R12, R3, R16, R37, 0x96, !PT ;  /* 0x00000010030c7212 */ /* 0x000fc400078e9625 */
[----:B------:R-:W-:Y:S02]  /*2b20*/  LOP3.LUT R13, R13, R22, RZ, 0x3c, !PT ;  /* 0x000000160d0d7212 */ /* 0x000fe400078e3cff */
[----:B------:R-:W-:Y:S02]  /*2b30*/  SHF.L.W.U32.HI R3, R3, 0x1e, R3 ;  /* 0x0000001e03037819 */ /* 0x000fe40000010e03 */
[----:B--2---:R-:W-:Y:S02]  /*2b40*/  IADD3 R9, PT, PT, R12, R20, R17 ;  /* 0x000000140c097210 */ /* 0x004fe40007ffe011 */
[----:B------:R-:W-:Y:S02]  /*2b50*/  LOP3.LUT R10, R2, R39, R53, 0x96, !PT ;  /* 0x00000027020a7212 */ /* 0x000fe400078e9635 */
[----:B------:R-:W-:Y:S02]  /*2b60*/  SHF.L.W.U32.HI R8, R13, 0x1, R13 ;  /* 0x000000010d087819 */ /* 0x000fe40000010e0d */
[----:B------:R-:W-:-:S02]  /*2b70*/  LOP3.LUT R2, R0, R3, R16, 0x96, !PT ;  /* 0x0000000300027212 */ /* 0x000fc400078e9610 */
        /* <DEDUP_REMOVED lines=11> */
[----:B------:R-:W-:Y:S02]  /*2c30*/  SHF.L.W.U32.HI R12, R2, 0x1e, R2 ;  /* 0x0000001e020c7819 */ /* 0x000fe40000010e02 */
[----:B------:R-:W-:Y:S02]  /*2c40*/  IADD3 R16, PT, PT, R11, R16, R10 ;  /* 0x000000100b107210 */ /* 0x000fe40007ffe00a */
[----:B------:R-:W-:Y:S02]  /*2c50*/  LEA.HI R2, R36, R3, R36, 0x1 ;  /* 0x0000000324027211 */ /* 0x000fe400078f0824 */
[C---:B------:R-:W-:Y:S02]  /*2c60*/  LOP3.LUT R11, R37.reuse, R12, R9, 0x96, !PT ;  /* 0x0000000c250b7212 */ /* 0x040fe400078e9609 */
[C---:B------:R-:W-:Y:S02]  /*2c70*/  LEA.HI R3, R37.reuse, R16, R37, 0x5 ;  /* 0x0000001025037211 */ /* 0x040fe400078f2825 */
[----:B------:R-:W-:Y:S01]  /*2c80*/  LOP3.LUT R39, R32, R52, R39, 0x96, !PT ;  /* 0x0000003420277212 */ /* 0x000fe200078e9627 */
[----:B------:R-:W-:Y:S01]  /*2c90*/  IMAD.IADD R2, R2, 0x1, R11 ;  /* 0x0000000102027824 */ /* 0x000fe200078e020b */
[----:B------:R-:W-:Y:S01]  /*2ca0*/  SHF.L.W.U32.HI R0, R37, 0x1e, R37 ;  /* 0x0000001e25007819 */ /* 0x000fe20000010e25 */
[----:B------:R-:W-:Y:S01]  /*2cb0*/  VIADD R3, R3, 0xca62c1d6 ;  /* 0xca62c1d603037836 */ /* 0x000fe20000000000 */
[----:B------:R-:W-:-:S02]  /*2cc0*/  LOP3.LUT R8, R39, R8, RZ, 0x3c, !PT ;  /* 0x0000000827087212 */ /* 0x000fc400078e3cff */
[----:B------:R-:W-:Y:S02]  /*2cd0*/  LOP3.LUT R33, R33, R57, R38, 0x96, !PT ;  /* 0x0000003921217212 */ /* 0x000fe400078e9626 */
[----:B------:R-:W-:Y:S02]  /*2ce0*/  LEA.HI R8, R8, R9, R8, 0x1 ;  /* 0x0000000908087211 */ /* 0x000fe400078f0808 */
[C-C-:B------:R-:W-:Y:S02]  /*2cf0*/  LEA.HI R2, R3.reuse, R2, R3.reuse, 0x5 ;  /* 0x0000000203027211 */ /* 0x140fe400078f2803 */
[----:B------:R-:W-:Y:S01]  /*2d00*/  LOP3.LUT R9, R3, R0, R12, 0x96, !PT ;  /* 0x0000000003097212 */ /* 0x000fe200078e960c */
[----:B------:R1:W-:Y:S01]  /*2d10*/  STL.128 [R1+0x30], R4 ;  /* 0x0000300401007387 */ /* 0x0003e20000100c00 */
[----:B------:R-:W-:Y:S01]  /*2d20*/  LOP3.LUT R10, R33, R10, RZ, 0x3c, !PT ;  /* 0x0000000a210a7212 */ /* 0x000fe200078e3cff */
[----:B------:R-:W-:Y:S01]  /*2d30*/  VIADD R2, R2, 0xca62c1d6 ;  /* 0xca62c1d602027836 */ /* 0x000fe20000000000 */
[----:B------:R-:W-:Y:S01]  /*2d40*/  SHF.L.W.U32.HI R33, R3, 0x1e, R3 ;  /* 0x0000001e03217819 */ /* 0x000fe20000010e03 */
[----:B------:R-:W-:-:S02]  /*2d50*/  IMAD.IADD R9, R8, 0x1, R9 ;  /* 0x0000000108097824 */ /* 0x000fc400078e0209 */
[----:B0-----:R-:W-:Y:S01]  /*2d60*/  VIADD R64, R76, 0xffffffc0 ;  /* 0xffffffc04c407836 */ /* 0x001fe20000000000 */
[----:B------:R-:W-:Y:S02]  /*2d70*/  LEA.HI R10, R10, R12, R10, 0x1 ;  /* 0x0000000c0a0a7211 */ /* 0x000fe400078f080a */
[C---:B------:R-:W-:Y:S02]  /*2d80*/  LOP3.LUT R3, R2.reuse, R33, R0, 0x96, !PT ;  /* 0x0000002102037212 */ /* 0x040fe400078e9600 */
[----:B------:R-:W-:Y:S02]  /*2d90*/  LEA.HI R9, R2, R9, R2, 0x5 ;  /* 0x0000000902097211 */ /* 0x000fe400078f2802 */
[----:B------:R-:W-:Y:S01]  /*2da0*/  ISETP.GE.AND P0, PT, R64, 0x1, PT ;  /* 0x000000014000780c */ /* 0x000fe20003f06270 */
[----:B------:R-:W-:Y:S02]  /*2db0*/  IMAD.IADD R3, R3, 0x1, R10 ;  /* 0x0000000103037824 */ /* 0x000fe400078e020a */
[----:B------:R-:W-:-:S05]  /*2dc0*/  VIADD R92, R9, 0xca62c1d6 ;  /* 0xca62c1d6095c7836 */ /* 0x000fca0000000000 */
[----:B------:R-:W-:Y:S01]  /*2dd0*/  LEA.HI R92, R92, R3, R92, 0x5 ;  /* 0x000000035c5c7211 */ /* 0x000fe200078f285c */
[----:B------:R-:W-:Y:S01]  /*2de0*/  VIADD R32, R1, 0x20 ;  /* 0x0000002001207836 */ /* 0x000fe20000000000 */
[----:B------:R-:W-:Y:S01]  /*2df0*/  SHF.L.W.U32.HI R39, R2, 0x1e, R2 ;  /* 0x0000001e02277819 */ /* 0x000fe20000010e02 */
[----:B------:R-:W-:Y:S02]  /*2e00*/  VIADD R77, R9, 0xba306d5f ;  /* 0xba306d5f094d7836 */ /* 0x000fe40000000000 */
[----:B------:R-:W-:Y:S01]  /*2e10*/  VIADD R41, R92, 0x31a7e4d7 ;  /* 0x31a7e4d75c297836 */ /* 0x000fe20000000000 */
[----:B-1----:R-:W-:Y:S06]  /*2e20*/  @!P0 BRA `(.L_x_72) ;  /* 0x0000000400b88947 */ /* 0x002fec0003800000 */
        /* <DEDUP_REMOVED lines=14> */
.L_x_74:
        /* <DEDUP_REMOVED lines=35> */
.L_x_73:
        /* <DEDUP_REMOVED lines=26> */
.L_x_75:
        /* <DEDUP_REMOVED lines=18> */
.L_x_76:
[----:B------:R-:W-:Y:S05]  /*3400*/  @!P1 BRA `(.L_x_72) ;  /* 0x0000000000409947 */ /* 0x000fea0003800000 */
[----:B------:R-:W1:Y:S01]  /*3410*/  LDCU.64 UR4, c[0x0][0x390] ;  /* 0x00007200ff0477ac */ /* 0x000e620008000a00 */
[----:B------:R-:W-:Y:S02]  /*3420*/  IMAD.MOV R4, RZ, RZ, -R3 ;  /* 0x000000ffff047224 */ /* 0x000fe400078e0a03 */
[----:B0-----:R-:W-:Y:S01]  /*3430*/  IMAD.IADD R7, R1, 0x1, R2 ;  /* 0x0000000101077824 */ /* 0x001fe200078e0202 */
[----:B-1----:R-:W-:-:S04]  /*3440*/  IADD3 R5, P0, PT, R2, UR4, RZ ;  /* 0x0000000402057c10 */ /* 0x002fc8000ff1e0ff */
[----:B------:R-:W-:-:S04]  /*3450*/  IADD3 R5, P1, PT, R5, 0x40, RZ ;  /* 0x0000004005057810 */ /* 0x000fc80007f3e0ff */
[----:B------:R-:W-:-:S09]  /*3460*/  IADD3.X R6, PT, PT, RZ, UR5, RZ, P1, P0 ;  /* 0x00000005ff067c10 */ /* 0x000fd20008fe04ff */
.L_x_77:
        /* <DEDUP_REMOVED lines=10> */
.L_x_72:
        /* <DEDUP_REMOVED lines=11> */
.L_x_80:
        /* <DEDUP_REMOVED lines=22> */
.L_x_79:
        /* <DEDUP_REMOVED lines=16> */
.L_x_81:
        /* <DEDUP_REMOVED lines=12> */
.L_x_82:
[----:B--2---:R-:W-:Y:S02]  /*38e0*/  IMAD.IADD R4, R1, 0x1, R2 ;  /* 0x0000000101047824 */ /* 0x004fe400078e0202 */
[----:B------:R-:W-:Y:S02]  /*38f0*/  VIADD R3, R3, 0x1 ;  /* 0x0000000103037836 */ /* 0x000fe40000000000 */
[----:B------:R-:W-:Y:S01]  /*3900*/  VIADD R2, R2, 0x1 ;  /* 0x0000000102027836 */ /* 0x000fe20000000000 */
[----:B------:R3:W-:Y:S02]  /*3910*/  STL.U8 [R4], RZ ;  /* 0x000000ff04007387 */ /* 0x0007e40000100000 */
[----:B------:R-:W-:-:S13]  /*3920*/  ISETP.NE.AND P0, PT, R3, RZ, PT ;  /* 0x000000ff0300720c */ /* 0x000fda0003f05270 */
[----:B---3--:R-:W-:Y:S05]  /*3930*/  @P0 BRA `(.L_x_82) ;  /* 0xfffffffc00e80947 */ /* 0x008fea000383ffff */
.L_x_78:
        /* <DEDUP_REMOVED lines=21> */
.L_x_85:
        /* <DEDUP_REMOVED lines=28> */
.L_x_84:
        /* <DEDUP_REMOVED lines=31> */
.L_x_86:
        /* <DEDUP_REMOVED lines=19> */
.L_x_87:
[----:B------:R-:W-:Y:S05]  /*3f70*/  @!P1 BRA `(.L_x_83) ;  /* 0x0000000000249947 */ /* 0x000fea0003800000 */
[----:B------:R-:W-:Y:S02]  /*3f80*/  IMAD.MOV R3, RZ, RZ, -R3 ;  /* 0x000000ffff037224 */ /* 0x000fe400078e0a03 */
[----:B01----:R-:W-:-:S07]  /*3f90*/  IMAD R5, R2, 0x4, R1 ;  /* 0x0000000402057824 */ /* 0x003fce00078e0201 */
.L_x_88:
[----:B------:R-:W3:Y:S01]  /*3fa0*/  LDL R2, [R5] ;  /* 0x0000000005027983 */ /* 0x000ee20000100800 */
[----:B------:R-:W-:-:S05]  /*3fb0*/  VIADD R3, R3, 0x1 ;  /* 0x0000000103037836 */ /* 0x000fca0000000000 */
[----:B------:R-:W-:Y:S02]  /*3fc0*/  ISETP.NE.AND P0, PT, R3, RZ, PT ;  /* 0x000000ff0300720c */ /* 0x000fe40003f05270 */
[----:B---3--:R-:W-:-:S05]  /*3fd0*/  PRMT R2, R2, 0x123, RZ ;  /* 0x0000012302027816 */ /* 0x008fca00000000ff */
[----:B------:R0:W-:Y:S02]  /*3fe0*/  STL [R5], R2 ;  /* 0x0000000205007387 */ /* 0x0001e40000100800 */
[----:B0-----:R-:W-:-:S04]  /*3ff0*/  VIADD R5, R5, 0x4 ;  /* 0x0000000405057836 */ /* 0x001fc80000000000 */
[----:B------:R-:W-:Y:S05]  /*4000*/  @P0 BRA `(.L_x_88) ;  /* 0xfffffffc00e40947 */ /* 0x000fea000383ffff */
.L_x_83:
[----:B012---:R-:W2:Y:S04]  /*4010*/  LDL.128 R4, [R1] ;  /* 0x0000000001047983 */ /* 0x007ea80000100c00 */
[----:B------:R-:W3:Y:S04]  /*4020*/  LDL.128 R8, [R1+0x10] ;  /* 0x0000100001087983 */ /* 0x000ee80000100c00 */
[----:B------:R-:W4:Y:S04]  /*4030*/  LDL.128 R12, [R1+0x20] ;  /* 0x00002000010c7983 */ /* 0x000f280000100c00 */
[----:B------:R-:W5:Y:S01]  /*4040*/  LDL.128 R16, [R1+0x30] ;  /* 0x0000300001107983 */ /* 0x000f620000100c00 */
[----:B------:R-:W0:Y:S01]  /*4050*/  LDCU UR4, c[0x0][0x360] ;  /* 0x00006c00ff0477ac */ /* 0x000e220008000800 */
[----:B------:R-:W1:Y:S01]  /*4060*/  LDC.64 R22, c[0x0][0x380] ;  /* 0x0000e000ff167b82 */ /* 0x000e620000000a00 */
[----:B------:R-:W-:Y:S01]  /*4070*/  IMAD.MOV.U32 R21, RZ, RZ, 0x30 ;  /* 0x00000030ff157424 */ /* 0x000fe200078e00ff */
[----:B------:R-:W0:Y:S01]  /*4080*/  S2R R2, SR_TID.X ;  /* 0x0000000000027919 */ /* 0x000e220000002100 */
[----:B------:R-:W0:Y:S01]  /*4090*/  LDCU UR5, c[0x0][0x388] ;  /* 0x00007100ff0577ac */ /* 0x000e220008000800 */
[----:B------:R-:W-:Y:S01]  /*40a0*/  BSSY.RECONVERGENT B0, `(.L_x_89) ;  /* 0x00000bc000007945 */ /* 0x000fe20003800200 */
[----:B------:R-:W0:Y:S02]  /*40b0*/  S2R R3, SR_CTAID.X ;  /* 0x0000000000037919 */ /* 0x000e240000002500 */
[----:B0-----:R-:W-:Y:S01]  /*40c0*/  IMAD R2, R3, UR4, R2 ;  /* 0x0000000403027c24 */ /* 0x001fe2000f8e0202 */
[----:B------:R-:W-:-:S03]  /*40d0*/  USHF.R.U32.HI UR4, URZ, 0x2, UR5 ;  /* 0x00000002ff047899 */ /* 0x000fc60008011605 */
[----:B-1----:R-:W-:Y:S01]  /*40e0*/  IMAD.WIDE.U32 R22, R2, UR5, R22 ;  /* 0x0000000502167c25 */ /* 0x002fe2000f8e0016 */
[----:B------:R-:W-:Y:S02]  /*40f0*/  SHF.R.S32.HI R3, RZ, 0x1f, R2 ;  /* 0x0000001fff037819 */ /* 0x000fe40000011402 */
[----:B------:R-:W-:-:S03]  /*4100*/  ISETP.NE.U32.AND P0, PT, R22, RZ, PT ;  /* 0x000000ff1600720c */ /* 0x000fc60003f05070 */
[----:B------:R-:W-:-:S05]  /*4110*/  IMAD R20, R3, UR5, R23 ;  /* 0x0000000503147c24 */ /* 0x000fca000f8e0217 */
[----:B------:R-:W-:-:S13]  /*4120*/  ISETP.NE.AND.EX P0, PT, R20, RZ, PT, P0 ;  /* 0x000000ff1400720c */ /* 0x000fda0003f05300 */
[----:B------:R-:W-:Y:S02]  /*4130*/  @!P0 IMAD.MOV.U32 R63, RZ, RZ, 0x1 ;  /* 0x00000001ff3f8424 */ /* 0x000fe400078e00ff */
[----:B------:R-:W-:Y:S01]  /*4140*/  @!P0 IMAD.MOV.U32 R80, RZ, RZ, RZ ;  /* 0x000000ffff508224 */ /* 0x000fe200078e00ff */
[----:B--2---:R-:W-:Y:S04]  /*4150*/  STL.128 [R1+0x40], R4 ;  /* 0x0000400401007387 */ /* 0x004fe80000100c00 */
[----:B------:R-:W-:Y:S04]  /*4160*/  STL.128 [R1+0x80], R4 ;  /* 0x0000800401007387 */ /* 0x000fe80000100c00 */
[----:B------:R-:W-:Y:S04]  /*4170*/  STL.128 [R1+0xc0], R4 ;  /* 0x0000c00401007387 */ /* 0x000fe80000100c00 */
[----:B------:R0:W-:Y:S04]  /*4180*/  STL.128 [R1+0x100], R4 ;  /* 0x0001000401007387 */ /* 0x0001e80000100c00 */
[----:B---3--:R-:W-:Y:S04]  /*4190*/  STL.128 [R1+0x50], R8 ;  /* 0x0000500801007387 */ /* 0x008fe80000100c00 */
[----:B------:R-:W-:Y:S04]  /*41a0*/  STL.128 [R1+0x90], R8 ;  /* 0x0000900801007387 */ /* 0x000fe80000100c00 */
[----:B------:R-:W-:Y:S01]  /*41b0*/  STL.128 [R1+0xd0], R8 ;  /* 0x0000d00801007387 */ /* 0x000fe20000100c00 */
[----:B0-----:R-:W-:-:S03]  /*41c0*/  IADD3 R6, P3, PT, R1, R64, RZ ;  /* 0x0000004001067210 */ /* 0x001fc60007f7e0ff */
[----:B------:R0:W-:Y:S04]  /*41d0*/  STL.128 [R1+0x110], R8 ;  /* 0x0001100801007387 */ /* 0x0001e80000100c00 */
[----:B----4-:R-:W-:Y:S01]  /*41e0*/  STL.128 [R1+0x60], R12 ;  /* 0x0000600c01007387 */ /* 0x010fe20000100c00 */
[----:B------:R-:W-:Y:S01]  /*41f0*/  IMAD.X R7, RZ, RZ, RZ, P3 ;  /* 0x000000ffff077224 */ /* 0x000fe200018e06ff */
[----:B------:R-:W-:Y:S02]  /*4200*/  IADD3 R2, P3, PT, R6, 0x40, RZ ;  /* 0x0000004006027810 */ /* 0x000fe40007f7e0ff */
[----:B------:R-:W-:Y:S03]  /*4210*/  STL.128 [R1+0xa0], R12 ;  /* 0x0000a00c01007387 */ /* 0x000fe60000100c00 */
[----:B------:R-:W-:Y:S01]  /*4220*/  IMAD.X R3, RZ, RZ, R7, P3 ;  /* 0x000000ffff037224 */ /* 0x000fe200018e0607 */
[----:B------:R-:W-:Y:S04]  /*4230*/  STL.128 [R1+0xe0], R12 ;  /* 0x0000e00c01007387 */ /* 0x000fe80000100c00 */
[----:B------:R1:W-:Y:S01]  /*4240*/  STL.128 [R1+0x120], R12 ;  /* 0x0001200c01007387 */ /* 0x0003e20000100c00 */
[----:B0-----:R-:W-:-:S03]  /*4250*/  IADD3 R11, P1, PT, R22, UR4, RZ ;  /* 0x00000004160b7c10 */ /* 0x001fc6000ff3e0ff */
[----:B-----5:R0:W-:Y:S01]  /*4260*/  STL.128 [R1+0x70], R16 ;  /* 0x0000701001007387 */ /* 0x0201e20000100c00 */
[----:B------:R-:W-:-:S03]  /*4270*/  IADD3 R10, P2, PT, R11, UR4, RZ ;  /* 0x000000040b0a7c10 */ /* 0x000fc6000ff5e0ff */
[----:B------:R0:W-:Y:S04]  /*4280*/  STL.128 [R1+0xb0], R16 ;  /* 0x0000b01001007387 */ /* 0x0001e80000100c00 */
[----:B------:R0:W-:Y:S04]  /*4290*/  STL.128 [R1+0xf0], R16 ;  /* 0x0000f01001007387 */ /* 0x0001e80000100c00 */
[----:B------:R0:W-:Y:S01]  /*42a0*/  STL.128 [R1+0x130], R16 ;  /* 0x0001301001007387 */ /* 0x0001e20000100c00 */
[----:B-1----:R-:W-:Y:S01]  /*42b0*/  IMAD.X R12, RZ, RZ, R20, P1 ;  /* 0x000000ffff0c7224 */ /* 0x002fe200008e0614 */
[----:B------:R-:W-:-:S02]  /*42c0*/  IADD3 R8, P1, PT, R10, UR4, RZ ;  /* 0x000000040a087c10 */ /* 0x000fc4000ff3e0ff */
[----:B------:R0:W-:Y:S01]  /*42d0*/  @!P0 STL.U8 [R6+0x40], R21 ;  /* 0x0000401506008387 */ /* 0x0001e20000100000 */
[----:B------:R-:W-:-:S04]  /*42e0*/  IMAD.X R9, RZ, RZ, R12, P2 ;  /* 0x000000ffff097224 */ /* 0x000fc800010e060c */
[----:B------:R-:W-:Y:S01]  /*42f0*/  IMAD.X R14, RZ, RZ, R9, P1 ;  /* 0x000000ffff0e7224 */ /* 0x000fe200008e0609 */
[----:B------:R-:W-:Y:S06]  /*4300*/  @!P0 BRA `(.L_x_90) ;  /* 0x0000000800548947 */ /* 0x000fec0003800000 */
[----:B------:R-:W-:Y:S01]  /*4310*/  IADD3 R32, P1, PT, R6, 0x3f, RZ ;  /* 0x0000003f06207810 */ /* 0x000fe20007f3e0ff */
[----:B------:R-:W-:Y:S01]  /*4320*/  BSSY.RECONVERGENT B1, `(.L_x_91) ;  /* 0x000002c000017945 */ /* 0x000fe20003800200 */
[----:B------:R-:W-:Y:S01]  /*4330*/  IADD3 R38, P0, PT, R64, R25, RZ ;  /* 0x0000001940267210 */ /* 0x000fe20007f1e0ff */
[----:B------:R-:W-:Y:S02]  /*4340*/  IMAD.MOV.U32 R37, RZ, RZ, R22 ;  /* 0x000000ffff257224 */ /* 0x000fe400078e0016 */
[----:B------:R-:W-:Y:S02]  /*4350*/  IMAD.X R35, RZ, RZ, R7, P1 ;  /* 0x000000ffff237224 */ /* 0x000fe400008e0607 */
[----:B------:R-:W-:Y:S02]  /*4360*/  IMAD.MOV.U32 R23, RZ, RZ, R20 ;  /* 0x000000ffff177224 */ /* 0x000fe400078e0014 */
[----:B------:R-:W-:Y:S02]  /*4370*/  IMAD.MOV.U32 R63, RZ, RZ, RZ ;  /* 0x000000ffff3f7224 */ /* 0x000fe400078e00ff */
[----:B------:R-:W-:-:S02]  /*4380*/  IMAD.MOV.U32 R80, RZ, RZ, RZ ;  /* 0x000000ffff507224 */ /* 0x000fc400078e00ff */
[--C-:B------:R-:W-:Y:S02]  /*4390*/  IMAD.MOV.U32 R34, RZ, RZ, R2.reuse ;  /* 0x000000ffff227224 */ /* 0x100fe400078e0002 */
[----:B------:R-:W-:Y:S02]  /*43a0*/  IMAD.MOV.U32 R36, RZ, RZ, R3 ;  /* 0x000000ffff247224 */ /* 0x000fe400078e0003 */
[----:B0-----:R-:W-:Y:S02]  /*43b0*/  IMAD.MOV.U32 R21, RZ, RZ, R2 ;  /* 0x000000ffff157224 */ /* 0x001fe400078e0002 */
[----:B------:R-:W-:Y:S02]  /*43c0*/  IMAD.X R40, RZ, RZ, R30, P0 ;  /* 0x000000ffff287224 */ /* 0x000fe400000e061e */
[----:B------:R-:W-:Y:S02]  /*43d0*/  IMAD.MOV.U32 R20, RZ, RZ, R32 ;  /* 0x000000ffff147224 */ /* 0x000fe400078e0020 */
[----:B------:R-:W-:-:S07]  /*43e0*/  IMAD.MOV.U32 R22, RZ, RZ, R35 ;  /* 0x000000ffff167224 */ /* 0x000fce00078e0023 */
.L_x_92:
        /* <DEDUP_REMOVED lines=32> */
.L_x_91:
        /* <DEDUP_REMOVED lines=55> */
.L_x_96:
        /* <DEDUP_REMOVED lines=15> */
.L_x_95:
[----:B------:R-:W-:-:S05]  /*4a50*/  IADD3 R23, P0, PT, R13, R34, RZ ;  /* 0x000000220d177210 */ /* 0x000fca0007f1e0ff */
[----:B------:R-:W-:Y:S02]  /*4a60*/  IMAD.X R22, R15, 0x1, R36, P0 ;  /* 0x000000010f167824 */ /* 0x000fe400000e0624 */
[----:B------:R-:W-:-:S07]  /*4a70*/  IMAD.MOV.U32 R32, RZ, RZ, R23 ;  /* 0x000000ffff207224 */ /* 0x000fce00078e0017 */
.L_x_94:
[----:B------:R-:W-:Y:S05]  /*4a80*/  BSYNC.RECONVERGENT B1 ;  /* 0x0000000000017941 */ /* 0x000fea0003800200 */
.L_x_93:
[----:B------:R-:W-:-:S04]  /*4a90*/  ISETP.GE.U32.AND P0, PT, R18, 0x3, PT ;  /* 0x000000031200780c */ /* 0x000fc80003f06070 */
[----:B------:R-:W-:-:S13]  /*4aa0*/  ISETP.GE.U32.AND.EX P0, PT, R37, RZ, PT, P0 ;  /* 0x000000ff2500720c */ /* 0x000fda0003f06100 */
[----:B------:R-:W-:Y:S05]  /*4ab0*/  @!P0 BRA `(.L_x_90) ;  /* 0x0000000000688947 */ /* 0x000fea0003800000 */
[----:B------:R-:W-:-:S07]  /*4ac0*/  IMAD.MOV.U32 R18, RZ, RZ, R20 ;  /* 0x000000ffff127224 */ /* 0x000fce00078e0014 */
.L_x_97:
        /* <DEDUP_REMOVED lines=25> */
.L_x_90:
[----:B------:R-:W-:Y:S05]  /*4c60*/  BSYNC.RECONVERGENT B0 ;  /* 0x0000000000007941 */ /* 0x000fea0003800200 */
.L_x_89:
        /* <DEDUP_REMOVED lines=32> */
.L_x_101:
        /* <DEDUP_REMOVED lines=31> */
.L_x_100:
        /* <DEDUP_REMOVED lines=55> */
.L_x_105:
        /* <DEDUP_REMOVED lines=15> */
.L_x_104:
[----:B------:R-:W-:-:S05]  /*54c0*/  IADD3 R23, P0, PT, R12, R35, RZ ;  /* 0x000000230c177210 */ /* 0x000fca0007f1e0ff */
[----:B------:R-:W-:Y:S02]  /*54d0*/  IMAD.X R22, R16, 0x1, R37, P0 ;  /* 0x0000000110167824 */ /* 0x000fe400000e0625 */
[----:B------:R-:W-:-:S07]  /*54e0*/  IMAD.MOV.U32 R30, RZ, RZ, R23 ;  /* 0x000000ffff1e7224 */ /* 0x000fce00078e0017 */
.L_x_103:
[----:B------:R-:W-:Y:S05]  /*54f0*/  BSYNC.RECONVERGENT B1 ;  /* 0x0000000000017941 */ /* 0x000fea0003800200 */
.L_x_102:
[----:B------:R-:W-:-:S04]  /*5500*/  ISETP.GE.U32.AND P0, PT, R36, 0x3, PT ;  /* 0x000000032400780c */ /* 0x000fc80003f06070 */
[----:B------:R-:W-:-:S13]  /*5510*/  ISETP.GE.U32.AND.EX P0, PT, R17, RZ, PT, P0 ;  /* 0x000000ff1100720c */ /* 0x000fda0003f06100 */
[----:B------:R-:W-:Y:S05]  /*5520*/  @!P0 BRA `(.L_x_99) ;  /* 0x0000000000688947 */ /* 0x000fea0003800000 */
[----:B------:R-:W-:-:S07]  /*5530*/  IMAD.MOV.U32 R18, RZ, RZ, R20 ;  /* 0x000000ffff127224 */ /* 0x000fce00078e0014 */
.L_x_106:
        /* <DEDUP_REMOVED lines=25> */
.L_x_99:
[----:B------:R-:W-:Y:S05]  /*56d0*/  BSYNC.RECONVERGENT B0 ;  /* 0x0000000000007941 */ /* 0x000fea0003800200 */
.L_x_98:
        /* <DEDUP_REMOVED lines=31> */
.L_x_110:
        /* <DEDUP_REMOVED lines=31> */
.L_x_109:
        /* <DEDUP_REMOVED lines=13> */
[----:B------:R-:W-:Y:S02]  /*5b90*/  IMAD.MOV.U32 R34, RZ, RZ, 0x1 ;  /* 0x00000001ff227424 */ /* 0x000fe400078e00ff */
        /* <DEDUP_REMOVED lines=41> */
.L_x_114:
        /* <DEDUP_REMOVED lines=15> */
.L_x_113:
[----:B------:R-:W-:-:S05]  /*5f20*/  IADD3 R28, P0, PT, R15, R32, RZ ;  /* 0x000000200f1c7210 */ /* 0x000fca0007f1e0ff */
[----:B------:R-:W-:Y:S02]  /*5f30*/  IMAD.X R23, R16, 0x1, R35, P0 ;  /* 0x0000000110177824 */ /* 0x000fe400000e0623 */
[----:B------:R-:W-:-:S07]  /*5f40*/  IMAD.MOV.U32 R30, RZ, RZ, R28 ;  /* 0x000000ffff1e7224 */ /* 0x000fce00078e001c */
.L_x_112:
[----:B------:R-:W-:Y:S05]  /*5f50*/  BSYNC.RECONVERGENT B1 ;  /* 0x0000000000017941 */ /* 0x000fea0003800200 */
.L_x_111:
[----:B------:R-:W-:-:S04]  /*5f60*/  ISETP.GE.U32.AND P0, PT, R19, 0x3, PT ;  /* 0x000000031300780c */ /* 0x000fc80003f06070 */
[----:B------:R-:W-:-:S13]  /*5f70*/  ISETP.GE.U32.AND.EX P0, PT, R17, RZ, PT, P0 ;  /* 0x000000ff1100720c */ /* 0x000fda0003f06100 */
[----:B------:R-:W-:Y:S05]  /*5f80*/  @!P0 BRA `(.L_x_108) ;  /* 0x0000000000688947 */ /* 0x000fea0003800000 */
[----:B------:R-:W-:-:S07]  /*5f90*/  IMAD.MOV.U32 R19, RZ, RZ, R21 ;  /* 0x000000ffff137224 */ /* 0x000fce00078e0015 */
.L_x_115:
        /* <DEDUP_REMOVED lines=25> */
.L_x_108:
[----:B------:R-:W-:Y:S05]  /*6130*/  BSYNC.RECONVERGENT B0 ;  /* 0x0000000000007941 */ /* 0x000fea0003800200 */
.L_x_107:
        /* <DEDUP_REMOVED lines=24> */
.L_x_119:
        /* <DEDUP_REMOVED lines=31> */
.L_x_118:
        /* <DEDUP_REMOVED lines=55> */
.L_x_123:
        /* <DEDUP_REMOVED lines=15> */
.L_x_122:
[----:B------:R-:W-:-:S05]  /*6910*/  IADD3 R18, P0, PT, R11, R22, RZ ;  /* 0x000000160b127210 */ /* 0x000fca0007f1e0ff */
[----:B------:R-:W-:Y:S02]  /*6920*/  IMAD.X R19, R12, 0x1, R23, P0 ;  /* 0x000000010c137824 */ /* 0x000fe400000e0617 */
[----:B------:R-:W-:-:S07]  /*6930*/  IMAD.MOV.U32 R20, RZ, RZ, R18 ;  /* 0x000000ffff147224 */ /* 0x000fce00078e0012 */
.L_x_121:
[----:B------:R-:W-:Y:S05]  /*6940*/  BSYNC.RECONVERGENT B1 ;  /* 0x0000000000017941 */ /* 0x000fea0003800200 */
.L_x_120:
[----:B------:R-:W-:-:S04]  /*6950*/  ISETP.GE.U32.AND P0, PT, R15, 0x3, PT ;  /* 0x000000030f00780c */ /* 0x000fc80003f06070 */
[----:B------:R-:W-:-:S13]  /*6960*/  ISETP.GE.U32.AND.EX P0, PT, R30, RZ, PT, P0 ;  /* 0x000000ff1e00720c */ /* 0x000fda0003f06100 */
[----:B------:R-:W-:Y:S05]  /*6970*/  @!P0 BRA `(.L_x_117) ;  /* 0x0000000000688947 */ /* 0x000fea0003800000 */
[----:B------:R-:W-:-:S07]  /*6980*/  IMAD.MOV.U32 R15, RZ, RZ, R17 ;  /* 0x000000ffff0f7224 */ /* 0x000fce00078e0011 */
.L_x_124:
        /* <DEDUP_REMOVED lines=25> */
.L_x_117:
[----:B------:R-:W-:Y:S05]  /*6b20*/  BSYNC.RECONVERGENT B0 ;  /* 0x0000000000007941 */ /* 0x000fea0003800200 */
.L_x_116:
[-C--:B------:R-:W-:Y:S01]  /*6b30*/  IADD3 R7, P1, PT, R88, R76.reuse, RZ ;  /* 0x0000004c58077210 */ /* 0x080fe20007f3e0ff */
[----:B------:R-:W-:Y:S01]  /*6b40*/  IMAD.IADD R8, R6, 0x1, R88 ;  /* 0x0000000106087824 */ /* 0x000fe200078e0258 */
[----:B-1----:R-:W-:Y:S02]  /*6b50*/  IADD3 R9, P0, PT, R67, R76, RZ ;  /* 0x0000004c43097210 */ /* 0x002fe40007f1e0ff */
[----:B------:R-:W-:Y:S01]  /*6b60*/  PRMT R2, R2, 0x123, RZ ;  /* 0x0000012302027816 */ /* 0x000fe200000000ff */
[----:B------:R-:W-:Y:S01]  /*6b70*/  IMAD.X R50, RZ, RZ, R69, P1 ;  /* 0x000000ffff327224 */ /* 0x000fe200008e0645 */
[----:B------:R-:W-:Y:S01]  /*6b80*/  PRMT R3, R3, 0x123, RZ ;  /* 0x0000012303037816 */ /* 0x000fe200000000ff */
[----:B------:R-:W-:Y:S01]  /*6b90*/  IMAD.X R52, RZ, RZ, R62, P0 ;  /* 0x000000ffff347224 */ /* 0x000fe200000e063e */
[----:B------:R-:W-:Y:S01]  /*6ba0*/  PRMT R48, R4, 0x123, RZ ;  /* 0x0000012304307816 */ /* 0x000fe200000000ff */
[C---:B0-----:R-:W-:Y:S01]  /*6bb0*/  IMAD.SHL.U32 R6, R7.reuse, 0x8, RZ ;  /* 0x0000000807067824 */ /* 0x041fe200078e00ff */
[----:B------:R-:W-:Y:S01]  /*6bc0*/  SHF.R.U64 R50, R7, 0x1d, R50 ;  /* 0x0000001d07327819 */ /* 0x000fe20000001232 */
[C---:B------:R-:W-:Y:S01]  /*6bd0*/  IMAD.SHL.U32 R7, R9.reuse, 0x8, RZ ;  /* 0x0000000809077824 */ /* 0x040fe200078e00ff */
[----:B------:R-:W-:Y:S01]  /*6be0*/  SHF.R.U64 R52, R9, 0x1d, R52 ;  /* 0x0000001d09347819 */ /* 0x000fe20000001234 */
[----:B------:R0:W-:Y:S01]  /*6bf0*/  STL.U8 [R8+0x100], R13 ;  /* 0x0001000d08007387 */ /* 0x0001e20000100000 */
[----:B------:R-:W-:-:S02]  /*6c00*/  PRMT R6, R6, 0x123, RZ ;  /* 0x0000012306067816 */ /* 0x000fc400000000ff */
[----:B------:R-:W-:Y:S01]  /*6c10*/  PRMT R7, R7, 0x123, RZ ;  /* 0x0000012307077816 */ /* 0x000fe200000000ff */
[----:B------:R0:W-:Y:S01]  /*6c20*/  STL.64 [R1+0x78], R2 ;  /* 0x0000780201007387 */ /* 0x0001e20000100a00 */
[----:B------:R-:W-:Y:S02]  /*6c30*/  PRMT R50, R50, 0x123, RZ ;  /* 0x0000012332327816 */ /* 0x000fe400000000ff */
[----:B------:R-:W-:Y:S02]  /*6c40*/  PRMT R52, R52, 0x123, RZ ;  /* 0x0000012334347816 */ /* 0x000fe400000000ff */
[----:B------:R-:W-:Y:S02]  /*6c50*/  PRMT R49, R5, 0x123, RZ ;  /* 0x0000012305317816 */ /* 0x000fe400000000ff */
[----:B------:R-:W-:Y:S02]  /*6c60*/  PRMT R51, R6, 0x123, RZ ;  /* 0x0000012306337816 */ /* 0x000fe400000000ff */
[----:B------:R-:W-:Y:S01]  /*6c70*/  PRMT R53, R7, 0x123, RZ ;  /* 0x0000012307357816 */ /* 0x000fe200000000ff */
[----:B------:R0:W-:Y:S01]  /*6c80*/  STL.64 [R1+0xb8], R48 ;  /* 0x0000b83001007387 */ /* 0x0001e20000100a00 */
[----:B------:R-:W-:-:S02]  /*6c90*/  PRMT R50, R50, 0x123, RZ ;  /* 0x0000012332327816 */ /* 0x000fc400000000ff */
[----:B------:R-:W-:Y:S02]  /*6ca0*/  PRMT R52, R52, 0x123, RZ ;  /* 0x0000012334347816 */ /* 0x000fe400000000ff */
[----:B------:R-:W-:Y:S01]  /*6cb0*/  ISETP.GT.U32.AND P0, PT, R64, 0x37, PT ;  /* 0x000000374000780c */ /* 0x000fe20003f04070 */
[----:B------:R0:W-:Y:S04]  /*6cc0*/  STL.64 [R1+0x138], R50 ;  /* 0x0001383201007387 */ /* 0x0001e80000100a00 */
[----:B------:R0:W-:Y:S08]  /*6cd0*/  STL.64 [R1+0xf8], R52 ;  /* 0x0000f83401007387 */ /* 0x0001f00000100a00 */
[----:B------:R-:W-:Y:S05]  /*6ce0*/  @P0 BRA `(.L_x_125) ;  /* 0x0000000400f80947 */ /* 0x000fea0003800000 */
[----:B0-----:R-:W-:Y:S02]  /*6cf0*/  SHF.R.U32.HI R2, RZ, 0x2, R64 ;  /* 0x00000002ff027819 */ /* 0x001fe40000011640 */
        /* <DEDUP_REMOVED lines=12> */
.L_x_128:
        /* <DEDUP_REMOVED lines=55> */
.L_x_127:
        /* <DEDUP_REMOVED lines=33> */
.L_x_129:
[----:B------:R-:W-:-:S13]  /*7340*/  ISETP.NE.OR P0, PT, R2, 0xe, P0 ;  /* 0x0000000e0200780c */ /* 0x000fda0000705670 */
[----:B------:R-:W-:Y:S05]  /*7350*/  @!P0 BRA `(.L_x_130) ;  /* 0x00000000004c8947 */ /* 0x000fea0003800000 */
.L_x_126:
        /* <DEDUP_REMOVED lines=19> */
.L_x_130:
[----:B------:R1:W5:Y:S04]  /*7490*/  LDL.64 R2, [R1+0x78] ;  /* 0x0000780001027983 */ /* 0x0003680000100a00 */
[----:B------:R1:W5:Y:S04]  /*74a0*/  LDL.64 R48, [R1+0xb8] ;  /* 0x0000b80001307983 */ /* 0x0003680000100a00 */
[----:B------:R1:W5:Y:S04]  /*74b0*/  LDL.64 R52, [R1+0xf8] ;  /* 0x0000f80001347983 */ /* 0x0003680000100a00 */
[----:B------:R1:W5:Y:S02]  /*74c0*/  LDL.64 R50, [R1+0x138] ;  /* 0x0001380001327983 */ /* 0x0003640000100a00 */
.L_x_125:
[----:B------:R-:W2:Y:S04]  /*74d0*/  LDL.128 R72, [R1+0x40] ;  /* 0x0000400001487983 */ /* 0x000ea80000100c00 */
[----:B------:R-:W3:Y:S04]  /*74e0*/  LDL.128 R4, [R1+0x80] ;  /* 0x0000800001047983 */ /* 0x000ee80000100c00 */
[----:B0-----:R-:W4:Y:S04]  /*74f0*/  LDL.128 R8, [R1+0xc0] ;  /* 0x0000c00001087983 */ /* 0x001f280000100c00 */
[----:B------:R-:W4:Y:S04]  /*7500*/  LDL.128 R12, [R1+0x100] ;  /* 0x00010000010c7983 */ /* 0x000f280000100c00 */
[----:B------:R-:W4:Y:S04]  /*7510*/  LDL.128 R16, [R1+0x50] ;  /* 0x0000500001107983 */ /* 0x000f280000100c00 */
[----:B------:R-:W4:Y:S04]  /*7520*/  LDL.128 R20, [R1+0x90] ;  /* 0x0000900001147983 */ /* 0x000f280000100c00 */
[----:B------:R-:W4:Y:S04]  /*7530*/  LDL.128 R24, [R1+0xd0] ;  /* 0x0000d00001187983 */ /* 0x000f280000100c00 */
[----:B------:R-:W4:Y:S01]  /*7540*/  LDL.128 R28, [R1+0x110] ;  /* 0x00011000011c7983 */ /* 0x000f220000100c00 */
[----:B------:R-:W-:Y:S01]  /*7550*/  VIADD R32, R39, 0x98badcfe ;  /* 0x98badcfe27207836 */ /* 0x000fe20000000000 */
[----:B------:R-:W-:Y:S01]  /*7560*/  SHF.L.W.U32.HI R34, R77, 0x1e, R77 ;  /* 0x0000001e4d227819 */ /* 0x000fe20000010e4d */
[----:B------:R-:W-:Y:S01]  /*7570*/  VIADD R37, R33, 0x10325476 ;  /* 0x1032547621257836 */ /* 0x000fe20000000000 */
[C---:B------:R-:W-:Y:S01]  /*7580*/  SHF.L.W.U32.HI R43, R41.reuse, 0x1e, R41 ;  /* 0x0000001e292b7819 */ /* 0x040fe20000010e29 */
[----:B------:R-:W-:Y:S01]  /*7590*/  VIADD R35, R0, 0x1e555b89 ;  /* 0x1e555b8900237836 */ /* 0x000fe20000000000 */
[----:B------:R-:W-:Y:S01]  /*75a0*/  LOP3.LUT R38, R41, R34, R32, 0xca, !PT ;  /* 0x0000002229267212 */ /* 0x000fe200078eca20 */
[----:B------:R-:W-:Y:S01]  /*75b0*/  VIADD R36, R33, 0x6ab4ce0f ;  /* 0x6ab4ce0f21247836 */ /* 0x000fe20000000000 */
[----:B------:R-:W-:Y:S01]  /*75c0*/  LOP3.LUT R37, R77, R32, R37, 0xca, !PT ;  /* 0x000000204d257212 */ /* 0x000fe200078eca25 */
[----:B------:R-:W-:Y:S01]  /*75d0*/  VIADD R39, R39, 0xf33d5697 ;  /* 0xf33d569727277836 */ /* 0x000fe20000000000 */
[----:B------:R-:W-:Y:S01]  /*75e0*/  UISETP.GE.U32.AND UP0, UPT, UR5, 0x4, UPT ;  /* 0x000000040500788c */ /* 0x000fe2000bf06070 */
[----:B------:R-:W-:-:S02]  /*75f0*/  PRMT R78, RZ, 0x7610, R78 ;  /* 0x00007610ff4e7816 */ /* 0x000fc4000000004e */
[C-C-:B--2---:R-:W-:Y:S02]  /*7600*/  IADD3 R0, PT, PT, R37.reuse, R72, R35.reuse ;  /* 0x0000004825007210 */ /* 0x144fe40007ffe023 */
[C-C-:B------:R-:W-:Y:S02]  /*7610*/  IADD3 R42, PT, PT, R38.reuse, R73, R36.reuse ;  /* 0x00000049262a7210 */ /* 0x140fe40007ffe024 */
[C-C-:B---3--:R-:W-:Y:S02]  /*7620*/  IADD3 R32, PT, PT, R37.reuse, R4, R35.reuse ;  /* 0x0000000425207210 */ /* 0x148fe40007ffe023 */
[C-C-:B------:R-:W-:Y:S02]  /*7630*/  IADD3 R44, PT, PT, R38.reuse, R5, R36.reuse ;  /* 0x00000005262c7210 */ /* 0x140fe40007ffe024 */
[----:B----4-:R-:W-:Y:S02]  /*7640*/  IADD3 R33, PT, PT, R37, R8, R35 ;  /* 0x0000000825217210 */ /* 0x010fe40007ffe023 */
[----:B------:R-:W-:-:S02]  /*7650*/  IADD3 R46, PT, PT, R38, R9, R36 ;  /* 0x00000009262e7210 */ /* 0x000fc40007ffe024 */
[----:B------:R-:W-:Y:S02]  /*7660*/  IADD3 R40, PT, PT, R37, R12, R35 ;  /* 0x0000000c25287210 */ /* 0x000fe40007ffe023 */
[C-C-:B------:R-:W-:Y:S02]  /*7670*/  LEA.HI R35, R41.reuse, R0, R41.reuse, 0x5 ;  /* 0x0000000029237211 */ /* 0x140fe400078f2829 */
[C-C-:B------:R-:W-:Y:S02]  /*7680*/  LEA.HI R37, R41.reuse, R32, R41.reuse, 0x5 ;  /* 0x0000002029257211 */ /* 0x140fe400078f2829 */
[----:B------:R-:W-:Y:S02]  /*7690*/  LEA.HI R33, R41, R33, R41, 0x5 ;  /* 0x0000002129217211 */ /* 0x000fe400078f2829 */
[-CC-:B------:R-:W-:Y:S02]  /*76a0*/  LOP3.LUT R0, R35, R43.reuse, R34.reuse, 0xca, !PT ;  /* 0x0000002b23007212 */ /* 0x180fe400078eca22 */
[----:B------:R-:W-:-:S02]  /*76b0*/  LOP3.LUT R32, R37, R43, R34, 0xca, !PT ;  /* 0x0000002b25207212 */ /* 0x000fc400078eca22 */
[----:B------:R-:W-:Y:S02]  /*76c0*/  IADD3 R36, PT, PT, R38, R13, R36 ;  /* 0x0000000d26247210 */ /* 0x000fe40007ffe024 */
[----:B------:R-:W-:Y:S02]  /*76d0*/  LEA.HI R41, R41, R40, R41, 0x5 ;  /* 0x0000002829297211 */ /* 0x000fe400078f2829 */
[----:B------:R-:W-:Y:S02]  /*76e0*/  LOP3.LUT R38, R33, R43, R34, 0xca, !PT ;  /* 0x0000002b21267212 */ /* 0x000fe400078eca22 */
[--C-:B------:R-:W-:Y:S02]  /*76f0*/  IADD3 R45, PT, PT, R0, R74, R39.reuse ;  /* 0x0000004a002d7210 */ /* 0x100fe40007ffe027 */
[----:B------:R-:W-:Y:S02]  /*7700*/  IADD3 R47, PT, PT, R32, R6, R39 ;  /* 0x00000006202f7210 */ /* 0x000fe40007ffe027 */
[----:B------:R-:W-:-:S02]  /*7710*/  LEA.HI R42, R35, R42, R35, 0x5 ;  /* 0x0000002a232a7211 */ /* 0x000fc400078f2823 */
[----:B------:R-:W-:Y:S02]  /*7720*/  SHF.L.W.U32.HI R0, R35, 0x1e, R35 ;  /* 0x0000001e23007819 */ /* 0x000fe40000010e23 */
[----:B------:R-:W-:Y:S02]  /*7730*/  LOP3.LUT R40, R41, R43, R34, 0xca, !PT ;  /* 0x0000002b29287212 */ /* 0x000fe400078eca22 */
[C-C-:B------:R-:W-:Y:S02]  /*7740*/  LEA.HI R44, R37.reuse, R44, R37.reuse, 0x5 ;  /* 0x0000002c252c7211 */ /* 0x140fe400078f2825 */
[----:B------:R-:W-:Y:S02]  /*7750*/  SHF.L.W.U32.HI R32, R37, 0x1e, R37 ;  /* 0x0000001e25207819 */ /* 0x000fe40000010e25 */
[----:B------:R-:W-:Y:S02]  /*7760*/  IADD3 R55, PT, PT, R38, R10, R39 ;  /* 0x0000000a26377210 */ /* 0x000fe40007ffe027 */
[----:B------:R-:W-:-:S02]  /*7770*/  LEA.HI R46, R33, R46, R33, 0x5 ;  /* 0x0000002e212e7211 */ /* 0x000fc400078f2821 */
[----:B------:R-:W-:Y:S02]  /*7780*/  SHF.L.W.U32.HI R38, R33, 0x1e, R33 ;  /* 0x0000001e21267819 */ /* 0x000fe40000010e21 */
[----:B------:R-:W-:Y:S02]  /*7790*/  LOP3.LUT R33, R42, R0, R43, 0xca, !PT ;  /* 0x000000002a217212 */ /* 0x000fe400078eca2b */
[----:B------:R-:W-:Y:S02]  /*77a0*/  IADD3 R39, PT, PT, R40, R14, R39 ;  /* 0x0000000e28277210 */ /* 0x000fe40007ffe027 */
[----:B------:R-:W-:Y:S02]  /*77b0*/  LOP3.LUT R35, R44, R32, R43, 0xca, !PT ;  /* 0x000000202c237212 */ /* 0x000fe400078eca2b */
[C-C-:B------:R-:W-:Y:S02]  /*77c0*/  LEA.HI R36, R41.reuse, R36, R41.reuse, 0x5 ;  /* 0x0000002429247211 */ /* 0x140fe400078f2829 */
[----:B------:R-:W-:-:S02]  /*77d0*/  SHF.L.W.U32.HI R40, R41, 0x1e, R41 ;  /* 0x0000001e29287819 */ /* 0x000fc40000010e29 */
[----:B------:R-:W-:Y:S02]  /*77e0*/  IADD3 R54, PT, PT, R33, R75, R34 ;  /* 0x0000004b21367210 */ /* 0x000fe40007ffe022 */
[----:B------:R-:W-:Y:S02]  /*77f0*/  LEA.HI R45, R42, R45, R42, 0x5 ;  /* 0x0000002d2a2d7211 */ /* 0x000fe400078f282a */
[--C-:B------:R-:W-:Y:S02]  /*7800*/  LOP3.LUT R37, R46, R38, R43.reuse, 0xca, !PT ;  /* 0x000000262e257212 */ /* 0x100fe400078eca2b */
[----:B------:R-:W-:Y:S02]  /*7810*/  IADD3 R56, PT, PT, R35, R7, R34 ;  /* 0x0000000723387210 */ /* 0x000fe40007ffe022 */
[----:B------:R-:W-:Y:S02]  /*7820*/  LEA.HI R47, R44, R47, R44, 0x5 ;  /* 0x0000002f2c2f7211 */ /* 0x000fe400078f282c */
[----:B------:R-:W-:-:S02]  /*7830*/  LOP3.LUT R41, R36, R40, R43, 0xca, !PT ;  /* 0x0000002824297212 */ /* 0x000fc400078eca2b */
[----:B------:R-:W-:Y:S02]  /*7840*/  SHF.L.W.U32.HI R33, R42, 0x1e, R42 ;  /* 0x0000001e2a217819 */ /* 0x000fe40000010e2a */
[----:B------:R-:W-:Y:S02]  /*7850*/  SHF.L.W.U32.HI R35, R44, 0x1e, R44 ;  /* 0x0000001e2c237819 */ /* 0x000fe40000010e2c */
[----:B------:R-:W-:Y:S02]  /*7860*/  LEA.HI R54, R45, R54, R45, 0x5 ;  /* 0x000000362d367211 */ /* 0x000fe400078f282d */
[--C-:B------:R-:W-:Y:S02]  /*7870*/  IADD3 R58, PT, PT, R37, R11, R34.reuse ;  /* 0x0000000b253a7210 */ /* 0x100fe40007ffe022 */
[----:B------:R-:W-:Y:S01]  /*7880*/  LEA.HI R56, R47, R56, R47, 0x5 ;  /* 0x000000382f387211 */ /* 0x000fe200078f282f */
[----:B------:R-:W-:Y:S01]  /*7890*/  VIADD R54, R54, 0x5a827999 ;  /* 0x5a82799936367836 */ /* 0x000fe20000000000 */
[----:B------:R-:W-:-:S02]  /*78a0*/  IADD3 R34, PT, PT, R41, R15, R34 ;  /* 0x0000000f29227210 */ /* 0x000fc40007ffe022 */
[----:B------:R-:W-:Y:S01]  /*78b0*/  LOP3.LUT R37, R45, R33, R0, 0xca, !PT ;  /* 0x000000212d257212 */ /* 0x000fe200078eca00 */
[----:B------:R-:W-:Y:S01]  /*78c0*/  VIADD R56, R56, 0x5a827999 ;  /* 0x5a82799938387836 */ /* 0x000fe20000000000 */
[----:B------:R-:W-:Y:S02]  /*78d0*/  LOP3.LUT R41, R47, R35, R32, 0xca, !PT ;  /* 0x000000232f297212 */ /* 0x000fe400078eca20 */
[--C-:B------:R-:W-:Y:S02]  /*78e0*/  IADD3 R37, PT, PT, R37, R16, R43.reuse ;  /* 0x0000001025257210 */ /* 0x100fe40007ffe02b */
[----:B------:R-:W-:Y:S02]  /*78f0*/  IADD3 R41, PT, PT, R41, R20, R43 ;  /* 0x0000001429297210 */ /* 0x000fe40007ffe02b */
[----:B------:R-:W-:Y:S02]  /*7900*/  SHF.L.W.U32.HI R42, R45, 0x1e, R45 ;  /* 0x0000001e2d2a7819 */ /* 0x000fe40000010e2d */
[----:B------:R-:W-:-:S02]  /*7910*/  SHF.L.W.U32.HI R44, R47, 0x1e, R47 ;  /* 0x0000001e2f2c7819 */ /* 0x000fc40000010e2f */
[----:B------:R-:W-:Y:S02]  /*7920*/  LEA.HI R37, R54, R37, R54, 0x5 ;  /* 0x0000002536257211 */ /* 0x000fe400078f2836 */
[----:B------:R-:W-:Y:S02]  /*7930*/  LEA.HI R41, R56, R41, R56, 0x5 ;  /* 0x0000002938297211 */ /* 0x000fe400078f2838 */
[----:B------:R-:W-:Y:S01]  /*7940*/  LOP3.LUT R45, R54, R42, R33, 0xca, !PT ;  /* 0x0000002a362d7212 */ /* 0x000fe200078eca21 */
[----:B------:R-:W-:Y:S01]  /*7950*/  VIADD R37, R37, 0x5a827999 ;  /* 0x5a82799925257836 */ /* 0x000fe20000000000 */
[----:B------:R-:W-:Y:S01]  /*7960*/  LOP3.LUT R47, R56, R44, R35, 0xca, !PT ;  /* 0x0000002c382f7212 */ /* 0x000fe200078eca23 */
[----:B------:R-:W-:Y:S01]  /*7970*/  VIADD R41, R41, 0x5a827999 ;  /* 0x5a82799929297836 */ /* 0x000fe20000000000 */
[----:B------:R-:W-:Y:S02]  /*7980*/  IADD3 R0, PT, PT, R45, R17, R0 ;  /* 0x000000112d007210 */ /* 0x000fe40007ffe000 */
[----:B------:R-:W-:-:S02]  /*7990*/  IADD3 R32, PT, PT, R47, R21, R32 ;  /* 0x000000152f207210 */ /* 0x000fc40007ffe020 */
[----:B------:R-:W-:Y:S02]  /*79a0*/  SHF.L.W.U32.HI R91, R54, 0x1e, R54 ;  /* 0x0000001e365b7819 */ /* 0x000fe40000010e36 */
[----:B------:R-:W-:Y:S02]  /*79b0*/  SHF.L.W.U32.HI R89, R56, 0x1e, R56 ;  /* 0x0000001e38597819 */ /* 0x000fe40000010e38 */
[C-C-:B------:R-:W-:Y:S02]  /*79c0*/  LEA.HI R0, R37.reuse, R0, R37.reuse, 0x5 ;  /* 0x0000000025007211 */ /* 0x140fe400078f2825 */
[----:B------:R-:W-:Y:S02]  /*79d0*/  SHF.L.W.U32.HI R94, R37, 0x1e, R37 ;  /* 0x0000001e255e7819 */ /* 0x000fe40000010e25 */
[C-C-:B------:R-:W-:Y:S01]  /*79e0*/  LEA.HI R32, R41.reuse, R32, R41.reuse, 0x5 ;  /* 0x0000002029207211 */ /* 0x140fe200078f2829 */
[----:B------:R-:W-:Y:S01]  /*79f0*/  VIADD R87, R0, 0x5a827999 ;  /* 0x5a82799900577836 */ /* 0x000fe20000000000 */
[----:B------:R-:W-:-:S02]  /*7a00*/  SHF.L.W.U32.HI R96, R41, 0x1e, R41 ;  /* 0x0000001e29607819 */ /* 0x000fc40000010e29 */
[----:B------:R-:W-:Y:S01]  /*7a10*/  LOP3.LUT R37, R37, R91, R42, 0xca, !PT ;  /* 0x0000005b25257212 */ /* 0x000fe200078eca2a */
[----:B------:R-:W-:Y:S01]  /*7a20*/  VIADD R85, R32, 0x5a827999 ;  /* 0x5a82799920557836 */ /* 0x000fe20000000000 */
[----:B------:R-:W-:Y:S02]  /*7a30*/  LOP3.LUT R41, R41, R89, R44, 0xca, !PT ;  /* 0x0000005929297212 */ /* 0x000fe400078eca2c */
[----:B------:R-:W-:Y:S02]  /*7a40*/  IADD3 R54, PT, PT, R37, R18, R33 ;  /* 0x0000001225367210 */ /* 0x000fe40007ffe021 */
[----:B------:R-:W-:Y:S02]  /*7a50*/  LEA.HI R55, R46, R55, R46, 0x5 ;  /* 0x000000372e377211 */ /* 0x000fe400078f282e */
[----:B------:R-:W-:Y:S02]  /*7a60*/  LEA.HI R39, R36, R39, R36, 0x5 ;  /* 0x0000002724277211 */ /* 0x000fe400078f2824 */
[----:B------:R-:W-:-:S02]  /*7a70*/  IADD3 R56, PT, PT, R41, R22, R35 ;  /* 0x0000001629387210 */ /* 0x000fc40007ffe023 */
[----:B------:R-:W-:Y:S02]  /*7a80*/  SHF.L.W.U32.HI R33, R46, 0x1e, R46 ;  /* 0x0000001e2e217819 */ /* 0x000fe40000010e2e */
[----:B------:R-:W-:Y:S02]  /*7a90*/  SHF.L.W.U32.HI R35, R36, 0x1e, R36 ;  /* 0x0000001e24237819 */ /* 0x000fe40000010e24 */
[----:B------:R-:W-:Y:S02]  /*7aa0*/  LEA.HI R58, R55, R58, R55, 0x5 ;  /* 0x0000003a373a7211 */ /* 0x000fe400078f2837 */
[----:B------:R-:W-:Y:S02]  /*7ab0*/  LEA.HI R34, R39, R34, R39, 0x5 ;  /* 0x0000002227227211 */ /* 0x000fe400078f2827 */
[----:B------:R-:W-:Y:S01]  /*7ac0*/  LOP3.LUT R0, R55, R33, R38, 0xca, !PT ;  /* 0x0000002137007212 */ /* 0x000fe200078eca26 */
[----:B------:R-:W-:Y:S01]  /*7ad0*/  VIADD R58, R58, 0x5a827999 ;  /* 0x5a8279993a3a7836 */ /* 0x000fe20000000000 */
[----:B------:R-:W-:Y:S01]  /*7ae0*/  LOP3.LUT R32, R39, R35, R40, 0xca, !PT ;  /* 0x0000002327207212 */ /* 0x000fe200078eca28 */
[----:B------:R-:W-:Y:S01]  /*7af0*/  VIADD R34, R34, 0x5a827999 ;  /* 0x5a82799922227836 */ /* 0x000fe20000000000 */
[----:B------:R-:W-:-:S02]  /*7b00*/  LOP3.LUT R71, R87, R94, R91, 0xca, !PT ;  /* 0x0000005e57477212 */ /* 0x000fc400078eca5b */
[--C-:B------:R-:W-:Y:S02]  /*7b10*/  IADD3 R37, PT, PT, R0, R24, R43.reuse ;  /* 0x0000001800257210 */ /* 0x100fe40007ffe02b */
[----:B------:R-:W-:Y:S02]  /*7b20*/  IADD3 R43, PT, PT, R32, R28, R43 ;  /* 0x0000001c202b7210 */ /* 0x000fe40007ffe02b */
[----:B------:R-:W-:Y:S02]  /*7b30*/  IADD3 R71, PT, PT, R71, R19, R42 ;  /* 0x0000001347477210 */ /* 0x000fe40007ffe02a */
[----:B------:R-:W-:Y:S02]  /*7b40*/  SHF.L.W.U32.HI R36, R55, 0x1e, R55 ;  /* 0x0000001e37247819 */ /* 0x000fe40000010e37 */
[----:B------:R-:W-:Y:S02]  /*7b50*/  SHF.L.W.U32.HI R42, R39, 0x1e, R39 ;  /* 0x0000001e272a7819 */ /* 0x000fe40000010e27 */
[----:B------:R-:W-:-:S02]  /*7b60*/  LEA.HI R37, R58, R37, R58, 0x5 ;  /* 0x000000253a257211 */ /* 0x000fc400078f283a */
[----:B------:R-:W-:Y:S02]  /*7b70*/  LEA.HI R43, R34, R43, R34, 0x5 ;  /* 0x0000002b222b7211 */ /* 0x000fe400078f2822 */
[----:B------:R-:W-:Y:S01]  /*7b80*/  LOP3.LUT R0, R58, R36, R33, 0xca, !PT ;  /* 0x000000243a007212 */ /* 0x000fe200078eca21 */
[----:B------:R-:W-:Y:S01]  /*7b90*/  VIADD R37, R37, 0x5a827999 ;  /* 0x5a82799925257836 */ /* 0x000fe20000000000 */
[----:B------:R-:W-:Y:S01]  /*7ba0*/  LOP3.LUT R32, R34, R42, R35, 0xca, !PT ;  /* 0x0000002a22207212 */ /* 0x000fe200078eca23 */
[----:B------:R-:W-:Y:S01]  /*7bb0*/  VIADD R43, R43, 0x5a827999 ;  /* 0x5a8279992b2b7836 */ /* 0x000fe20000000000 */
[----:B------:R-:W-:Y:S02]  /*7bc0*/  IADD3 R0, PT, PT, R0, R25, R38 ;  /* 0x0000001900007210 */ /* 0x000fe40007ffe026 */
[----:B------:R-:W-:Y:S02]  /*7bd0*/  IADD3 R32, PT, PT, R32, R29, R40 ;  /* 0x0000001d20207210 */ /* 0x000fe40007ffe028 */
[----:B------:R-:W-:-:S02]  /*7be0*/  LEA.HI R0, R37, R0, R37, 0x5 ;  /* 0x0000000025007211 */ /* 0x000fc400078f2825 */
[----:B------:R-:W-:Y:S02]  /*7bf0*/  LEA.HI R32, R43, R32, R43, 0x5 ;  /* 0x000000202b207211 */ /* 0x000fe400078f282b */
[----:B------:R-:W-:Y:S01]  /*7c00*/  SHF.L.W.U32.HI R95, R58, 0x1e, R58 ;  /* 0x0000001e3a5f7819 */ /* 0x000fe20000010e3a */
[----:B------:R-:W-:Y:S01]  /*7c10*/  VIADD R0, R0, 0x5a827999 ;  /* 0x5a82799900007836 */ /* 0x000fe20000000000 */
[----:B------:R-:W-:Y:S01]  /*7c20*/  SHF.L.W.U32.HI R93, R34, 0x1e, R34 ;  /* 0x0000001e225d7819 */ /* 0x000fe20000010e22 */
[----:B------:R-:W-:Y:S01]  /*7c30*/  VIADD R32, R32, 0x5a827999 ;  /* 0x5a82799920207836 */ /* 0x000fe20000000000 */
[----:B------:R-:W-:Y:S02]  /*7c40*/  SHF.L.W.U32.HI R98, R37, 0x1e, R37 ;  /* 0x0000001e25627819 */ /* 0x000fe40000010e25 */
[----:B------:R-:W-:Y:S02]  /*7c50*/  SHF.L.W.U32.HI R100, R43, 0x1e, R43 ;  /* 0x0000001e2b647819 */ /* 0x000fe40000010e2b */
[----:B------:R-:W-:-:S02]  /*7c60*/  LOP3.LUT R37, R37, R95, R36, 0xca, !PT ;  /* 0x0000005f25257212 */ /* 0x000fc400078eca24 */
[----:B------:R-:W-:Y:S02]  /*7c70*/  LOP3.LUT R43, R43, R93, R42, 0xca, !PT ;  /* 0x0000005d2b2b7212 */ /* 0x000fe400078eca2a */
[----:B------:R-:W-:Y:S02]  /*7c80*/  LOP3.LUT R79, R85, R96, R89, 0xca, !PT ;  /* 0x00000060554f7212 */ /* 0x000fe400078eca59 */
[----:B------:R-:W-:Y:S02]  /*7c90*/  LOP3.LUT R34, R0, R98, R95, 0xca, !PT ;  /* 0x0000006200227212 */ /* 0x000fe400078eca5f */
[----:B------:R-:W-:Y:S02]  /*7ca0*/  LOP3.LUT R38, R32, R100, R93, 0xca, !PT ;  /* 0x0000006420267212 */ /* 0x000fe400078eca5d */
[----:B------:R-:W-:Y:S02]  /*7cb0*/  IADD3 R37, PT, PT, R37, R26, R33 ;  /* 0x0000001a25257210 */ /* 0x000fe40007ffe021 */
[----:B------:R-:W-:-:S02]  /*7cc0*/  IADD3 R43, PT, PT, R43, R30, R35 ;  /* 0x0000001e2b2b7210 */ /* 0x000fc40007ffe023 */
[----:B------:R-:W-:Y:S02]  /*7cd0*/  LEA.HI R82, R87, R54, R87, 0x5 ;  /* 0x0000003657527211 */ /* 0x000fe400078f2857 */
[----:B------:R-:W-:Y:S02]  /*7ce0*/  LEA.HI R84, R85, R56, R85, 0x5 ;  /* 0x0000003855547211 */ /* 0x000fe400078f2855 */
[----:B------:R-:W-:Y:S02]  /*7cf0*/  IADD3 R79, PT, PT, R79, R23, R44 ;  /* 0x000000174f4f7210 */ /* 0x000fe40007ffe02c */
[----:B------:R-:W-:Y:S02]  /*7d00*/  IADD3 R101, PT, PT, R34, R27, R36 ;  /* 0x0000001b22657210 */ /* 0x000fe40007ffe024 */
[----:B------:R-:W-:Y:S02]  /*7d10*/  IADD3 R103, PT, PT, R38, R31, R42 ;  /* 0x0000001f26677210 */ /* 0x000fe40007ffe02a */
[----:B------:R-:W-:-:S02]  /*7d20*/  SHF.L.W.U32.HI R87, R87, 0x1e, R87 ;  /* 0x0000001e57577819 */ /* 0x000fc40000010e57 */
[----:B------:R-:W-:Y:S02]  /*7d30*/  SHF.L.W.U32.HI R85, R85, 0x1e, R85 ;  /* 0x0000001e55557819 */ /* 0x000fe40000010e55 */
[C-C-:B------:R-:W-:Y:S02]  /*7d40*/  LEA.HI R86, R0.reuse, R37, R0.reuse, 0x5 ;  /* 0x0000002500567211 */ /* 0x140fe400078f2800 */
[----:B------:R-:W-:Y:S02]  /*7d50*/  SHF.L.W.U32.HI R83, R0, 0x1e, R0 ;  /* 0x0000001e00537819 */ /* 0x000fe40000010e00 */
[C-C-:B------:R-:W-:Y:S02]  /*7d60*/  LEA.HI R90, R32.reuse, R43, R32.reuse, 0x5 ;  /* 0x0000002b205a7211 */ /* 0x140fe400078f2820 */
[----:B------:R-:W-:Y:S01]  /*7d70*/  SHF.L.W.U32.HI R81, R32, 0x1e, R32 ;  /* 0x0000001e20517819 */ /* 0x000fe20000010e20 */
[----:B------:R-:W-:Y:S06]  /*7d80*/  BRA.U !UP0, `(.L_x_131) ;  /* 0x0000009508987547 */ /* 0x000fec000b800000 */
[----:B------:R0:W5:Y:S04]  /*7d90*/  LDL.64 R54, [R1+0x70] ;  /* 0x0000700001367983 */ /* 0x0001680000100a00 */
[----:B------:R0:W5:Y:S04]  /*7da0*/  LDL.64 R56, [R1+0xb0] ;  /* 0x0000b00001387983 */ /* 0x0001680000100a00 */
[----:B------:R0:W5:Y:S04]  /*7db0*/  LDL.64 R58, [R1+0xf0] ;  /* 0x0000f000013a7983 */ /* 0x0001680000100a00 */
[----:B------:R0:W5:Y:S04]  /*7dc0*/  LDL.64 R60, [R1+0x130] ;  /* 0x00013000013c7983 */ /* 0x0001680000100a00 */
[----:B------:R0:W5:Y:S04]  /*7dd0*/  LDL.128 R32, [R1+0x60] ;  /* 0x0000600001207983 */ /* 0x0001680000100c00 */
[----:B------:R0:W5:Y:S04]  /*7de0*/  LDL.128 R36, [R1+0xa0] ;  /* 0x0000a00001247983 */ /* 0x0001680000100c00 */
[----:B------:R0:W5:Y:S04]  /*7df0*/  LDL.128 R40, [R1+0xe0] ;  /* 0x0000e00001287983 */ /* 0x0001680000100c00 */
[----:B------:R0:W5:Y:S01]  /*7e00*/  LDL.128 R44, [R1+0x120] ;  /* 0x00012000012c7983 */ /* 0x0001620000100c00 */
[----:B------:R-:W-:Y:S01]  /*7e10*/  ISETP.GT.U32.AND P0, PT, R67, R88, PT ;  /* 0x000000584300720c */ /* 0x000fe20003f04070 */
[----:B------:R-:W-:Y:S01]  /*7e20*/  VIADD R76, R76, 0xffffffbf ;  /* 0xffffffbf4c4c7836 */ /* 0x000fe20000000000 */
[----:B------:R-:W-:Y:S01]  /*7e30*/  ISETP.GT.U32.AND P1, PT, R63, R66, PT ;  /* 0x000000423f00720c */ /* 0x000fe20003f24070 */
[----:B------:R-:W-:Y:S01]  /*7e40*/  VIADD R0, R84, 0x5a827999 ;  /* 0x5a82799954007836 */ /* 0x000fe20000000000 */
[----:B------:R-:W-:Y:S01]  /*7e50*/  ISETP.GT.U32.AND.EX P0, PT, R62, R69, PT, P0 ;  /* 0x000000453e00720c */ /* 0x000fe20003f04100 */
[----:B------:R-:W2:Y:S01]  /*7e60*/  LDCU.U8 UR6, c[0x0][0x38c] ;  /* 0x00007180ff0677ac */ /* 0x000ea20008000000 */
[----:B------:R-:W-:Y:S01]  /*7e70*/  ISETP.GT.U32.AND.EX P1, PT, R80, R65, PT, P1 ;  /* 0x000000415000720c */ /* 0x000fe20003f24110 */
[----:B------:R-:W-:Y:S01]  /*7e80*/  IMAD.IADD R84, R76, 0x1, R67 ;  /* 0x000000014c547824 */ /* 0x000fe200078e0243 */
[----:B------:R-:W-:Y:S01]  /*7e90*/  SEL R70, R62, R69, P0 ;  /* 0x000000453e467207 */ /* 0x000fe20000000000 */
[----:B------:R-:W-:Y:S01]  /*7ea0*/  VIADD R62, R82, 0x5a827999 ;  /* 0x5a827999523e7836 */ /* 0x000fe20000000000 */
[----:B------:R-:W-:Y:S01]  /*7eb0*/  SEL R69, R67, R88, P0 ;  /* 0x0000005843457207 */ /* 0x000fe20000000000 */
[----:B------:R-:W-:Y:S01]  /*7ec0*/  VIADD R82, R86, 0x5a827999 ;  /* 0x5a82799956527836 */ /* 0x000fe20000000000 */
[----:B------:R-:W-:Y:S01]  /*7ed0*/  SEL R68, R63, R66, P1 ;  /* 0x000000423f447207 */ /* 0x000fe20000800000 */
[----:B------:R-:W-:Y:S01]  /*7ee0*/  IMAD.IADD R86, R76, 0x1, R63 ;  /* 0x000000014c567824 */ /* 0x000fe200078e023f */
[----:B------:R-:W-:Y:S01]  /*7ef0*/  SEL R65, R80, R65, P1 ;  /* 0x0000004150417207 */ /* 0x000fe20000800000 */
[----:B------:R-:W-:Y:S01]  /*7f00*/  IMAD.IADD R88, R76, 0x1, R88 ;  /* 0x000000014c587824 */ /* 0x000fe200078e0258 */
[----:B------:R-:W-:Y:S01]  /*7f10*/  ISETP.GT.U32.AND P0, PT, R68, R69, PT ;  /* 0x000000454400720c */ /* 0x000fe20003f04070 */
[----:B------:R-:W-:Y:S01]  /*7f20*/  VIADD R92, R92, 0xfc0aa6ad ;  /* 0xfc0aa6ad5c5c7836 */ /* 0x000fe20000000000 */
[----:B------:R-:W-:Y:S01]  /*7f30*/  LOP3.LUT R80, R0, R85, R96, 0xca, !PT ;  /* 0x0000005500507212 */ /* 0x000fe200078eca60 */
[----:B------:R-:W-:Y:S01]  /*7f40*/  VIADD R96, R96, 0x5a827999 ;  /* 0x5a82799960607836 */ /* 0x000fe20000000000 */
[----:B------:R-:W-:Y:S01]  /*7f50*/  ISETP.GT.U32.AND.EX P0, PT, R65, R70, PT, P0 ;  /* 0x000000464100720c */ /* 0x000fe20003f04100 */
[----:B------:R-:W-:Y:S01]  /*7f60*/  UMOV UR4, URZ ;  /* 0x000000ff00047c82 */ /* 0x000fe20008000000 */
[----:B------:R-:W-:Y:S01]  /*7f70*/  IADD3 R89, PT, PT, R89, 0x5a827999, R80 ;  /* 0x5a82799959597810 */ /* 0x000fe20007ffe050 */
[----:B------:R-:W-:Y:S01]  /*7f80*/  VIADD R80, R90, 0x5a827999 ;  /* 0x5a8279995a507836 */ /* 0x000fe20000000000 */
[----:B------:R-:W-:Y:S01]  /*7f90*/  SEL R69, R68, R69, P0 ;  /* 0x0000004544457207 */ /* 0x000fe20000000000 */
[----:B------:R-:W-:Y:S01]  /*7fa0*/  IMAD.IADD R90, R76, 0x1, R66 ;  /* 0x000000014c5a7824 */ /* 0x000fe200078e0242 */
[C---:B------:R-:W-:Y:S01]  /*7fb0*/  LOP3.LUT R78, R62.reuse, R87, R94, 0xca, !PT ;  /* 0x000000573e4e7212 */ /* 0x040fe200078eca5e */
[----:B--2---:R-:W-:Y:S01]  /*7fc0*/  UISETP.LT.U32.AND UP0, UPT, UR6, 0x20, UPT ;  /* 0x000000200600788c */ /* 0x004fe2000bf01070 */
[----:B------:R-:W-:Y:S01]  /*7fd0*/  LEA.HI R71, R62, R71, R62, 0x5 ;  /* 0x000000473e477211 */ /* 0x000fe200078f283e */
[----:B------:R-:W-:Y:S01]  /*7fe0*/  IMAD.IADD R63, R76, 0x1, R69 ;  /* 0x000000014c3f7824 */ /* 0x000fe200078e0245 */
[----:B------:R-:W-:Y:S01]  /*7ff0*/  LEA.HI R79, R0, R79, R0, 0x5 ;  /* 0x0000004f004f7211 */ /* 0x000fe200078f2800 */
[----:B------:R-:W-:Y:S01]  /*8000*/  VIADD R94, R94, 0x5a827999 ;  /* 0x5a8279995e5e7836 */ /* 0x000fe20000000000 */
[----:B------:R-:W-:Y:S01]  /*8010*/  LEA.HI R101, R82, R101, R82, 0x5 ;  /* 0x0000006552657211 */ /* 0x000fe200078f2852 */
[----:B------:R-:W-:Y:S01]  /*8020*/  VIADD R102, R71, 0x5a827999 ;  /* 0x5a82799947667836 */ /* 0x000fe20000000000 */
[----:B------:R-:W-:Y:S01]  /*8030*/  ISETP.GT.U32.AND P5, PT, R63, 0x23, PT ;  /* 0x000000233f00780c */ /* 0x000fe20003fa4070 */
[----:B------:R-:W-:Y:S01]  /*8040*/  VIADD R104, R79, 0x5a827999 ;  /* 0x5a8279994f687836 */ /* 0x000fe20000000000 */
[----:B------:R-:W-:Y:S01]  /*8050*/  ISETP.GT.U32.AND P6, PT, R63, 0x1f, PT ;  /* 0x0000001f3f00780c */ /* 0x000fe20003fc4070 */
[----:B------:R-:W-:Y:S01]  /*8060*/  VIADD R106, R101, 0x5a827999 ;  /* 0x5a827999656a7836 */ /* 0x000fe20000000000 */
[----:B------:R-:W-:Y:S01]  /*8070*/  ISETP.LT.U32.AND P5, PT, R64, 0x28, P5 ;  /* 0x000000284000780c */ /* 0x000fe20002fa1070 */
[----:B------:R-:W-:Y:S01]  /*8080*/  USEL UR6, UR6, 0x20, UP0 ;  /* 0x0000002006067887 */ /* 0x000fe20008000000 */
[----:B------:R-:W-:Y:S01]  /*8090*/  LEA.HI R103, R80, R103, R80, 0x5 ;  /* 0x0000006750677211 */ /* 0x000fe200078f2850 */
[----:B------:R-:W-:Y:S01]  /*80a0*/  UMOV UR5, URZ ;  /* 0x000000ff00057c82 */ /* 0x000fe20008000000 */
[----:B------:R-:W-:-:S02]  /*80b0*/  P2R R99, PR, RZ, 0x20 ;  /* 0x00000020ff637803 */ /* 0x000fc40000000000 */
[----:B------:R-:W-:Y:S01]  /*80c0*/  LOP3.LUT R66, R82, R83, R98, 0xca, !PT ;  /* 0x0000005352427212 */ /* 0x000fe200078eca62 */
[----:B------:R-:W-:Y:S01]  /*80d0*/  VIADD R98, R98, 0x5a827999 ;  /* 0x5a82799962627836 */ /* 0x000fe20000000000 */
[----:B------:R-:W-:Y:S01]  /*80e0*/  LOP3.LUT R68, R80, R81, R100, 0xca, !PT ;  /* 0x0000005150447212 */ /* 0x000fe200078eca64 */
[----:B------:R-:W-:Y:S01]  /*80f0*/  VIADD R100, R100, 0x5a827999 ;  /* 0x5a82799964647836 */ /* 0x000fe20000000000 */
[----:B------:R-:W-:Y:S01]  /*8100*/  ISETP.GT.U32.AND P0, PT, R63, 0x27, PT ;  /* 0x000000273f00780c */ /* 0x000fe20003f04070 */
[----:B------:R-:W-:Y:S01]  /*8110*/  VIADD R108, R103, 0x5a827999 ;  /* 0x5a827999676c7836 */ /* 0x000fe20000000000 */
[C---:B------:R-:W-:Y:S02]  /*8120*/  ISETP.GT.U32.AND P1, PT, R63.reuse, 0x2b, PT ;  /* 0x0000002b3f00780c */ /* 0x040fe40003f24070 */
[C---:B------:R-:W-:Y:S02]  /*8130*/  ISETP.GT.U32.AND P2, PT, R63.reuse, 0x2f, PT ;  /* 0x0000002f3f00780c */ /* 0x040fe40003f44070 */
[----:B------:R-:W-:-:S02]  /*8140*/  ISETP.GT.U32.AND P3, PT, R63, 0x33, PT ;  /* 0x000000333f00780c */ /* 0x000fc40003f64070 */
[C---:B------:R-:W-:Y:S02]  /*8150*/  ISETP.GT.U32.AND P4, PT, R63.reuse, 0x37, PT ;  /* 0x000000373f00780c */ /* 0x040fe40003f84070 */
[----:B------:R-:W-:Y:S02]  /*8160*/  ISETP.LT.U32.AND P6, PT, R64, 0x24, P6 ;  /* 0x000000244000780c */ /* 0x000fe400037c1070 */
[----:B------:R-:W-:Y:S02]  /*8170*/  ISETP.GT.U32.AND P5, PT, R63, 0x3b, PT ;  /* 0x0000003b3f00780c */ /* 0x000fe40003fa4070 */
[----:B------:R-:W-:Y:S02]  /*8180*/  IADD3 R91, PT, PT, R91, 0x5a827999, R78 ;  /* 0x5a8279995b5b7810 */ /* 0x000fe40007ffe04e */
[----:B------:R-:W-:Y:S02]  /*8190*/  IADD3 R95, PT, PT, R95, 0x5a827999, R66 ;  /* 0x5a8279995f5f7810 */ /* 0x000fe40007ffe042 */
[----:B------:R-:W-:-:S02]  /*81a0*/  IADD3 R93, PT, PT, R93, 0x5a827999, R68 ;  /* 0x5a8279995d5d7810 */ /* 0x000fc40007ffe044 */
[C---:B------:R-:W-:Y:S02]  /*81b0*/  ISETP.LT.U32.AND P0, PT, R64.reuse, 0x2c, P0 ;  /* 0x0000002c4000780c */ /* 0x040fe40000701070 */
[----:B------:R-:W-:Y:S02]  /*81c0*/  P2R R97, PR, RZ, 0x40 ;  /* 0x00000040ff617803 */ /* 0x000fe40000000000 */
[C---:B------:R-:W-:Y:S02]  /*81d0*/  ISETP.LT.U32.AND P1, PT, R64.reuse, 0x30, P1 ;  /* 0x000000304000780c */ /* 0x040fe40000f21070 */
[C---:B------:R-:W-:Y:S02]  /*81e0*/  ISETP.LT.U32.AND P2, PT, R64.reuse, 0x34, P2 ;  /* 0x000000344000780c */ /* 0x040fe40001741070 */
[C---:B------:R-:W-:Y:S02]  /*81f0*/  ISETP.LT.U32.AND P3, PT, R64.reuse, 0x38, P3 ;  /* 0x000000384000780c */ /* 0x040fe40001f61070 */
[----:B------:R-:W-:-:S02]  /*8200*/  ISETP.LT.U32.AND P4, PT, R64, 0x3c, P4 ;  /* 0x0000003c4000780c */ /* 0x000fc40002781070 */
[----:B------:R-:W-:Y:S02]  /*8210*/  ISETP.LT.U32.AND P5, PT, R64, 0x40, P5 ;  /* 0x000000404000780c */ /* 0x000fe40002fa1070 */
[----:B0-----:R-:W-:-:S11]  /*8220*/  PRMT R78, RZ, 0x7610, R78 ;  /* 0x00007610ff4e7816 */ /* 0x001fd6000000004e */
.L_x_142:
[----:B------:R-:W-:Y:S01]  /*8230*/  P2R R63, PR, RZ, 0x20 ;  /* 0x00000020ff3f7803 */ /* 0x000fe20000000000 */
[----:B-----5:R-:W2:Y:S01]  /*8240*/  @P0 LDL R34, [R1+0x68] ;  /* 0x0000680001220983 */ /* 0x020ea20000100800 */
[----:B------:R-:W-:Y:S02]  /*8250*/  ISETP.NE.AND P5, PT, R97, RZ, PT ;  /* 0x000000ff6100720c */ /* 0x000fe40003fa5270 */
[----:B------:R-:W-:Y:S01]  /*8260*/  ISETP.NE.AND P6, PT, R99, RZ, PT ;  /* 0x000000ff6300720c */ /* 0x000fe20003fc5270 */
[----:B------:R-:W3:Y:S04]  /*8270*/  @P1 LDL R35, [R1+0x6c] ;  /* 0x00006c0001231983 */ /* 0x000ee80000100800 */
[----:B------:R-:W4:Y:S04]  /*8280*/  @P2 LDL R54, [R1+0x70] ;  /* 0x0000700001362983 */ /* 0x000f280000100800 */
[----:B------:R-:W4:Y:S04]  /*8290*/  @P3 LDL R55, [R1+0x74] ;  /* 0x0000740001373983 */ /* 0x000f280000100800 */
[----:B------:R-:W2:Y:S01]  /*82a0*/  @P5 LDL R32, [R1+0x60] ;  /* 0x0000600001205983 */ /* 0x000ea20000100800 */
[----:B------:R-:W-:-:S03]  /*82b0*/  ISETP.NE.AND P5, PT, R63, RZ, PT ;  /* 0x000000ff3f00720c */ /* 0x000fc60003fa5270 */
[----:B------:R-:W3:Y:S04]  /*82c0*/  @P6 LDL R33, [R1+0x64] ;  /* 0x0000640001216983 */ /* 0x000ee80000100800 */
[----:B------:R-:W4:Y:S04]  /*82d0*/  @P4 LDL R2, [R1+0x78] ;  /* 0x0000780001024983 */ /* 0x000f280000100800 */
[----:B------:R-:W4:Y:S04]  /*82e0*/  @P6 LDL R37, [R1+0xa4] ;  /* 0x0000a40001256983 */ /* 0x000f280000100800 */
[----:B------:R-:W4:Y:S01]  /*82f0*/  @P5 LDL R3, [R1+0x7c] ;  /* 0x00007c0001035983 */ /* 0x000f220000100800 */
[----:B------:R-:W-:-:S02]  /*8300*/  P2R R63, PR, RZ, 0x1 ;  /* 0x00000001ff3f7803 */ /* 0x000fc40000000000 */
[----:B------:R-:W-:Y:S01]  /*8310*/  ISETP.NE.AND P0, PT, R97, RZ, PT ;  /* 0x000000ff6100720c */ /* 0x000fe20003f05270 */
[----:B------:R-:W4:Y:S04]  /*8320*/  @P1 LDL R39, [R1+0xac] ;  /* 0x0000ac0001271983 */ /* 0x000f280000100800 */
[----:B------:R-:W4:Y:S04]  /*8330*/  @P6 LDL R41, [R1+0xe4] ;  /* 0x0000e40001296983 */ /* 0x000f280000100800 */
[----:B------:R-:W4:Y:S04]  /*8340*/  @P1 LDL R43, [R1+0xec] ;  /* 0x0000ec00012b1983 */ /* 0x000f280000100800 */
[----:B------:R-:W4:Y:S04]  /*8350*/  @P0 LDL R36, [R1+0xa0] ;  /* 0x0000a00001240983 */ /* 0x000f280000100800 */
[----:B------:R-:W4:Y:S04]  /*8360*/  @P0 LDL R40, [R1+0xe0] ;  /* 0x0000e00001280983 */ /* 0x000f280000100800 */
[----:B------:R-:W4:Y:S01]  /*8370*/  @P0 LDL R44, [R1+0x120] ;  /* 0x00012000012c0983 */ /* 0x000f220000100800 */
[----:B------:R-:W-:-:S03]  /*8380*/  ISETP.NE.AND P0, PT, R63, RZ, PT ;  /* 0x000000ff3f00720c */ /* 0x000fc60003f05270 */
[----:B------:R-:W4:Y:S01]  /*8390*/  @P6 LDL R45, [R1+0x124] ;  /* 0x00012400012d6983 */ /* 0x000f220000100800 */
[----:B------:R-:W-:Y:S02]  /*83a0*/  SHF.L.W.U32.HI R64, R62, 0x1e, R62 ;  /* 0x0000001e3e407819 */ /* 0x000fe40000010e3e */
[C---:B------:R-:W-:Y:S01]  /*83b0*/  SHF.L.W.U32.HI R65, R102.reuse, 0x1e, R102 ;  /* 0x0000001e66417819 */ /* 0x040fe20000010e66 */
[----:B------:R-:W4:Y:S01]  /*83c0*/  @P1 LDL R47, [R1+0x12c] ;  /* 0x00012c00012f1983 */ /* 0x000f220000100800 */
[----:B------:R-:W-:-:S03]  /*83d0*/  LOP3.LUT R66, R102, R64, R87, 0xca, !PT ;  /* 0x0000004066427212 */ /* 0x000fc600078eca57 */
[----:B------:R-:W4:Y:S04]  /*83e0*/  @P2 LDL R56, [R1+0xb0] ;  /* 0x0000b00001382983 */ /* 0x000f280000100800 */
        /* <DEDUP_REMOVED lines=11> */
[----:B------:R-:W4:Y:S01]  /*84a0*/  @P5 LDL R49, [R1+0xbc] ;  /* 0x0000bc0001315983 */ /* 0x000f220000100800 */
[----:B------:R-:W-:-:S02]  /*84b0*/  SHF.L.W.U32.HI R122, R0, 0x1e, R0 ;  /* 0x0000001e007a7819 */ /* 0x000fc40000010e00 */
[----:B------:R-:W-:Y:S01]  /*84c0*/  SHF.L.W.U32.HI R115, R104, 0x1e, R104 ;  /* 0x0000001e68737819 */ /* 0x000fe20000010e68 */
[----:B------:R-:W4:Y:S01]  /*84d0*/  @P5 LDL R53, [R1+0xfc] ;  /* 0x0000fc0001355983 */ /* 0x000f220000100800 */
[----:B------:R-:W-:-:S03]  /*84e0*/  SHF.L.W.U32.HI R132, R80, 0x1e, R80 ;  /* 0x0000001e50847819 */ /* 0x000fc60000010e50 */
[----:B------:R-:W4:Y:S01]  /*84f0*/  @P5 LDL R51, [R1+0x13c] ;  /* 0x00013c0001335983 */ /* 0x000f220000100800 */
[----:B--2---:R-:W-:-:S05]  /*8500*/  IMAD.IADD R63, R32, 0x1, R91 ;  /* 0x00000001203f7824 */ /* 0x004fca00078e025b */
[----:B------:R-:W-:Y:S02]  /*8510*/  LEA.HI R63, R102, R63, R102, 0x5 ;  /* 0x0000003f663f7211 */ /* 0x000fe400078f2866 */
[----:B---3--:R-:W-:Y:S02]  /*8520*/  IADD3 R66, PT, PT, R66, R94, R33 ;  /* 0x0000005e42427210 */ /* 0x008fe40007ffe021 */
[C---:B------:R-:W-:Y:S02]  /*8530*/  LOP3.LUT R67, R63.reuse, R65, R64, 0xca, !PT ;  /* 0x000000413f437212 */ /* 0x040fe400078eca40 */
[--C-:B------:R-:W-:Y:S02]  /*8540*/  LEA.HI R66, R63, R66, R63.reuse, 0x5 ;  /* 0x000000423f427211 */ /* 0x100fe400078f283f */
[----:B------:R-:W-:Y:S02]  /*8550*/  IADD3 R67, PT, PT, R67, R87, R34 ;  /* 0x0000005743437210 */ /* 0x000fe40007ffe022 */
[----:B------:R-:W-:-:S02]  /*8560*/  SHF.L.W.U32.HI R68, R63, 0x1e, R63 ;  /* 0x0000001e3f447819 */ /* 0x000fc40000010e3f */
        /* <DEDUP_REMOVED lines=20> */
[----:B------:R-:W-:Y:S02]  /*86b0*/  SHF.L.W.U32.HI R63, R63, 0x1e, R63 ;  /* 0x0000001e3f3f7819 */ /* 0x000fe40000010e3f */
[--C-:B------:R-:W-:Y:S02]  /*86c0*/  LEA.HI R65, R64, R65, R64.reuse, 0x5 ;  /* 0x0000004140417211 */ /* 0x100fe400078f2840 */
[----:B------:R-:W-:Y:S02]  /*86d0*/  LOP3.LUT R71, R68, R55, RZ, 0x3c, !PT ;  /* 0x0000003744477212 */ /* 0x000fe400078e3cff */
[C---:B------:R-:W-:Y:S02]  /*86e0*/  SHF.L.W.U32.HI R68, R64.reuse, 0x1e, R64 ;  /* 0x0000001e40447819 */ /* 0x040fe40000010e40 */
[----:B------:R-:W-:Y:S01]  /*86f0*/  LOP3.LUT R64, R64, R63, R66, 0xca, !PT ;  /* 0x0000003f40407212 */ /* 0x000fe200078eca42 */
[----:B------:R-:W-:-:S03]  /*8700*/  VIADD R65, R65, 0x5a827999 ;  /* 0x5a82799941417836 */ /* 0x000fc60000000000 */
[----:B------:R-:W-:Y:S02]  /*8710*/  IADD3 R64, PT, PT, R64, R3, R67 ;  /* 0x0000000340407210 */ /* 0x000fe40007ffe043 */
[----:B------:R-:W-:Y:S02]  /*8720*/  SHF.L.W.U32.HI R71, R71, 0x1, R71 ;  /* 0x0000000147477819 */ /* 0x000fe40000010e47 */
[C---:B------:R-:W-:Y:S02]  /*8730*/  LOP3.LUT R69, R65.reuse, R68, R63, 0xca, !PT ;  /* 0x0000004441457212 */ /* 0x040fe400078eca3f */
[----:B------:R-:W-:Y:S02]  /*8740*/  LEA.HI R64, R65, R64, R65, 0x5 ;  /* 0x0000004041407211 */ /* 0x000fe400078f2841 */
[----:B------:R-:W-:Y:S02]  /*8750*/  IADD3 R69, PT, PT, R69, R66, R71 ;  /* 0x0000004245457210 */ /* 0x000fe40007ffe047 */
[----:B------:R-:W-:Y:S01]  /*8760*/  LOP3.LUT R67, R33, R75, R73, 0x96, !PT ;  /* 0x0000004b21437212 */ /* 0x000fe200078e9649 */
[----:B------:R-:W-:Y:S01]  /*8770*/  VIADD R66, R64, 0x5a827999 ;  /* 0x5a82799940427836 */ /* 0x000fe20000000000 */
[----:B------:R-:W-:-:S02]  /*8780*/  LOP3.LUT R70, R34, R16, R74, 0x96, !PT ;  /* 0x0000001022467212 */ /* 0x000fc400078e964a */
[----:B------:R-:W-:Y:S02]  /*8790*/  LOP3.LUT R64, R67, R2, RZ, 0x3c, !PT ;  /* 0x0000000243407212 */ /* 0x000fe400078e3cff */
[--C-:B------:R-:W-:Y:S02]  /*87a0*/  LEA.HI R67, R66, R69, R66.reuse, 0x5 ;  /* 0x0000004542437211 */ /* 0x100fe400078f2842 */
[----:B------:R-:W-:Y:S02]  /*87b0*/  SHF.L.W.U32.HI R69, R65, 0x1e, R65 ;  /* 0x0000001e41457819 */ /* 0x000fe40000010e41 */
[----:B------:R-:W-:Y:S02]  /*87c0*/  LOP3.LUT R76, R70, R3, RZ, 0x3c, !PT ;  /* 0x00000003464c7212 */ /* 0x000fe400078e3cff */
[----:B------:R-:W-:Y:S02]  /*87d0*/  SHF.L.W.U32.HI R70, R66, 0x1e, R66 ;  /* 0x0000001e42467819 */ /* 0x000fe40000010e42 */
[----:B------:R-:W-:-:S02]  /*87e0*/  SHF.L.W.U32.HI R64, R64, 0x1, R64 ;  /* 0x0000000140407819 */ /* 0x000fc40000010e40 */
        /* <DEDUP_REMOVED lines=9> */
[----:B------:R-:W-:-:S02]  /*8880*/  SHF.L.W.U32.HI R79, R67, 0x1e, R67 ;  /* 0x0000001e434f7819 */ /* 0x000fc40000010e43 */
[----:B------:R-:W-:Y:S02]  /*8890*/  LOP3.LUT R68, R68, R71, RZ, 0x3c, !PT ;  /* 0x0000004744447212 */ /* 0x000fe400078e3cff */
[C---:B------:R-:W-:Y:S02]  /*88a0*/  LEA.HI R66, R63.reuse, R76, R63, 0x5 ;  /* 0x0000004c3f427211 */ /* 0x040fe400078f283f */
[----:B------:R-:W-:Y:S02]  /*88b0*/  LOP3.LUT R101, R54, R18, R16, 0x96, !PT ;  /* 0x0000001236657212 */ /* 0x000fe400078e9610 */
[----:B------:R-:W-:Y:S01]  /*88c0*/  SHF.L.W.U32.HI R67, R68, 0x1, R68 ;  /* 0x0000000144437819 */ /* 0x000fe20000010e44 */
[----:B------:R-:W-:Y:S01]  /*88d0*/  VIADD R66, R66, 0x5a827999 ;  /* 0x5a82799942427836 */ /* 0x000fe20000000000 */
[----:B------:R-:W-:Y:S02]  /*88e0*/  LOP3.LUT R68, R63, R79, R70, 0xca, !PT ;  /* 0x0000004f3f447212 */ /* 0x000fe400078eca46 */
[----:B------:R-:W-:-:S02]  /*88f0*/  LOP3.LUT R101, R101, R64, RZ, 0x3c, !PT ;  /* 0x0000004065657212 */ /* 0x000fc400078e3cff */
[----:B------:R-:W-:Y:S02]  /*8900*/  SHF.L.W.U32.HI R76, R63, 0x1e, R63 ;  /* 0x0000001e3f4c7819 */ /* 0x000fe40000010e3f */
[----:B------:R-:W-:Y:S02]  /*8910*/  IADD3 R69, PT, PT, R68, R69, R67 ;  /* 0x0000004544457210 */ /* 0x000fe40007ffe043 */
[----:B------:R-:W-:Y:S02]  /*8920*/  SHF.L.W.U32.HI R109, R101, 0x1, R101 ;  /* 0x00000001656d7819 */ /* 0x000fe40000010e65 */
[C---:B------:R-:W-:Y:S02]  /*8930*/  LOP3.LUT R63, R66.reuse, R76, R79, 0x96, !PT ;  /* 0x0000004c423f7212 */ /* 0x040fe400078e964f */
[----:B------:R-:W-:Y:S02]  /*8940*/  LEA.HI R69, R66, R69, R66, 0x5 ;  /* 0x0000004542457211 */ /* 0x000fe400078f2842 */
[----:B------:R-:W-:-:S02]  /*8950*/  IADD3 R68, PT, PT, R63, R70, R109 ;  /* 0x000000463f447210 */ /* 0x000fc40007ffe06d */
[----:B------:R-:W-:Y:S01]  /*8960*/  LOP3.LUT R70, R55, R19, R17, 0x96, !PT ;  /* 0x0000001337467212 */ /* 0x000fe200078e9611 */
[----:B------:R-:W-:Y:S01]  /*8970*/  VIADD R105, R69, 0x5a827999 ;  /* 0x5a82799945697836 */ /* 0x000fe20000000000 */
[----:B------:R-:W-:Y:S02]  /*8980*/  SHF.L.W.U32.HI R69, R66, 0x1e, R66 ;  /* 0x0000001e42457819 */ /* 0x000fe40000010e42 */
[----:B------:R-:W-:Y:S02]  /*8990*/  LOP3.LUT R70, R70, R65, RZ, 0x3c, !PT ;  /* 0x0000004146467212 */ /* 0x000fe400078e3cff */
        /* <DEDUP_REMOVED lines=14> */
[----:B------:R-:W-:Y:S02]  /*8a80*/  LOP3.LUT R103, R71, R34, R32, 0x96, !PT ;  /* 0x0000002247677212 */ /* 0x000fe400078e9620 */
[----:B------:R-:W-:Y:S02]  /*8a90*/  LOP3.LUT R70, R79, R109, RZ, 0x3c, !PT ;  /* 0x0000006d4f467212 */ /* 0x000fe400078e3cff */
[----:B------:R-:W-:-:S02]  /*8aa0*/  SHF.L.W.U32.HI R79, R68, 0x1e, R68 ;  /* 0x0000001e444f7819 */ /* 0x000fc40000010e44 */
[----:B------:R-:W-:Y:S02]  /*8ab0*/  LEA.HI R68, R76, R107, R76, 0x5 ;  /* 0x0000006b4c447211 */ /* 0x000fe400078f284c */
[----:B------:R-:W-:Y:S02]  /*8ac0*/  LOP3.LUT R105, R103, R66, RZ, 0x3c, !PT ;  /* 0x0000004267697212 */ /* 0x000fe400078e3cff */
[----:B------:R-:W-:Y:S02]  /*8ad0*/  SHF.L.W.U32.HI R70, R70, 0x1, R70 ;  /* 0x0000000146467819 */ /* 0x000fe40000010e46 */
[----:B------:R-:W-:Y:S01]  /*8ae0*/  LOP3.LUT R103, R76, R79, R101, 0x96, !PT ;  /* 0x0000004f4c677212 */ /* 0x000fe200078e9665 */
[----:B------:R-:W-:Y:S01]  /*8af0*/  VIADD R68, R68, 0x6ed9eba1 ;  /* 0x6ed9eba144447836 */ /* 0x000fe20000000000 */
[----:B------:R-:W-:Y:S02]  /*8b00*/  SHF.L.W.U32.HI R76, R76, 0x1e, R76 ;  /* 0x0000001e4c4c7819 */ /* 0x000fe40000010e4c */
[----:B------:R-:W-:-:S02]  /*8b10*/  IADD3 R103, PT, PT, R103, R69, R70 ;  /* 0x0000004567677210 */ /* 0x000fc40007ffe046 */
[----:B------:R-:W-:Y:S02]  /*8b20*/  SHF.L.W.U32.HI R118, R105, 0x1, R105 ;  /* 0x0000000169767819 */ /* 0x000fe40000010e69 */
[C---:B------:R-:W-:Y:S02]  /*8b30*/  LEA.HI R103, R68.reuse, R103, R68, 0x5 ;  /* 0x0000006744677211 */ /* 0x040fe400078f2844 */
        /* <DEDUP_REMOVED lines=28> */
[----:B------:R-:W-:Y:S02]  /*8d00*/  SHF.L.W.U32.HI R105, R79, 0x1e, R79 ;  /* 0x0000001e4f697819 */ /* 0x000fe40000010e4f */
[----:B------:R-:W-:Y:S02]  /*8d10*/  IADD3 R69, PT, PT, R68, R69, R120 ;  /* 0x0000004544457210 */ /* 0x000fe40007ffe078 */
[----:B------:R-:W-:Y:S02]  /*8d20*/  SHF.L.W.U32.HI R116, R116, 0x1, R116 ;  /* 0x0000000174747819 */ /* 0x000fe40000010e74 */
[----:B------:R-:W-:-:S02]  /*8d30*/  LEA.HI R69, R110, R69, R110, 0x5 ;  /* 0x000000456e457211 */ /* 0x000fc400078f286e */
[----:B------:R-:W-:-:S03]  /*8d40*/  LOP3.LUT R68, R110, R105, R114, 0x96, !PT ;  /* 0x000000696e447212 */ /* 0x000fc600078e9672 */
[----:B------:R-:W-:Y:S01]  /*8d50*/  VIADD R101, R69, 0x6ed9eba1 ;  /* 0x6ed9eba145657836 */ /* 0x000fe20000000000 */
[----:B------:R-:W-:Y:S02]  /*8d60*/  IADD3 R68, PT, PT, R68, R103, R116 ;  /* 0x0000006744447210 */ /* 0x000fe40007ffe074 */
[----:B------:R-:W-:Y:S02]  /*8d70*/  LOP3.LUT R103, R63, R71, R2, 0x96, !PT ;  /* 0x000000473f677212 */ /* 0x000fe400078e9602 */
[----:B------:R-:W-:Y:S02]  /*8d80*/  LOP3.LUT R79, R66, R3, R55, 0x96, !PT ;  /* 0x00000003424f7212 */ /* 0x000fe400078e9637 */
[----:B------:R-:W-:Y:S02]  /*8d90*/  LEA.HI R68, R101, R68, R101, 0x5 ;  /* 0x0000004465447211 */ /* 0x000fe400078f2865 */
[----:B------:R-:W-:Y:S02]  /*8da0*/  LOP3.LUT R76, R103, R120, RZ, 0x3c, !PT ;  /* 0x00000078674c7212 */ /* 0x000fe400078e3cff */
[----:B------:R-:W-:-:S02]  /*8db0*/  LOP3.LUT R69, R79, R124, RZ, 0x3c, !PT ;  /* 0x0000007c4f457212 */ /* 0x000fc400078e3cff */
[----:B------:R-:W-:Y:S01]  /*8dc0*/  SHF.L.W.U32.HI R110, R110, 0x1e, R110 ;  /* 0x0000001e6e6e7819 */ /* 0x000fe20000010e6e */
[----:B------:R-:W-:Y:S01]  /*8dd0*/  VIADD R79, R68, 0x6ed9eba1 ;  /* 0x6ed9eba1444f7836 */ /* 0x000fe20000000000 */
[----:B------:R-:W-:Y:S02]  /*8de0*/  SHF.L.W.U32.HI R112, R101, 0x1e, R101 ;  /* 0x0000001e65707819 */ /* 0x000fe40000010e65 */
[----:B------:R-:W-:Y:S02]  /*8df0*/  SHF.L.W.U32.HI R68, R76, 0x1, R76 ;  /* 0x000000014c447819 */ /* 0x000fe40000010e4c */
[----:B------:R-:W-:Y:S02]  /*8e00*/  SHF.L.W.U32.HI R69, R69, 0x1, R69 ;  /* 0x0000000145457819 */ /* 0x000fe40000010e45 */
[----:B------:R-:W-:Y:S02]  /*8e10*/  LOP3.LUT R76, R101, R110, R105, 0x96, !PT ;  /* 0x0000006e654c7212 */ /* 0x000fe400078e9669 */
[----:B------:R-:W-:-:S02]  /*8e20*/  LOP3.LUT R101, R79, R112, R110, 0x96, !PT ;  /* 0x000000704f657212 */ /* 0x000fc400078e966e */
[----:B------:R-:W-:Y:S02]  /*8e30*/  IADD3 R76, PT, PT, R76, R114, R69 ;  /* 0x000000724c4c7210 */ /* 0x000fe40007ffe045 */
[----:B------:R-:W-:Y:S02]  /*8e40*/  IADD3 R126, PT, PT, R101, R105, R68 ;  /* 0x00000069657e7210 */ /* 0x000fe40007ffe044 */
[----:B------:R-:W-:Y:S02]  /*8e50*/  LEA.HI R101, R79, R76, R79, 0x5 ;  /* 0x0000004c4f657211 */ /* 0x000fe400078f284f */
[----:B------:R-:W-:Y:S02]  /*8e60*/  LOP3.LUT R105, R70, R64, R3, 0x96, !PT ;  /* 0x0000004046697212 */ /* 0x000fe400078e9603 */
[----:B------:R-:W-:Y:S01]  /*8e70*/  LOP3.LUT R114, R118, R65, R71, 0x96, !PT ;  /* 0x0000004176727212 */ /* 0x000fe200078e9647 */
[----:B------:R-:W-:Y:S01]  /*8e80*/  VIADD R101, R101, 0x6ed9eba1 ;  /* 0x6ed9eba165657836 */ /* 0x000fe20000000000 */
[----:B------:R-:W-:-:S02]  /*8e90*/  LOP3.LUT R105, R105, R116, RZ, 0x3c, !PT ;  /* 0x0000007469697212 */ /* 0x000fc400078e3cff */
[----:B------:R-:W-:Y:S02]  /*8ea0*/  SHF.L.W.U32.HI R79, R79, 0x1e, R79 ;  /* 0x0000001e4f4f7819 */ /* 0x000fe40000010e4f */
[----:B------:R-:W-:Y:S02]  /*8eb0*/  LOP3.LUT R107, R114, R69, RZ, 0x3c, !PT ;  /* 0x00000045726b7212 */ /* 0x000fe400078e3cff */
[C-C-:B------:R-:W-:Y:S02]  /*8ec0*/  LEA.HI R103, R101.reuse, R126, R101.reuse, 0x5 ;  /* 0x0000007e65677211 */ /* 0x140fe400078f2865 */
[----:B------:R-:W-:Y:S02]  /*8ed0*/  SHF.L.W.U32.HI R114, R101, 0x1e, R101 ;  /* 0x0000001e65727819 */ /* 0x000fe40000010e65 */
[----:B------:R-:W-:Y:S02]  /*8ee0*/  SHF.L.W.U32.HI R111, R105, 0x1, R105 ;  /* 0x00000001696f7819 */ /* 0x000fe40000010e69 */
[----:B------:R-:W-:Y:S01]  /*8ef0*/  LOP3.LUT R101, R101, R79, R112, 0x96, !PT ;  /* 0x0000004f65657212 */ /* 0x000fe200078e9670 */
[----:B------:R-:W-:Y:S01]  /*8f00*/  VIADD R103, R103, 0x6ed9eba1 ;  /* 0x6ed9eba167677836 */ /* 0x000fe20000000000 */
[----:B------:R-:W-:Y:S01]  /*8f10*/  LOP3.LUT R76, R104, R122, R85, 0xca, !PT ;  /* 0x0000007a684c7212 */ /* 0x000fe200078eca55 */
[----:B------:R-:W-:Y:S01]  /*8f20*/  IMAD.IADD R71, R36, 0x1, R89 ;  /* 0x0000000124477824 */ /* 0x000fe200078e0259 */
[----:B------:R-:W-:-:S02]  /*8f30*/  IADD3 R110, PT, PT, R101, R110, R111 ;  /* 0x0000006e656e7210 */ /* 0x000fc40007ffe06f */
[----:B------:R-:W-:Y:S02]  /*8f40*/  SHF.L.W.U32.HI R107, R107, 0x1, R107 ;  /* 0x000000016b6b7819 */ /* 0x000fe40000010e6b */
[C---:B------:R-:W-:Y:S02]  /*8f50*/  LOP3.LUT R105, R103.reuse, R114, R79, 0x96, !PT ;  /* 0x0000007267697212 */ /* 0x040fe400078e964f */
[----:B------:R-:W-:Y:S02]  /*8f60*/  LEA.HI R110, R103, R110, R103, 0x5 ;  /* 0x0000006e676e7211 */ /* 0x000fe400078f2867 */
[----:B------:R-:W-:Y:S02]  /*8f70*/  LEA.HI R126, R104, R71, R104, 0x5 ;  /* 0x00000047687e7211 */ /* 0x000fe400078f2868 */
[----:B------:R-:W-:Y:S01]  /*8f80*/  IADD3 R121, PT, PT, R76, R96, R37 ;  /* 0x000000604c797210 */ /* 0x000fe20007ffe025 */
[----:B------:R-:W-:Y:S01]  /*8f90*/  VIADD R71, R110, 0x6ed9eba1 ;  /* 0x6ed9eba16e477836 */ /* 0x000fe20000000000 */
[----:B------:R-:W-:-:S02]  /*8fa0*/  IADD3 R112, PT, PT, R105, R112, R107 ;  /* 0x0000007069707210 */ /* 0x000fc40007ffe06b */
[----:B------:R-:W-:Y:S02]  /*8fb0*/  LOP3.LUT R101, R113, R67, R64, 0x96, !PT ;  /* 0x0000004371657212 */ /* 0x000fe400078e9640 */
[C---:B------:R-:W-:Y:S02]  /*8fc0*/  LOP3.LUT R105, R126.reuse, R115, R122, 0xca, !PT ;  /* 0x000000737e697212 */ /* 0x040fe400078eca7a */
[C-C-:B------:R-:W-:Y:S02]  /*8fd0*/  LEA.HI R121, R126.reuse, R121, R126.reuse, 0x5 ;  /* 0x000000797e797211 */ /* 0x140fe400078f287e */
[----:B------:R-:W-:Y:S02]  /*8fe0*/  SHF.L.W.U32.HI R126, R126, 0x1e, R126 ;  /* 0x0000001e7e7e7819 */ /* 0x000fe40000010e7e */
[----:B------:R-:W-:Y:S02]  /*8ff0*/  LOP3.LUT R101, R101, R68, RZ, 0x3c, !PT ;  /* 0x0000004465657212 */ /* 0x000fe400078e3cff */
[----:B------:R-:W-:-:S02]  /*9000*/  SHF.L.W.U32.HI R117, R103, 0x1e, R103 ;  /* 0x0000001e67757819 */ /* 0x000fc40000010e67 */
[----:B------:R-:W-:Y:S02]  /*9010*/  LOP3.LUT R119, R121, R126, R115, 0xca, !PT ;  /* 0x0000007e79777212 */ /* 0x000fe400078eca73 */
[C-C-:B------:R-:W-:Y:S02]  /*9020*/  LEA.HI R112, R71.reuse, R112, R71.reuse, 0x5 ;  /* 0x0000007047707211 */ /* 0x140fe400078f2847 */
[----:B------:R-:W-:Y:S02]  /*9030*/  SHF.L.W.U32.HI R128, R71, 0x1e, R71 ;  /* 0x0000001e47807819 */ /* 0x000fe40000010e47 */
[----:B------:R-:W-:Y:S02]  /*9040*/  SHF.L.W.U32.HI R110, R101, 0x1, R101 ;  /* 0x00000001656e7819 */ /* 0x000fe40000010e65 */
[----:B------:R-:W-:Y:S02]  /*9050*/  LOP3.LUT R71, R71, R117, R114, 0x96, !PT ;  /* 0x0000007547477212 */ /* 0x000fe400078e9672 */
[----:B------:R-:W-:Y:S01]  /*9060*/  LOP3.LUT R64, R124, R109, R65, 0x96, !PT ;  /* 0x0000006d7c407212 */ /* 0x000fe200078e9641 */
[----:B------:R-:W-:Y:S01]  /*9070*/  VIADD R112, R112, 0x6ed9eba1 ;  /* 0x6ed9eba170707836 */ /* 0x000fe20000000000 */
[----:B------:R-:W-:-:S02]  /*9080*/  IADD3 R119, PT, PT, R119, R39, R122 ;  /* 0x0000002777777210 */ /* 0x000fc40007ffe07a */
[----:B------:R-:W-:Y:S02]  /*9090*/  SHF.L.W.U32.HI R122, R82, 0x1e, R82 ;  /* 0x0000001e527a7819 */ /* 0x000fe40000010e52 */
[----:B------:R-:W-:Y:S01]  /*90a0*/  IADD3 R65, PT, PT, R71, R79, R110 ;  /* 0x0000004f47417210 */ /* 0x000fe20007ffe06e */
[----:B------:R-:W-:Y:S01]  /*90b0*/  IMAD.IADD R71, R40, 0x1, R95 ;  /* 0x0000000128477824 */ /* 0x000fe200078e025f */
[----:B------:R-:W-:Y:S02]  /*90c0*/  LOP3.LUT R64, R64, R111, RZ, 0x3c, !PT ;  /* 0x0000006f40407212 */ /* 0x000fe400078e3cff */
[----:B------:R-:W-:Y:S02]  /*90d0*/  LOP3.LUT R76, R106, R122, R83, 0xca, !PT ;  /* 0x0000007a6a4c7212 */ /* 0x000fe400078eca53 */
[----:B------:R-:W-:Y:S02]  /*90e0*/  LOP3.LUT R79, R120, R66, R67, 0x96, !PT ;  /* 0x00000042784f7212 */ /* 0x000fe400078e9643 */
[----:B------:R-:W-:-:S02]  /*90f0*/  LEA.HI R67, R112, R65, R112, 0x5 ;  /* 0x0000004170437211 */ /* 0x000fc400078f2870 */
[----:B------:R-:W-:Y:S02]  /*9100*/  SHF.L.W.U32.HI R103, R64, 0x1, R64 ;  /* 0x0000000140677819 */ /* 0x000fe40000010e40 */
[----:B------:R-:W-:Y:S02]  /*9110*/  LOP3.LUT R64, R112, R128, R117, 0x96, !PT ;  /* 0x0000008070407212 */ /* 0x000fe400078e9675 */
[----:B------:R-:W-:Y:S02]  /*9120*/  LEA.HI R71, R106, R71, R106, 0x5 ;  /* 0x000000476a477211 */ /* 0x000fe400078f286a */
[----:B------:R-:W-:Y:S01]  /*9130*/  IADD3 R76, PT, PT, R76, R98, R41 ;  /* 0x000000624c4c7210 */ /* 0x000fe20007ffe029 */
[----:B------:R-:W-:Y:S01]  /*9140*/  VIADD R67, R67, 0x6ed9eba1 ;  /* 0x6ed9eba143437836 */ /* 0x000fe20000000000 */
[----:B------:R-:W-:Y:S02]  /*9150*/  IADD3 R130, PT, PT, R64, R114, R103 ;  /* 0x0000007240827210 */ /* 0x000fe40007ffe067 */
[----:B------:R-:W-:-:S02]  /*9160*/  LEA.HI R65, R71, R76, R71, 0x5 ;  /* 0x0000004c47417211 */ /* 0x000fc400078f2847 */
        /* <DEDUP_REMOVED lines=12> */
[----:B------:R-:W-:Y:S02]  /*9230*/  SHF.L.W.U32.HI R114, R106, 0x1e, R106 ;  /* 0x0000001e6a727819 */ /* 0x000fe40000010e6a */
[----:B------:R-:W-:-:S02]  /*9240*/  SHF.L.W.U32.HI R64, R71, 0x1e, R71 ;  /* 0x0000001e47407819 */ /* 0x000fc40000010e47 */
[----:B------:R-:W-:Y:S01]  /*9250*/  LOP3.LUT R101, R79, R123, R76, 0x96, !PT ;  /* 0x0000007b4f657212 */ /* 0x000fe200078e964c */
[----:B------:R-:W-:Y:S01]  /*9260*/  VIADD R130, R130, 0x6ed9eba1 ;  /* 0x6ed9eba182827836 */ /* 0x000fe20000000000 */
[----:B------:R-:W-:Y:S02]  /*9270*/  LOP3.LUT R66, R69, R70, R66, 0x96, !PT ;  /* 0x0000004645427212 */ /* 0x000fe400078e9642 */
[----:B------:R-:W-:Y:S02]  /*9280*/  LOP3.LUT R67, R65, R64, R114, 0xca, !PT ;  /* 0x0000004041437212 */ /* 0x000fe400078eca72 */
[----:B------:R-:W-:Y:S02]  /*9290*/  IADD3 R101, PT, PT, R101, R128, R117 ;  /* 0x0000008065657210 */ /* 0x000fe40007ffe075 */
[----:B------:R-:W-:Y:S02]  /*92a0*/  LOP3.LUT R66, R66, R103, RZ, 0x3c, !PT ;  /* 0x0000006742427212 */ /* 0x000fe400078e3cff */
[----:B------:R-:W-:-:S02]  /*92b0*/  SHF.L.W.U32.HI R127, R79, 0x1e, R79 ;  /* 0x0000001e4f7f7819 */ /* 0x000fc40000010e4f */
[--C-:B------:R-:W-:Y:S02]  /*92c0*/  LOP3.LUT R112, R71, R114, R122.reuse, 0xca, !PT ;  /* 0x0000007247707212 */ /* 0x100fe400078eca7a */
[----:B------:R-:W-:Y:S02]  /*92d0*/  IADD3 R67, PT, PT, R67, R43, R122 ;  /* 0x0000002b43437210 */ /* 0x000fe40007ffe07a */
[--C-:B------:R-:W-:Y:S02]  /*92e0*/  LEA.HI R101, R130, R101, R130.reuse, 0x5 ;  /* 0x0000006582657211 */ /* 0x100fe400078f2882 */
[----:B------:R-:W-:Y:S02]  /*92f0*/  LOP3.LUT R122, R68, R118, R63, 0x96, !PT ;  /* 0x00000076447a7212 */ /* 0x000fe400078e963f */
[----:B------:R-:W-:Y:S02]  /*9300*/  SHF.L.W.U32.HI R134, R130, 0x1e, R130 ;  /* 0x0000001e82867819 */ /* 0x000fe40000010e82 */
[----:B------:R-:W-:-:S02]  /*9310*/  SHF.L.W.U32.HI R63, R66, 0x1, R66 ;  /* 0x00000001423f7819 */ /* 0x000fc40000010e42 */
[----:B------:R-:W-:Y:S01]  /*9320*/  LOP3.LUT R130, R130, R127, R123, 0x96, !PT ;  /* 0x0000007f82827212 */ /* 0x000fe200078e967b */
[----:B------:R-:W-:Y:S01]  /*9330*/  IMAD.IADD R71, R44, 0x1, R93 ;  /* 0x000000012c477824 */ /* 0x000fe200078e025d */
[----:B------:R-:W-:Y:S01]  /*9340*/  LOP3.LUT R66, R108, R132, R81, 0xca, !PT ;  /* 0x000000846c427212 */ /* 0x000fe200078eca51 */
[----:B------:R-:W-:Y:S01]  /*9350*/  VIADD R79, R101, 0x6ed9eba1 ;  /* 0x6ed9eba1654f7836 */ /* 0x000fe20000000000 */
[----:B------:R-:W-:Y:S02]  /*9360*/  IADD3 R130, PT, PT, R130, R76, R63 ;  /* 0x0000004c82827210 */ /* 0x000fe40007ffe03f */
[----:B------:R-:W-:Y:S02]  /*9370*/  LOP3.LUT R122, R122, R109, RZ, 0x3c, !PT ;  /* 0x0000006d7a7a7212 */ /* 0x000fe400078e3cff */
[----:B------:R-:W-:Y:S02]  /*9380*/  LEA.HI R76, R108, R71, R108, 0x5 ;  /* 0x000000476c4c7211 */ /* 0x000fe400078f286c */
[----:B------:R-:W-:-:S02]  /*9390*/  IADD3 R71, PT, PT, R66, R100, R45 ;  /* 0x0000006442477210 */ /* 0x000fc40007ffe02d */
[C---:B------:R-:W-:Y:S02]  /*93a0*/  LEA.HI R130, R79.reuse, R130, R79, 0x5 ;  /* 0x000000824f827211 */ /* 0x040fe400078f284f */
[----:B------:R-:W-:Y:S02]  /*93b0*/  SHF.L.W.U32.HI R101, R122, 0x1, R122 ;  /* 0x000000017a657819 */ /* 0x000fe40000010e7a */
[----:B------:R-:W-:Y:S02]  /*93c0*/  LOP3.LUT R122, R79, R134, R127, 0x96, !PT ;  /* 0x000000864f7a7212 */ /* 0x000fe400078e967f */
[----:B------:R-:W-:Y:S02]  /*93d0*/  LOP3.LUT R70, R111, R113, R70, 0x96, !PT ;  /* 0x000000716f467212 */ /* 0x000fe400078e9646 */
[----:B------:R-:W-:Y:S01]  /*93e0*/  LEA.HI R66, R76, R71, R76, 0x5 ;  /* 0x000000474c427211 */ /* 0x000fe200078f284c */
[----:B------:R-:W-:Y:S01]  /*93f0*/  VIADD R71, R130, 0x6ed9eba1 ;  /* 0x6ed9eba182477836 */ /* 0x000fe20000000000 */
[----:B------:R-:W-:-:S02]  /*9400*/  IADD3 R136, PT, PT, R122, R123, R101 ;  /* 0x0000007b7a887210 */ /* 0x000fc40007ffe065 */
[----:B------:R-:W-:Y:S02]  /*9410*/  SHF.L.W.U32.HI R123, R108, 0x1e, R108 ;  /* 0x0000001e6c7b7819 */ /* 0x000fe40000010e6c */
[----:B------:R-:W-:Y:S02]  /*9420*/  SHF.L.W.U32.HI R128, R76, 0x1e, R76 ;  /* 0x0000001e4c807819 */ /* 0x000fe40000010e4c */
[----:B------:R-:W-:Y:S02]  /*9430*/  LOP3.LUT R122, R70, R117, RZ, 0x3c, !PT ;  /* 0x00000075467a7212 */ /* 0x000fe400078e3cff */
[----:B------:R-:W-:Y:S02]  /*9440*/  SHF.L.W.U32.HI R138, R79, 0x1e, R79 ;  /* 0x0000001e4f8a7819 */ /* 0x000fe40000010e4f */
[----:B------:R-:W-:Y:S02]  /*9450*/  LEA.HI R136, R71, R136, R71, 0x5 ;  /* 0x0000008847887211 */ /* 0x000fe400078f2847 */
[----:B------:R-:W-:-:S02]  /*9460*/  LOP3.LUT R70, R66, R128, R123, 0xca, !PT ;  /* 0x0000008042467212 */ /* 0x000fc400078eca7b */
[C---:B------:R-:W-:Y:S02]  /*9470*/  SHF.L.W.U32.HI R130, R71.reuse, 0x1e, R71 ;  /* 0x0000001e47827819 */ /* 0x040fe40000010e47 */
[----:B------:R-:W-:Y:S02]  /*9480*/  SHF.L.W.U32.HI R122, R122, 0x1, R122 ;  /* 0x000000017a7a7819 */ /* 0x000fe40000010e7a */
[----:B------:R-:W-:Y:S01]  /*9490*/  LOP3.LUT R71, R71, R138, R134, 0x96, !PT ;  /* 0x0000008a47477212 */ /* 0x000fe200078e9686 */
[----:B------:R-:W-:Y:S01]  /*94a0*/  VIADD R79, R136, 0x6ed9eba1 ;  /* 0x6ed9eba1884f7836 */ /* 0x000fe20000000000 */
[----:B------:R-:W-:Y:S02]  /*94b0*/  LOP3.LUT R118, R107, R124, R118, 0x96, !PT ;  /* 0x0000007c6b767212 */ /* 0x000fe400078e9676 */
[--C-:B------:R-:W-:Y:S02]  /*94c0*/  LOP3.LUT R125, R76, R123, R132.reuse, 0xca, !PT ;  /* 0x0000007b4c7d7212 */ /* 0x100fe400078eca84 */
[----:B------:R-:W-:-:S02]  /*94d0*/  IADD3 R70, PT, PT, R70, R47, R132 ;  /* 0x0000002f46467210 */ /* 0x000fc40007ffe084 */
[----:B------:R-:W-:Y:S02]  /*94e0*/  IADD3 R132, PT, PT, R71, R127, R122 ;  /* 0x0000007f47847210 */ /* 0x000fe40007ffe07a */
[----:B------:R-:W-:Y:S02]  /*94f0*/  LOP3.LUT R118, R118, R63, RZ, 0x3c, !PT ;  /* 0x0000003f76767212 */ /* 0x000fe400078e3cff */
        /* <DEDUP_REMOVED lines=9> */
[----:B------:R-:W-:Y:S01]  /*9590*/  SHF.L.W.U32.HI R113, R79, 0x1e, R79 ;  /* 0x0000001e4f717819 */ /* 0x000fe20000010e4f */
[----:B------:R-:W-:Y:S01]  /*95a0*/  VIADD R132, R76, 0x5a827999 ;  /* 0x5a8279994c847836 */ /* 0x000fe20000000000 */
[----:B------:R-:W-:Y:S02]  /*95b0*/  LEA.HI R134, R105, R134, R105, 0x5 ;  /* 0x0000008669867211 */ /* 0x000fe400078f2869 */
[----:B------:R-:W-:-:S02]  /*95c0*/  SHF.L.W.U32.HI R71, R136, 0x1, R136 ;  /* 0x0000000188477819 */ /* 0x000fc40000010e88 */
[----:B------:R-:W-:Y:S01]  /*95d0*/  LOP3.LUT R76, R105, R113, R130, 0xe8, !PT ;  /* 0x00000071694c7212 */ /* 0x000fe200078ee882 */
[----:B------:R-:W-:Y:S01]  /*95e0*/  VIADD R134, R134, 0x8f1bbcdc ;  /* 0x8f1bbcdc86867836 */ /* 0x000fe20000000000 */
[----:B------:R-:W-:Y:S02]  /*95f0*/  LOP3.LUT R79, R103, R116, R124, 0x96, !PT ;  /* 0x00000074674f7212 */ /* 0x000fe400078e967c */
[----:B------:R-:W-:Y:S02]  /*9600*/  SHF.L.W.U32.HI R121, R121, 0x1e, R121 ;  /* 0x0000001e79797819 */ /* 0x000fe40000010e79 */
[----:B------:R-:W-:Y:S02]  /*9610*/  IADD3 R129, PT, PT, R76, R138, R71 ;  /* 0x0000008a4c817210 */ /* 0x000fe40007ffe047 */
[----:B------:R-:W-:Y:S02]  /*9620*/  LOP3.LUT R79, R79, R122, RZ, 0x3c, !PT ;  /* 0x0000007a4f4f7212 */ /* 0x000fe400078e3cff */
[----:B------:R-:W-:-:S02]  /*9630*/  SHF.L.W.U32.HI R124, R105, 0x1e, R105 ;  /* 0x0000001e697c7819 */ /* 0x000fc40000010e69 */
[----:B------:R-:W-:Y:S02]  /*9640*/  LOP3.LUT R127, R132, R121, R126, 0xca, !PT ;  /* 0x00000079847f7212 */ /* 0x000fe400078eca7e */
[C-C-:B------:R-:W-:Y:S02]  /*9650*/  LEA.HI R129, R134.reuse, R129, R134.reuse, 0x5 ;  /* 0x0000008186817211 */ /* 0x140fe400078f2886 */
[C---:B------:R-:W-:Y:S02]  /*9660*/  SHF.L.W.U32.HI R131, R134.reuse, 0x1e, R134 ;  /* 0x0000001e86837819 */ /* 0x040fe40000010e86 */
[----:B------:R-:W-:Y:S02]  /*9670*/  SHF.L.W.U32.HI R79, R79, 0x1, R79 ;  /* 0x000000014f4f7819 */ /* 0x000fe40000010e4f */
        /* <DEDUP_REMOVED lines=8> */
[----:B------:R-:W-:Y:S01]  /*9700*/  LOP3.LUT R105, R129, R131, R124, 0xe8, !PT ;  /* 0x0000008381697212 */ /* 0x000fe200078ee87c */
[----:B------:R-:W-:Y:S01]  /*9710*/  VIADD R134, R134, 0x8f1bbcdc ;  /* 0x8f1bbcdc86867836 */ /* 0x000fe20000000000 */
[----:B------:R-:W-:-:S02]  /*9720*/  IADD3 R125, PT, PT, R125, R81, R46 ;  /* 0x000000517d7d7210 */ /* 0x000fc40007ffe02e */
[----:B------:R-:W-:Y:S02]  /*9730*/  IADD3 R133, PT, PT, R105, R113, R76 ;  /* 0x0000007169857210 */ /* 0x000fe40007ffe04c */
[----:B------:R-:W-:Y:S02]  /*9740*/  LOP3.LUT R116, R117, R68, R116, 0x96, !PT ;  /* 0x0000004475747212 */ /* 0x000fe400078e9674 */
[----:B------:R-:W-:Y:S02]  /*9750*/  IADD3 R112, PT, PT, R112, R83, R42 ;  /* 0x0000005370707210 */ /* 0x000fe40007ffe02a */
[C-C-:B------:R-:W-:Y:S02]  /*9760*/  LEA.HI R125, R66.reuse, R125, R66.reuse, 0x5 ;  /* 0x0000007d427d7211 */ /* 0x140fe400078f2842 */
[----:B------:R-:W-:Y:S02]  /*9770*/  SHF.L.W.U32.HI R105, R66, 0x1e, R66 ;  /* 0x0000001e42697819 */ /* 0x000fe40000010e42 */
[----:B------:R-:W-:-:S02]  /*9780*/  LEA.HI R133, R134, R133, R134, 0x5 ;  /* 0x0000008586857211 */ /* 0x000fc400078f2886 */
[----:B------:R-:W-:Y:S02]  /*9790*/  LOP3.LUT R66, R63, R111, R69, 0x96, !PT ;  /* 0x0000006f3f427212 */ /* 0x000fe400078e9645 */
[----:B------:R-:W-:Y:S02]  /*97a0*/  LOP3.LUT R120, R116, R71, RZ, 0x3c, !PT ;  /* 0x0000004774787212 */ /* 0x000fe400078e3cff */
[----:B------:R-:W-:Y:S02]  /*97b0*/  LEA.HI R112, R65, R112, R65, 0x5 ;  /* 0x0000007041707211 */ /* 0x000fe400078f2841 */
[----:B------:R-:W-:Y:S01]  /*97c0*/  SHF.L.W.U32.HI R116, R129, 0x1e, R129 ;  /* 0x0000001e81747819 */ /* 0x000fe20000010e81 */
[----:B------:R-:W-:Y:S01]  /*97d0*/  VIADD R133, R133, 0x8f1bbcdc ;  /* 0x8f1bbcdc85857836 */ /* 0x000fe20000000000 */
[----:B------:R-:W-:Y:S02]  /*97e0*/  LOP3.LUT R66, R66, R79, RZ, 0x3c, !PT ;  /* 0x0000004f42427212 */ /* 0x000fe400078e3cff */
[----:B------:R-:W-:Y:S01]  /*97f0*/  SHF.L.W.U32.HI R129, R134, 0x1e, R134 ;  /* 0x0000001e86817819 */ /* 0x000fe20000010e86 */
[----:B------:R-:W-:Y:S01]  /*9800*/  VIADD R130, R112, 0x5a827999 ;  /* 0x5a82799970827836 */ /* 0x000fe20000000000 */
[----:B------:R-:W-:-:S02]  /*9810*/  SHF.L.W.U32.HI R120, R120, 0x1, R120 ;  /* 0x0000000178787819 */ /* 0x000fc40000010e78 */
[----:B------:R-:W-:Y:S02]  /*9820*/  LOP3.LUT R69, R134, R116, R131, 0xe8, !PT ;  /* 0x0000007486457212 */ /* 0x000fe400078ee883 */
[----:B------:R-:W-:Y:S02]  /*9830*/  SHF.L.W.U32.HI R112, R66, 0x1, R66 ;  /* 0x0000000142707819 */ /* 0x000fe40000010e42 */
[----:B------:R-:W-:Y:S02]  /*9840*/  LOP3.LUT R66, R133, R129, R116, 0xe8, !PT ;  /* 0x0000008185427212 */ /* 0x000fe400078ee874 */
[----:B------:R-:W-:Y:S02]  /*9850*/  IADD3 R124, PT, PT, R69, R124, R120 ;  /* 0x0000007c457c7210 */ /* 0x000fe40007ffe078 */
[----:B------:R-:W-:Y:S02]  /*9860*/  IADD3 R131, PT, PT, R66, R131, R112 ;  /* 0x0000008342837210 */ /* 0x000fe40007ffe070 */
[----:B------:R-:W-:-:S02]  /*9870*/  LEA.HI R66, R133, R124, R133, 0x5 ;  /* 0x0000007c85427211 */ /* 0x000fc400078f2885 */
[----:B------:R-:W-:Y:S02]  /*9880*/  LOP3.LUT R69, R101, R107, R68, 0x96, !PT ;  /* 0x0000006b65457212 */ /* 0x000fe400078e9644 */
[--C-:B------:R-:W-:Y:S01]  /*9890*/  LEA.HI R119, R132, R119, R132.reuse, 0x5 ;  /* 0x0000007784777211 */ /* 0x100fe200078f2884 */
[----:B------:R-:W-:Y:S01]  /*98a0*/  VIADD R66, R66, 0x8f1bbcdc ;  /* 0x8f1bbcdc42427836 */ /* 0x000fe20000000000 */
[----:B------:R-:W-:Y:S02]  /*98b0*/  LOP3.LUT R69, R69, R76, RZ, 0x3c, !PT ;  /* 0x0000004c45457212 */ /* 0x000fe400078e3cff */
[----:B------:R-:W-:Y:S02]  /*98c0*/  SHF.L.W.U32.HI R133, R133, 0x1e, R133 ;  /* 0x0000001e85857819 */ /* 0x000fe40000010e85 */
[----:B------:R-:W-:Y:S01]  /*98d0*/  SHF.L.W.U32.HI R124, R132, 0x1e, R132 ;  /* 0x0000001e847c7819 */ /* 0x000fe20000010e84 */
[----:B------:R-:W-:Y:S01]  /*98e0*/  VIADD R132, R119, 0x5a827999 ;  /* 0x5a82799977847836 */ /* 0x000fe20000000000 */
[----:B------:R-:W-:-:S02]  /*98f0*/  LEA.HI R131, R66, R131, R66, 0x5 ;  /* 0x0000008342837211 */ /* 0x000fc400078f2842 */
[----:B------:R-:W-:Y:S02]  /*9900*/  SHF.L.W.U32.HI R119, R69, 0x1, R69 ;  /* 0x0000000145777819 */ /* 0x000fe40000010e45 */
[----:B------:R-:W-:Y:S02]  /*9910*/  LOP3.LUT R68, R66, R133, R129, 0xe8, !PT ;  /* 0x0000008542447212 */ /* 0x000fe400078ee881 */
[----:B------:R-:W-:Y:S01]  /*9920*/  SHF.L.W.U32.HI R113, R65, 0x1e, R65 ;  /* 0x0000001e41717819 */ /* 0x000fe20000010e41 */
[----:B------:R-:W-:Y:S01]  /*9930*/  VIADD R131, R131, 0x8f1bbcdc ;  /* 0x8f1bbcdc83837836 */ /* 0x000fe20000000000 */
[----:B------:R-:W-:Y:S02]  /*9940*/  LOP3.LUT R111, R122, R110, R111, 0x96, !PT ;  /* 0x0000006e7a6f7212 */ /* 0x000fe400078e966f */
[----:B------:R-:W-:Y:S02]  /*9950*/  IADD3 R68, PT, PT, R68, R116, R119 ;  /* 0x0000007444447210 */ /* 0x000fe40007ffe077 */
[----:B------:R-:W-:-:S02]  /*9960*/  LOP3.LUT R65, R130, R113, R64, 0xca, !PT ;  /* 0x0000007182417212 */ /* 0x000fc400078eca40 */
[----:B------:R-:W-:Y:S02]  /*9970*/  LOP3.LUT R111, R111, R120, RZ, 0x3c, !PT ;  /* 0x000000786f6f7212 */ /* 0x000fe400078e3cff */
[----:B------:R-:W-:Y:S02]  /*9980*/  SHF.L.W.U32.HI R136, R66, 0x1e, R66 ;  /* 0x0000001e42887819 */ /* 0x000fe40000010e42 */
[----:B------:R-:W-:Y:S02]  /*9990*/  LEA.HI R67, R130, R67, R130, 0x5 ;  /* 0x0000004382437211 */ /* 0x000fe400078f2882 */
[----:B------:R-:W-:Y:S02]  /*99a0*/  LEA.HI R68, R131, R68, R131, 0x5 ;  /* 0x0000004483447211 */ /* 0x000fe400078f2883 */
[----:B------:R-:W-:Y:S02]  /*99b0*/  IADD3 R65, PT, PT, R65, R58, R114 ;  /* 0x0000003a41417210 */ /* 0x000fe40007ffe072 */
[----:B------:R-:W-:-:S02]  /*99c0*/  LOP3.LUT R66, R132, R124, R121, 0xca, !PT ;  /* 0x0000007c84427212 */ /* 0x000fc400078eca79 */
[----:B------:R-:W-:Y:S02]  /*99d0*/  SHF.L.W.U32.HI R69, R111, 0x1, R111 ;  /* 0x000000016f457819 */ /* 0x000fe40000010e6f */
[----:B------:R-:W-:Y:S01]  /*99e0*/  LOP3.LUT R114, R131, R136, R133, 0xe8, !PT ;  /* 0x0000008883727212 */ /* 0x000fe200078ee885 */
[----:B------:R-:W-:Y:S01]  /*99f0*/  VIADD R116, R67, 0x5a827999 ;  /* 0x5a82799943747836 */ /* 0x000fe20000000000 */
[----:B------:R-:W-:Y:S01]  /*9a00*/  IADD3 R126, PT, PT, R66, R57, R126 ;  /* 0x00000039427e7210 */ /* 0x000fe20007ffe07e */
[----:B------:R-:W-:Y:S01]  /*9a10*/  VIADD R67, R68, 0x8f1bbcdc ;  /* 0x8f1bbcdc44437836 */ /* 0x000fe20000000000 */
[----:B------:R-:W-:Y:S02]  /*9a20*/  IADD3 R66, PT, PT, R114, R129, R69 ;  /* 0x0000008172427210 */ /* 0x000fe40007ffe045 */
[----:B------:R-:W-:Y:S02]  /*9a30*/  LOP3.LUT R111, R118, R103, R107, 0x96, !PT ;  /* 0x00000067766f7212 */ /* 0x000fe400078e966b */
[----:B------:R-:W-:-:S02]  /*9a40*/  LEA.HI R66, R67, R66, R67, 0x5 ;  /* 0x0000004243427211 */ /* 0x000fc400078f2843 */
[----:B------:R-:W-:Y:S01]  /*9a50*/  SHF.L.W.U32.HI R114, R130, 0x1e, R130 ;  /* 0x0000001e82727819 */ /* 0x000fe20000010e82 */
[----:B------:R-:W-:Y:S01]  /*9a60*/  VIADD R125, R125, 0x5a827999 ;  /* 0x5a8279997d7d7836 */ /* 0x000fe20000000000 */
[----:B------:R-:W-:Y:S02]  /*9a70*/  LOP3.LUT R68, R111, R112, RZ, 0x3c, !PT ;  /* 0x000000706f447212 */ /* 0x000fe400078e3cff */
[----:B------:R-:W-:Y:S01]  /*9a80*/  SHF.L.W.U32.HI R138, R131, 0x1e, R131 ;  /* 0x0000001e838a7819 */ /* 0x000fe20000010e83 */
[----:B------:R-:W-:Y:S01]  /*9a90*/  VIADD R111, R66, 0x8f1bbcdc ;  /* 0x8f1bbcdc426f7836 */ /* 0x000fe20000000000 */
[----:B------:R-:W-:Y:S02]  /*9aa0*/  LOP3.LUT R110, R71, R109, R110, 0x96, !PT ;  /* 0x0000006d476e7212 */ /* 0x000fe400078e966e */
[----:B------:R-:W-:Y:S02]  /*9ab0*/  LOP3.LUT R107, R116, R114, R113, 0xca, !PT ;  /* 0x00000072746b7212 */ /* 0x000fe400078eca71 */
[----:B------:R-:W-:-:S02]  /*9ac0*/  SHF.L.W.U32.HI R134, R67, 0x1e, R67 ;  /* 0x0000001e43867819 */ /* 0x000fc40000010e43 */
[----:B------:R-:W-:Y:S02]  /*9ad0*/  SHF.L.W.U32.HI R66, R68, 0x1, R68 ;  /* 0x0000000144427819 */ /* 0x000fe40000010e44 */
[----:B------:R-:W-:Y:S02]  /*9ae0*/  LOP3.LUT R67, R67, R138, R136, 0xe8, !PT ;  /* 0x0000008a43437212 */ /* 0x000fe400078ee888 */
[----:B------:R-:W-:Y:S02]  /*9af0*/  LOP3.LUT R115, R125, R105, R128, 0xca, !PT ;  /* 0x000000697d737212 */ /* 0x000fe400078eca80 */
[----:B------:R-:W-:Y:S02]  /*9b00*/  LOP3.LUT R110, R110, R119, RZ, 0x3c, !PT ;  /* 0x000000776e6e7212 */ /* 0x000fe400078e3cff */
[----:B------:R-:W-:Y:S02]  /*9b10*/  IADD3 R107, PT, PT, R107, R59, R64 ;  /* 0x0000003b6b6b7210 */ /* 0x000fe40007ffe040 */
[----:B------:R-:W-:-:S02]  /*9b20*/  IADD3 R64, PT, PT, R67, R133, R66 ;  /* 0x0000008543407210 */ /* 0x000fc40007ffe042 */
[----:B------:R-:W-:Y:S02]  /*9b30*/  IADD3 R115, PT, PT, R115, R60, R123 ;  /* 0x0000003c73737210 */ /* 0x000fe40007ffe07b */
[----:B------:R-:W-:Y:S02]  /*9b40*/  LEA.HI R70, R125, R70, R125, 0x5 ;  /* 0x000000467d467211 */ /* 0x000fe400078f287d */
[----:B------:R-:W-:Y:S02]  /*9b50*/  SHF.L.W.U32.HI R68, R110, 0x1, R110 ;  /* 0x000000016e447819 */ /* 0x000fe40000010e6e */
[C---:B------:R-:W-:Y:S02]  /*9b60*/  LOP3.LUT R123, R111.reuse, R134, R138, 0xe8, !PT ;  /* 0x000000866f7b7212 */ /* 0x040fe400078ee88a */
[----:B------:R-:W-:Y:S01]  /*9b70*/  LEA.HI R64, R111, R64, R111, 0x5 ;  /* 0x000000406f407211 */ /* 0x000fe200078f286f */
[----:B------:R-:W-:Y:S01]  /*9b80*/  VIADD R130, R70, 0x5a827999 ;  /* 0x5a82799946827836 */ /* 0x000fe20000000000 */
[----:B------:R-:W-:-:S02]  /*9b90*/  IADD3 R140, PT, PT, R123, R136, R68 ;  /* 0x000000887b8c7210 */ /* 0x000fc40007ffe044 */
[----:B------:R-:W-:Y:S02]  /*9ba0*/  LOP3.LUT R70, R79, R117, R103, 0x96, !PT ;  /* 0x000000754f467212 */ /* 0x000fe400078e9667 */
[----:B------:R-:W-:Y:S01]  /*9bb0*/  SHF.L.W.U32.HI R123, R111, 0x1e, R111 ;  /* 0x0000001e6f7b7819 */ /* 0x000fe20000010e6f */
[----:B------:R-:W-:Y:S01]  /*9bc0*/  VIADD R111, R64, 0x8f1bbcdc ;  /* 0x8f1bbcdc406f7836 */ /* 0x000fe20000000000 */
[----:B------:R-:W-:Y:S02]  /*9bd0*/  LOP3.LUT R67, R70, R69, RZ, 0x3c, !PT ;  /* 0x0000004546437212 */ /* 0x000fe400078e3cff */
[----:B------:R-:W-:Y:S02]  /*9be0*/  LEA.HI R127, R132, R127, R132, 0x5 ;  /* 0x0000007f847f7211 */ /* 0x000fe400078f2884 */
[----:B------:R-:W-:Y:S02]  /*9bf0*/  LEA.HI R140, R111, R140, R111, 0x5 ;  /* 0x0000008c6f8c7211 */ /* 0x000fe400078f286f */
[----:B------:R-:W-:-:S02]  /*9c00*/  SHF.L.W.U32.HI R110, R125, 0x1e, R125 ;  /* 0x0000001e7d6e7819 */ /* 0x000fc40000010e7d */
[----:B------:R-:W-:Y:S02]  /*9c10*/  SHF.L.W.U32.HI R67, R67, 0x1, R67 ;  /* 0x0000000143437819 */ /* 0x000fe40000010e43 */
[----:B------:R-:W-:Y:S01]  /*9c20*/  LOP3.LUT R125, R111, R123, R134, 0xe8, !PT ;  /* 0x0000007b6f7d7212 */ /* 0x000fe200078ee886 */
[----:B------:R-:W-:Y:S01]  /*9c30*/  VIADD R127, R127, 0x5a827999 ;  /* 0x5a8279997f7f7836 */ /* 0x000fe20000000000 */
[----:B------:R-:W-:Y:S01]  /*9c40*/  LOP3.LUT R109, R76, R63, R109, 0x96, !PT ;  /* 0x0000003f4c6d7212 */ /* 0x000fe200078e966d */
[----:B------:R-:W-:Y:S01]  /*9c50*/  VIADD R140, R140, 0x8f1bbcdc ;  /* 0x8f1bbcdc8c8c7836 */ /* 0x000fe20000000000 */
[----:B------:R-:W-:Y:S02]  /*9c60*/  IADD3 R125, PT, PT, R125, R138, R67 ;  /* 0x0000008a7d7d7210 */ /* 0x000fe40007ffe043 */
[----:B------:R-:W-:Y:S02]  /*9c70*/  SHF.L.W.U32.HI R136, R132, 0x1e, R132 ;  /* 0x0000001e84887819 */ /* 0x000fe40000010e84 */
[----:B------:R-:W-:-:S02]  /*9c80*/  LOP3.LUT R109, R109, R66, RZ, 0x3c, !PT ;  /* 0x000000426d6d7212 */ /* 0x000fc400078e3cff */
[----:B------:R-:W-:Y:S02]  /*9c90*/  SHF.L.W.U32.HI R111, R111, 0x1e, R111 ;  /* 0x0000001e6f6f7819 */ /* 0x000fe40000010e6f */
[C---:B------:R-:W-:Y:S02]  /*9ca0*/  LEA.HI R126, R127.reuse, R126, R127, 0x5 ;  /* 0x0000007e7f7e7211 */ /* 0x040fe400078f287f */
[----:B------:R-:W-:Y:S02]  /*9cb0*/  LEA.HI R125, R140, R125, R140, 0x5 ;  /* 0x0000007d8c7d7211 */ /* 0x000fe400078f288c */
[----:B------:R-:W-:Y:S02]  /*9cc0*/  LOP3.LUT R70, R127, R136, R124, 0xca, !PT ;  /* 0x000000887f467212 */ /* 0x000fe400078eca7c */
[----:B------:R-:W-:Y:S02]  /*9cd0*/  LOP3.LUT R117, R120, R101, R117, 0x96, !PT ;  /* 0x0000006578757212 */ /* 0x000fe400078e9675 */
[----:B------:R-:W-:-:S02]  /*9ce0*/  SHF.L.W.U32.HI R138, R140, 0x1e, R140 ;  /* 0x0000001e8c8a7819 */ /* 0x000fc40000010e8c */
[----:B------:R-:W-:Y:S02]  /*9cf0*/  SHF.L.W.U32.HI R129, R109, 0x1, R109 ;  /* 0x000000016d817819 */ /* 0x000fe40000010e6d */
[----:B------:R-:W-:Y:S01]  /*9d00*/  LOP3.LUT R140, R140, R111, R123, 0xe8, !PT ;  /* 0x0000006f8c8c7212 */ /* 0x000fe200078ee87b */
[----:B------:R-:W-:Y:S01]  /*9d10*/  VIADD R125, R125, 0x8f1bbcdc ;  /* 0x8f1bbcdc7d7d7836 */ /* 0x000fe20000000000 */
[----:B------:R-:W-:Y:S01]  /*9d20*/  LOP3.LUT R64, R130, R110, R105, 0xca, !PT ;  /* 0x0000006e82407212 */ /* 0x000fe200078eca69 */
[----:B------:R-:W-:Y:S01]  /*9d30*/  VIADD R126, R126, 0x5a827999 ;  /* 0x5a8279997e7e7836 */ /* 0x000fe20000000000 */
[----:B------:R-:W-:Y:S02]  /*9d40*/  IADD3 R103, PT, PT, R70, R48, R121 ;  /* 0x0000003046677210 */ /* 0x000fe40007ffe079 */
[----:B------:R-:W-:Y:S02]  /*9d50*/  LOP3.LUT R117, R117, R68, RZ, 0x3c, !PT ;  /* 0x0000004475757212 */ /* 0x000fe400078e3cff */
[----:B------:R-:W-:-:S02]  /*9d60*/  IADD3 R140, PT, PT, R140, R134, R129 ;  /* 0x000000868c8c7210 */ /* 0x000fc40007ffe081 */
[----:B------:R-:W-:Y:S02]  /*9d70*/  IADD3 R128, PT, PT, R64, R61, R128 ;  /* 0x0000003d40807210 */ /* 0x000fe40007ffe080 */
[----:B------:R-:W-:Y:S02]  /*9d80*/  SHF.L.W.U32.HI R70, R117, 0x1, R117 ;  /* 0x0000000175467819 */ /* 0x000fe40000010e75 */
[C---:B------:R-:W-:Y:S02]  /*9d90*/  LOP3.LUT R109, R125.reuse, R138, R111, 0xe8, !PT ;  /* 0x0000008a7d6d7212 */ /* 0x040fe400078ee86f */
[----:B------:R-:W-:Y:S02]  /*9da0*/  LEA.HI R103, R126, R103, R126, 0x5 ;  /* 0x000000677e677211 */ /* 0x000fe400078f287e */
[----:B------:R-:W-:Y:S02]  /*9db0*/  LOP3.LUT R64, R36, R6, R4, 0x96, !PT ;  /* 0x0000000624407212 */ /* 0x000fe400078e9604 */
[----:B------:R-:W-:-:S02]  /*9dc0*/  LEA.HI R140, R125, R140, R125, 0x5 ;  /* 0x0000008c7d8c7211 */ /* 0x000fc400078f287d */
[----:B------:R-:W-:Y:S02]  /*9dd0*/  LOP3.LUT R142, R112, R122, R63, 0x96, !PT ;  /* 0x0000007a708e7212 */ /* 0x000fe400078e963f */
[----:B------:R-:W-:Y:S01]  /*9de0*/  IADD3 R134, PT, PT, R109, R123, R70 ;  /* 0x0000007b6d867210 */ /* 0x000fe20007ffe046 */
[----:B------:R-:W-:Y:S01]  /*9df0*/  VIADD R123, R103, 0x5a827999 ;  /* 0x5a827999677b7836 */ /* 0x000fe20000000000 */
[----:B------:R-:W-:Y:S02]  /*9e00*/  LOP3.LUT R64, R64, R57, RZ, 0x3c, !PT ;  /* 0x0000003940407212 */ /* 0x000fe400078e3cff */
[----:B------:R-:W-:Y:S01]  /*9e10*/  SHF.L.W.U32.HI R121, R127, 0x1e, R127 ;  /* 0x0000001e7f797819 */ /* 0x000fe20000010e7f */
[----:B------:R-:W-:Y:S01]  /*9e20*/  VIADD R127, R140, 0x8f1bbcdc ;  /* 0x8f1bbcdc8c7f7836 */ /* 0x000fe20000000000 */
[----:B------:R-:W-:Y:S02]  /*9e30*/  SHF.L.W.U32.HI R132, R126, 0x1e, R126 ;  /* 0x0000001e7e847819 */ /* 0x000fe40000010e7e */
[----:B------:R-:W-:-:S02]  /*9e40*/  LOP3.LUT R103, R142, R67, RZ, 0x3c, !PT ;  /* 0x000000438e677212 */ /* 0x000fc400078e3cff */
[----:B------:R-:W-:Y:S02]  /*9e50*/  SHF.L.W.U32.HI R142, R125, 0x1e, R125 ;  /* 0x0000001e7d8e7819 */ /* 0x000fe40000010e7d */
[----:B------:R-:W-:Y:S02]  /*9e60*/  SHF.L.W.U32.HI R63, R64, 0x1, R64 ;  /* 0x00000001403f7819 */ /* 0x000fe40000010e40 */
[----:B------:R-:W-:Y:S02]  /*9e70*/  LOP3.LUT R125, R123, R132, R121, 0xca, !PT ;  /* 0x000000847b7d7212 */ /* 0x000fe400078eca79 */
[----:B------:R-:W-:Y:S02]  /*9e80*/  SHF.L.W.U32.HI R64, R103, 0x1, R103 ;  /* 0x0000000167407819 */ /* 0x000fe40000010e67 */
[C---:B------:R-:W-:Y:S02]  /*9e90*/  LOP3.LUT R103, R127.reuse, R142, R138, 0xe8, !PT ;  /* 0x0000008e7f677212 */ /* 0x040fe400078ee88a */
[----:B------:R-:W-:-:S02]  /*9ea0*/  LEA.HI R134, R127, R134, R127, 0x5 ;  /* 0x000000867f867211 */ /* 0x000fc400078f287f */
[----:B------:R-:W-:Y:S02]  /*9eb0*/  LEA.HI R65, R116, R65, R116, 0x5 ;  /* 0x0000004174417211 */ /* 0x000fe400078f2874 */
[----:B------:R-:W-:Y:S02]  /*9ec0*/  LOP3.LUT R126, R126, R121, R136, 0xca, !PT ;  /* 0x000000797e7e7212 */ /* 0x000fe400078eca88 */
[----:B------:R-:W-:Y:S01]  /*9ed0*/  IADD3 R125, PT, PT, R125, R136, R63 ;  /* 0x000000887d7d7210 */ /* 0x000fe20007ffe03f */
[----:B------:R-:W-:Y:S01]  /*9ee0*/  VIADD R134, R134, 0x8f1bbcdc ;  /* 0x8f1bbcdc86867836 */ /* 0x000fe20000000000 */
[----:B------:R-:W-:Y:S02]  /*9ef0*/  IADD3 R111, PT, PT, R103, R111, R64 ;  /* 0x0000006f676f7210 */ /* 0x000fe40007ffe040 */
[----:B------:R-:W-:Y:S02]  /*9f00*/  LOP3.LUT R136, R119, R118, R101, 0x96, !PT ;  /* 0x0000007677887212 */ /* 0x000fe400078e9665 */
[----:B------:R-:W-:Y:S01]  /*9f10*/  SHF.L.W.U32.HI R103, R116, 0x1e, R116 ;  /* 0x0000001e74677819 */ /* 0x000fe20000010e74 */
[----:B------:R-:W-:Y:S01]  /*9f20*/  VIADD R116, R65, 0x5a827999 ;  /* 0x5a82799941747836 */ /* 0x000fe20000000000 */
[----:B------:R-:W-:-:S02]  /*9f30*/  LOP3.LUT R131, R136, R129, RZ, 0x3c, !PT ;  /* 0x0000008188837212 */ /* 0x000fc400078e3cff */
[----:B------:R-:W-:Y:S02]  /*9f40*/  SHF.L.W.U32.HI R127, R127, 0x1e, R127 ;  /* 0x0000001e7f7f7819 */ /* 0x000fe40000010e7f */
[----:B------:R-:W-:Y:S02]  /*9f50*/  LEA.HI R111, R134, R111, R134, 0x5 ;  /* 0x0000006f866f7211 */ /* 0x000fe400078f2886 */
[----:B------:R-:W-:Y:S02]  /*9f60*/  LOP3.LUT R109, R116, R103, R114, 0xca, !PT ;  /* 0x00000067746d7212 */ /* 0x000fe400078eca72 */
[C---:B------:R-:W-:Y:S02]  /*9f70*/  SHF.L.W.U32.HI R101, R134.reuse, 0x1e, R134 ;  /* 0x0000001e86657819 */ /* 0x040fe40000010e86 */
[----:B------:R-:W-:Y:S02]  /*9f80*/  SHF.L.W.U32.HI R131, R131, 0x1, R131 ;  /* 0x0000000183837819 */ /* 0x000fe40000010e83 */
[----:B------:R-:W-:Y:S01]  /*9f90*/  LOP3.LUT R134, R134, R127, R142, 0xe8, !PT ;  /* 0x0000007f86867212 */ /* 0x000fe200078ee88e */
[----:B------:R-:W-:Y:S01]  /*9fa0*/  VIADD R136, R111, 0x8f1bbcdc ;  /* 0x8f1bbcdc6f887836 */ /* 0x000fe20000000000 */
[----:B------:R-:W-:-:S02]  /*9fb0*/  LOP3.LUT R65, R69, R71, R122, 0x96, !PT ;  /* 0x0000004745417212 */ /* 0x000fc400078e967a */
[----:B------:R-:W-:Y:S02]  /*9fc0*/  IADD3 R122, PT, PT, R109, R52, R113 ;  /* 0x000000346d7a7210 */ /* 0x000fe40007ffe071 */
[----:B------:R-:W-:Y:S02]  /*9fd0*/  IADD3 R113, PT, PT, R134, R138, R131 ;  /* 0x0000008a86717210 */ /* 0x000fe40007ffe083 */
[----:B------:R-:W-:Y:S02]  /*9fe0*/  LOP3.LUT R65, R65, R70, RZ, 0x3c, !PT ;  /* 0x0000004641417212 */ /* 0x000fe400078e3cff */
[----:B------:R-:W-:Y:S02]  /*9ff0*/  LEA.HI R113, R136, R113, R136, 0x5 ;  /* 0x0000007188717211 */ /* 0x000fe400078f2888 */
[----:B------:R-:W-:Y:S02]  /*a000*/  LEA.HI R109, R116, R107, R116, 0x5 ;  /* 0x0000006b746d7211 */ /* 0x000fe400078f2874 */
[----:B------:R-:W-:-:S02]  /*a010*/  SHF.L.W.U32.HI R65, R65, 0x1, R65 ;  /* 0x0000000141417819 */ /* 0x000fc40000010e41 */
[----:B------:R-:W-:Y:S02]  /*a020*/  LOP3.LUT R111, R136, R101, R127, 0xe8, !PT ;  /* 0x00000065886f7212 */ /* 0x000fe400078ee87f */
[----:B------:R-:W-:Y:S02]  /*a030*/  LOP3.LUT R134, R40, R10, R8, 0x96, !PT ;  /* 0x0000000a28867212 */ /* 0x000fe400078e9608 */
[----:B------:R-:W-:Y:S02]  /*a040*/  LOP3.LUT R137, R66, R79, R118, 0x96, !PT ;  /* 0x0000004f42897212 */ /* 0x000fe400078e9676 */
[----:B------:R-:W-:Y:S01]  /*a050*/  SHF.L.W.U32.HI R138, R136, 0x1e, R136 ;  /* 0x0000001e888a7819 */ /* 0x000fe20000010e88 */
[----:B------:R-:W-:Y:S01]  /*a060*/  VIADD R136, R113, 0x8f1bbcdc ;  /* 0x8f1bbcdc71887836 */ /* 0x000fe20000000000 */
[----:B------:R-:W-:Y:S01]  /*a070*/  LEA.HI R115, R130, R115, R130, 0x5 ;  /* 0x0000007382737211 */ /* 0x000fe200078f2882 */
[----:B------:R-:W-:Y:S01]  /*a080*/  VIADD R117, R109, 0x5a827999 ;  /* 0x5a8279996d757836 */ /* 0x000fe20000000000 */
[----:B------:R-:W-:-:S02]  /*a090*/  IADD3 R135, PT, PT, R111, R142, R65 ;  /* 0x0000008e6f877210 */ /* 0x000fc40007ffe041 */
[----:B------:R-:W-:Y:S02]  /*a0a0*/  LOP3.LUT R134, R134, R59, RZ, 0x3c, !PT ;  /* 0x0000003b86867212 */ /* 0x000fe400078e3cff */
[----:B------:R-:W-:Y:S01]  /*a0b0*/  LOP3.LUT R137, R137, R64, RZ, 0x3c, !PT ;  /* 0x0000004089897212 */ /* 0x000fe200078e3cff */
[----:B------:R-:W-:Y:S01]  /*a0c0*/  VIADD R107, R115, 0x5a827999 ;  /* 0x5a827999736b7836 */ /* 0x000fe20000000000 */
[----:B------:R-:W-:Y:S02]  /*a0d0*/  LEA.HI R135, R136, R135, R136, 0x5 ;  /* 0x0000008788877211 */ /* 0x000fe400078f2888 */
[----:B------:R-:W-:Y:S02]  /*a0e0*/  SHF.L.W.U32.HI R109, R134, 0x1, R134 ;  /* 0x00000001866d7819 */ /* 0x000fe40000010e86 */
[----:B------:R-:W-:Y:S02]  /*a0f0*/  LEA.HI R115, R117, R122, R117, 0x5 ;  /* 0x0000007a75737211 */ /* 0x000fe400078f2875 */
[----:B------:R-:W-:-:S02]  /*a100*/  SHF.L.W.U32.HI R122, R137, 0x1, R137 ;  /* 0x00000001897a7819 */ /* 0x000fc40000010e89 */
[----:B------:R-:W-:Y:S01]  /*a110*/  LOP3.LUT R134, R136, R138, R101, 0xe8, !PT ;  /* 0x0000008a88867212 */ /* 0x000fe200078ee865 */
[----:B------:R-:W-:Y:S01]  /*a120*/  VIADD R135, R135, 0x8f1bbcdc ;  /* 0x8f1bbcdc87877836 */ /* 0x000fe20000000000 */
[----:B------:R-:W-:Y:S01]  /*a130*/  LOP3.LUT R142, R68, R76, R71, 0x96, !PT ;  /* 0x0000004c448e7212 */ /* 0x000fe200078e9647 */
[----:B------:R-:W-:Y:S01]  /*a140*/  VIADD R115, R115, 0x5a827999 ;  /* 0x5a82799973737836 */ /* 0x000fe20000000000 */
[----:B------:R-:W-:Y:S02]  /*a150*/  IADD3 R140, PT, PT, R134, R127, R122 ;  /* 0x0000007f868c7210 */ /* 0x000fe40007ffe07a */
[----:B------:R-:W-:Y:S02]  /*a160*/  SHF.L.W.U32.HI R116, R116, 0x1e, R116 ;  /* 0x0000001e74747819 */ /* 0x000fe40000010e74 */
[----:B------:R-:W-:Y:S02]  /*a170*/  SHF.L.W.U32.HI R111, R117, 0x1e, R117 ;  /* 0x0000001e756f7819 */ /* 0x000fe40000010e75 */
[----:B------:R-:W-:-:S02]  /*a180*/  SHF.L.W.U32.HI R130, R130, 0x1e, R130 ;  /* 0x0000001e82827819 */ /* 0x000fc40000010e82 */
[----:B------:R-:W-:Y:S02]  /*a190*/  LOP3.LUT R142, R142, R131, RZ, 0x3c, !PT ;  /* 0x000000838e8e7212 */ /* 0x000fe400078e3cff */
[----:B------:R-:W-:Y:S02]  /*a1a0*/  SHF.L.W.U32.HI R136, R136, 0x1e, R136 ;  /* 0x0000001e88887819 */ /* 0x000fe40000010e88 */
[----:B------:R-:W-:Y:S02]  /*a1b0*/  LEA.HI R140, R135, R140, R135, 0x5 ;  /* 0x0000008c878c7211 */ /* 0x000fe400078f2887 */
[----:B------:R-:W-:Y:S02]  /*a1c0*/  LEA.HI R71, R107, R128, R107, 0x5 ;  /* 0x000000806b477211 */ /* 0x000fe400078f286b */
[----:B------:R-:W-:Y:S02]  /*a1d0*/  LOP3.LUT R118, R115, R111, R116, 0xca, !PT ;  /* 0x0000006f73767212 */ /* 0x000fe400078eca74 */
[----:B------:R-:W-:-:S02]  /*a1e0*/  LOP3.LUT R144, R67, R120, R79, 0x96, !PT ;  /* 0x0000007843907212 */ /* 0x000fc400078e964f */
[----:B------:R-:W-:Y:S02]  /*a1f0*/  LOP3.LUT R133, R107, R130, R110, 0xca, !PT ;  /* 0x000000826b857212 */ /* 0x000fe400078eca6e */
[----:B------:R-:W-:Y:S02]  /*a200*/  SHF.L.W.U32.HI R128, R142, 0x1, R142 ;  /* 0x000000018e807819 */ /* 0x000fe40000010e8e */
[----:B------:R-:W-:Y:S01]  /*a210*/  LOP3.LUT R79, R135, R136, R138, 0xe8, !PT ;  /* 0x00000088874f7212 */ /* 0x000fe200078ee88a */
[----:B------:R-:W-:Y:S01]  /*a220*/  VIADD R140, R140, 0x8f1bbcdc ;  /* 0x8f1bbcdc8c8c7836 */ /* 0x000fe20000000000 */
[----:B------:R-:W-:Y:S01]  /*a230*/  IADD3 R113, PT, PT, R118, R103, R109 ;  /* 0x0000006776717210 */ /* 0x000fe20007ffe06d */
[----:B------:R-:W-:Y:S01]  /*a240*/  VIADD R71, R71, 0x5a827999 ;  /* 0x5a82799947477836 */ /* 0x000fe20000000000 */
[----:B------:R-:W-:Y:S02]  /*a250*/  LOP3.LUT R144, R144, R65, RZ, 0x3c, !PT ;  /* 0x0000004190907212 */ /* 0x000fe400078e3cff */
[----:B------:R-:W-:-:S02]  /*a260*/  SHF.L.W.U32.HI R127, R135, 0x1e, R135 ;  /* 0x0000001e877f7819 */ /* 0x000fc40000010e87 */
[----:B------:R-:W-:Y:S02]  /*a270*/  IADD3 R118, PT, PT, R133, R50, R105 ;  /* 0x0000003285767210 */ /* 0x000fe40007ffe069 */
[----:B------:R-:W-:Y:S02]  /*a280*/  IADD3 R101, PT, PT, R79, R101, R128 ;  /* 0x000000654f657210 */ /* 0x000fe40007ffe080 */
[----:B------:R-:W-:Y:S02]  /*a290*/  LOP3.LUT R117, R117, R116, R103, 0xca, !PT ;  /* 0x0000007475757212 */ /* 0x000fe400078eca67 */
[----:B------:R-:W-:Y:S02]  /*a2a0*/  SHF.L.W.U32.HI R135, R144, 0x1, R144 ;  /* 0x0000000190877819 */ /* 0x000fe40000010e90 */
[----:B------:R-:W-:Y:S02]  /*a2b0*/  LOP3.LUT R103, R140, R127, R136, 0xe8, !PT ;  /* 0x0000007f8c677212 */ /* 0x000fe400078ee888 */
[----:B------:R-:W-:-:S02]  /*a2c0*/  LEA.HI R105, R71, R118, R71, 0x5 ;  /* 0x0000007647697211 */ /* 0x000fc400078f2847 */
[----:B------:R-:W-:Y:S02]  /*a2d0*/  LEA.HI R101, R140, R101, R140, 0x5 ;  /* 0x000000658c657211 */ /* 0x000fe400078f288c */
[----:B------:R-:W-:Y:S02]  /*a2e0*/  LOP3.LUT R134, R44, R14, R12, 0x96, !PT ;  /* 0x0000000e2c867212 */ /* 0x000fe400078e960c */
[----:B------:R-:W-:Y:S01]  /*a2f0*/  IADD3 R133, PT, PT, R103, R138, R135 ;  /* 0x0000008a67857210 */ /* 0x000fe20007ffe087 */
[----:B------:R-:W-:Y:S01]  /*a300*/  VIADD R105, R105, 0x5a827999 ;  /* 0x5a82799969697836 */ /* 0x000fe20000000000 */
[----:B------:R-:W-:Y:S01]  /*a310*/  SHF.L.W.U32.HI R103, R107, 0x1e, R107 ;  /* 0x0000001e6b677819 */ /* 0x000fe20000010e6b */
[----:B------:R-:W-:Y:S01]  /*a320*/  VIADD R118, R101, 0x8f1bbcdc ;  /* 0x8f1bbcdc65767836 */ /* 0x000fe20000000000 */
[----:B------:R-:W-:Y:S02]  /*a330*/  LOP3.LUT R134, R134, R61, RZ, 0x3c, !PT ;  /* 0x0000003d86867212 */ /* 0x000fe400078e3cff */
[----:B------:R-:W-:-:S02]  /*a340*/  LOP3.LUT R107, R129, R112, R76, 0x96, !PT ;  /* 0x00000070816b7212 */ /* 0x000fc400078e964c */
[----:B------:R-:W-:Y:S02]  /*a350*/  SHF.L.W.U32.HI R76, R71, 0x1e, R71 ;  /* 0x0000001e474c7819 */ /* 0x000fe40000010e47 */
[----:B------:R-:W-:Y:S02]  /*a360*/  SHF.L.W.U32.HI R79, R134, 0x1, R134 ;  /* 0x00000001864f7819 */ /* 0x000fe40000010e86 */
[----:B------:R-:W-:Y:S02]  /*a370*/  LOP3.LUT R134, R107, R122, RZ, 0x3c, !PT ;  /* 0x0000007a6b867212 */ /* 0x000fe400078e3cff */
[----:B------:R-:W-:Y:S02]  /*a380*/  LOP3.LUT R101, R105, R76, R103, 0xca, !PT ;  /* 0x0000004c69657212 */ /* 0x000fe400078eca67 */
[----:B------:R-:W-:Y:S02]  /*a390*/  LEA.HI R133, R118, R133, R118, 0x5 ;  /* 0x0000008576857211 */ /* 0x000fe400078f2876 */
[----:B------:R-:W-:-:S02]  /*a3a0*/  SHF.L.W.U32.HI R139, R140, 0x1e, R140 ;  /* 0x0000001e8c8b7819 */ /* 0x000fc40000010e8c */
[----:B------:R-:W-:Y:S02]  /*a3b0*/  LOP3.LUT R141, R70, R119, R120, 0x96, !PT ;  /* 0x00000077468d7212 */ /* 0x000fe400078e9678 */
[----:B------:R-:W-:Y:S02]  /*a3c0*/  LOP3.LUT R107, R71, R103, R130, 0xca, !PT ;  /* 0x00000067476b7212 */ /* 0x000fe400078eca82 */
[----:B------:R-:W-:Y:S02]  /*a3d0*/  SHF.L.W.U32.HI R71, R134, 0x1, R134 ;  /* 0x0000000186477819 */ /* 0x000fe40000010e86 */
[----:B------:R-:W-:Y:S01]  /*a3e0*/  IADD3 R101, PT, PT, R101, R130, R79 ;  /* 0x0000008265657210 */ /* 0x000fe20007ffe04f */
[----:B------:R-:W-:Y:S01]  /*a3f0*/  VIADD R130, R133, 0x8f1bbcdc ;  /* 0x8f1bbcdc85827836 */ /* 0x000fe20000000000 */
[----:B------:R-:W-:Y:S02]  /*a400*/  LOP3.LUT R134, R118, R139, R127, 0xe8, !PT ;  /* 0x0000008b76867212 */ /* 0x000fe400078ee87f */
[----:B------:R-:W-:-:S02]  /*a410*/  LOP3.LUT R141, R141, R128, RZ, 0x3c, !PT ;  /* 0x000000808d8d7212 */ /* 0x000fc400078e3cff */
[----:B------:R-:W-:Y:S02]  /*a420*/  SHF.L.W.U32.HI R118, R118, 0x1e, R118 ;  /* 0x0000001e76767819 */ /* 0x000fe40000010e76 */
[----:B------:R-:W-:Y:S02]  /*a430*/  IADD3 R124, PT, PT, R126, R49, R124 ;  /* 0x000000317e7c7210 */ /* 0x000fe40007ffe07c */
[----:B------:R-:W-:Y:S02]  /*a440*/  IADD3 R137, PT, PT, R134, R136, R71 ;  /* 0x0000008886897210 */ /* 0x000fe40007ffe047 */
[----:B------:R-:W-:Y:S02]  /*a450*/  SHF.L.W.U32.HI R126, R141, 0x1, R141 ;  /* 0x000000018d7e7819 */ /* 0x000fe40000010e8d */
        /* <DEDUP_REMOVED lines=8> */
[----:B------:R-:W-:-:S02]  /*a4e0*/  SHF.L.W.U32.HI R123, R123, 0x1e, R123 ;  /* 0x0000001e7b7b7819 */ /* 0x000fc40000010e7b */
[----:B------:R-:W-:Y:S02]  /*a4f0*/  LEA.HI R137, R130, R137, R130, 0x5 ;  /* 0x0000008982897211 */ /* 0x000fe400078f2882 */
[----:B------:R-:W-:Y:S02]  /*a500*/  LOP3.LUT R136, R64, R69, R112, 0x96, !PT ;  /* 0x0000004540887212 */ /* 0x000fe400078e9670 */
[C---:B------:R-:W-:Y:S02]  /*a510*/  LEA.HI R125, R120.reuse, R125, R120, 0x5 ;  /* 0x0000007d787d7211 */ /* 0x040fe400078f2878 */
[----:B------:R-:W-:Y:S02]  /*a520*/  SHF.L.W.U32.HI R124, R133, 0x1, R133 ;  /* 0x00000001857c7819 */ /* 0x000fe40000010e85 */
[----:B------:R-:W-:Y:S01]  /*a530*/  LOP3.LUT R112, R120, R123, R132, 0xca, !PT ;  /* 0x0000007b78707212 */ /* 0x000fe200078eca84 */
[----:B------:R-:W-:Y:S01]  /*a540*/  VIADD R137, R137, 0x8f1bbcdc ;  /* 0x8f1bbcdc89897836 */ /* 0x000fe20000000000 */
[----:B------:R-:W-:Y:S01]  /*a550*/  LOP3.LUT R136, R136, R135, RZ, 0x3c, !PT ;  /* 0x0000008788887212 */ /* 0x000fe200078e3cff */
[----:B------:R-:W-:Y:S01]  /*a560*/  VIADD R125, R125, 0x5a827999 ;  /* 0x5a8279997d7d7836 */ /* 0x000fe20000000000 */
[----:B------:R-:W-:-:S02]  /*a570*/  SHF.L.W.U32.HI R133, R130, 0x1e, R130 ;  /* 0x0000001e82857819 */ /* 0x000fc40000010e82 */
[----:B------:R-:W-:Y:S02]  /*a580*/  SHF.L.W.U32.HI R138, R120, 0x1e, R120 ;  /* 0x0000001e788a7819 */ /* 0x000fe40000010e78 */
[----:B------:R-:W-:Y:S02]  /*a590*/  IADD3 R120, PT, PT, R112, R121, R124 ;  /* 0x0000007970787210 */ /* 0x000fe40007ffe07c */
        /* <DEDUP_REMOVED lines=25> */
[----:B------:R-:W-:Y:S02]  /*a730*/  LEA.HI R134, R137, R134, R137, 0x5 ;  /* 0x0000008689867211 */ /* 0x000fe400078f2889 */
[----:B------:R-:W-:Y:S02]  /*a740*/  LOP3.LUT R132, R131, R66, R119, 0x96, !PT ;  /* 0x0000004283847212 */ /* 0x000fe400078e9677 */
[----:B------:R-:W-:Y:S02]  /*a750*/  LOP3.LUT R140, R140, R127, RZ, 0x3c, !PT ;  /* 0x0000007f8c8c7212 */ /* 0x000fe400078e3cff */
[----:B------:R-:W-:Y:S01]  /*a760*/  LEA.HI R138, R145, R138, R145, 0x5 ;  /* 0x0000008a918a7211 */ /* 0x000fe200078f2891 */
[----:B------:R-:W-:Y:S01]  /*a770*/  VIADD R147, R134, 0xca62c1d6 ;  /* 0xca62c1d686937836 */ /* 0x000fe20000000000 */
[----:B------:R-:W-:Y:S02]  /*a780*/  LOP3.LUT R142, R48, R36, R22, 0x96, !PT ;  /* 0x00000024308e7212 */ /* 0x000fe400078e9616 */
[----:B------:R-:W-:-:S02]  /*a790*/  LOP3.LUT R139, R132, R71, RZ, 0x3c, !PT ;  /* 0x00000047848b7212 */ /* 0x000fc400078e3cff */
[----:B------:R-:W-:Y:S02]  /*a7a0*/  SHF.L.W.U32.HI R120, R140, 0x1, R140 ;  /* 0x000000018c787819 */ /* 0x000fe40000010e8c */
[----:B------:R-:W-:Y:S01]  /*a7b0*/  SHF.L.W.U32.HI R132, R137, 0x1e, R137 ;  /* 0x0000001e89847819 */ /* 0x000fe20000010e89 */
[----:B------:R-:W-:Y:S01]  /*a7c0*/  VIADD R138, R138, 0x6ed9eba1 ;  /* 0x6ed9eba18a8a7836 */ /* 0x000fe20000000000 */
[----:B------:R-:W-:Y:S02]  /*a7d0*/  SHF.L.W.U32.HI R140, R121, 0x1e, R121 ;  /* 0x0000001e798c7819 */ /* 0x000fe40000010e79 */
[----:B------:R-:W-:Y:S02]  /*a7e0*/  LOP3.LUT R142, R142, R125, RZ, 0x3c, !PT ;  /* 0x0000007d8e8e7212 */ /* 0x000fe400078e3cff */
[----:B------:R-:W-:Y:S02]  /*a7f0*/  SHF.L.W.U32.HI R143, R145, 0x1e, R145 ;  /* 0x0000001e918f7819 */ /* 0x000fe40000010e91 */
[----:B------:R-:W-:-:S02]  /*a800*/  SHF.L.W.U32.HI R139, R139, 0x1, R139 ;  /* 0x000000018b8b7819 */ /* 0x000fc40000010e8b */
[----:B------:R-:W-:Y:S02]  /*a810*/  LOP3.LUT R134, R147, R132, R133, 0x96, !PT ;  /* 0x0000008493867212 */ /* 0x000fe400078e9685 */
[----:B------:R-:W-:Y:S02]  /*a820*/  LOP3.LUT R145, R145, R140, R136, 0x96, !PT ;  /* 0x0000008c91917212 */ /* 0x000fe400078e9688 */
[----:B------:R-:W-:Y:S02]  /*a830*/  SHF.L.W.U32.HI R121, R142, 0x1, R142 ;  /* 0x000000018e797819 */ /* 0x000fe40000010e8e */
[----:B------:R-:W-:Y:S02]  /*a840*/  LOP3.LUT R119, R138, R143, R140, 0x96, !PT ;  /* 0x0000008f8a777212 */ /* 0x000fe400078e968c */
[----:B------:R-:W-:Y:S02]  /*a850*/  IADD3 R134, PT, PT, R134, R118, R139 ;  /* 0x0000007686867210 */ /* 0x000fe40007ffe08b */
[----:B------:R-:W-:-:S02]  /*a860*/  LOP3.LUT R118, R49, R37, R23, 0x96, !PT ;  /* 0x0000002531767212 */ /* 0x000fc400078e9617 */
[----:B------:R-:W-:Y:S02]  /*a870*/  IADD3 R145, PT, PT, R145, R141, R120 ;  /* 0x0000008d91917210 */ /* 0x000fe40007ffe078 */
[----:B------:R-:W-:Y:S02]  /*a880*/  IADD3 R137, PT, PT, R119, R136, R121 ;  /* 0x0000008877897210 */ /* 0x000fe40007ffe079 */
[----:B------:R-:W-:Y:S02]  /*a890*/  LOP3.LUT R119, R63, R38, R36, 0x96, !PT ;  /* 0x000000263f777212 */ /* 0x000fe400078e9624 */
[----:B------:R-:W-:Y:S02]  /*a8a0*/  LOP3.LUT R118, R118, R123, RZ, 0x3c, !PT ;  /* 0x0000007b76767212 */ /* 0x000fe400078e3cff */
[----:B------:R-:W-:Y:S02]  /*a8b0*/  LEA.HI R145, R138, R145, R138, 0x5 ;  /* 0x000000918a917211 */ /* 0x000fe400078f288a */
[----:B------:R-:W-:-:S02]  /*a8c0*/  LOP3.LUT R144, R119, R120, RZ, 0x3c, !PT ;  /* 0x0000007877907212 */ /* 0x000fc400078e3cff */
[----:B------:R-:W-:Y:S01]  /*a8d0*/  SHF.L.W.U32.HI R119, R118, 0x1, R118 ;  /* 0x0000000176777819 */ /* 0x000fe20000010e76 */
[----:B------:R-:W-:Y:S01]  /*a8e0*/  VIADD R118, R145, 0x6ed9eba1 ;  /* 0x6ed9eba191767836 */ /* 0x000fe20000000000 */
[----:B------:R-:W-:Y:S02]  /*a8f0*/  LEA.HI R145, R147, R112, R147, 0x5 ;  /* 0x0000007093917211 */ /* 0x000fe400078f2893 */
[----:B------:R-:W-:Y:S02]  /*a900*/  LOP3.LUT R69, R65, R68, R69, 0x96, !PT ;  /* 0x0000004441457212 */ /* 0x000fe400078e9645 */
[----:B------:R-:W-:Y:S01]  /*a910*/  LEA.HI R112, R118, R137, R118, 0x5 ;  /* 0x0000008976707211 */ /* 0x000fe200078f2876 */
[----:B------:R-:W-:Y:S01]  /*a920*/  VIADD R145, R145, 0xca62c1d6 ;  /* 0xca62c1d691917836 */ /* 0x000fe20000000000 */
[----:B------:R-:W-:Y:S02]  /*a930*/  LOP3.LUT R141, R69, R126, RZ, 0x3c, !PT ;  /* 0x0000007e458d7212 */ /* 0x000fe400078e3cff */
[----:B------:R-:W-:-:S02]  /*a940*/  SHF.L.W.U32.HI R137, R147, 0x1e, R147 ;  /* 0x0000001e93897819 */ /* 0x000fc40000010e93 */
[----:B------:R-:W-:Y:S02]  /*a950*/  SHF.L.W.U32.HI R136, R138, 0x1e, R138 ;  /* 0x0000001e8a887819 */ /* 0x000fe40000010e8a */
[C---:B------:R-:W-:Y:S02]  /*a960*/  SHF.L.W.U32.HI R69, R118.reuse, 0x1e, R118 ;  /* 0x0000001e76457819 */ /* 0x040fe40000010e76 */
[----:B------:R-:W-:Y:S02]  /*a970*/  SHF.L.W.U32.HI R141, R141, 0x1, R141 ;  /* 0x000000018d8d7819 */ /* 0x000fe40000010e8d */
[----:B------:R-:W-:Y:S02]  /*a980*/  LOP3.LUT R138, R145, R137, R132, 0x96, !PT ;  /* 0x00000089918a7212 */ /* 0x000fe400078e9684 */
[----:B------:R-:W-:Y:S02]  /*a990*/  LOP3.LUT R118, R118, R136, R143, 0x96, !PT ;  /* 0x0000008876767212 */ /* 0x000fe400078e968f */
[----:B------:R-:W-:Y:S01]  /*a9a0*/  LOP3.LUT R147, R122, R67, R66, 0x96, !PT ;  /* 0x000000437a937212 */ /* 0x000fe200078e9642 */
[----:B------:R-:W-:Y:S01]  /*a9b0*/  VIADD R142, R112, 0x6ed9eba1 ;  /* 0x6ed9eba1708e7836 */ /* 0x000fe20000000000 */
[----:B------:R-:W-:-:S02]  /*a9c0*/  IADD3 R138, PT, PT, R138, R133, R141 ;  /* 0x000000858a8a7210 */ /* 0x000fc40007ffe08d */
[----:B------:R-:W-:Y:S02]  /*a9d0*/  IADD3 R133, PT, PT, R118, R140, R119 ;  /* 0x0000008c76857210 */ /* 0x000fe40007ffe077 */
[----:B------:R-:W-:Y:S02]  /*a9e0*/  LOP3.LUT R147, R147, R130, RZ, 0x3c, !PT ;  /* 0x0000008293937212 */ /* 0x000fe400078e3cff */
[----:B------:R-:W-:Y:S02]  /*a9f0*/  LOP3.LUT R146, R124, R39, R37, 0x96, !PT ;  /* 0x000000277c927212 */ /* 0x000fe400078e9625 */
[----:B------:R-:W-:Y:S02]  /*aa00*/  SHF.L.W.U32.HI R112, R144, 0x1, R144 ;  /* 0x0000000190707819 */ /* 0x000fe40000010e90 */
[----:B------:R-:W-:Y:S02]  /*aa10*/  LOP3.LUT R66, R128, R129, R68, 0x96, !PT ;  /* 0x0000008180427212 */ /* 0x000fe400078e9644 */
[----:B------:R-:W-:-:S02]  /*aa20*/  LOP3.LUT R144, R142, R69, R136, 0x96, !PT ;  /* 0x000000458e907212 */ /* 0x000fc400078e9688 */
[C-C-:B------:R-:W-:Y:S02]  /*aa30*/  LEA.HI R133, R142.reuse, R133, R142.reuse, 0x5 ;  /* 0x000000858e857211 */ /* 0x140fe400078f288e */
[----:B------:R-:W-:Y:S02]  /*aa40*/  SHF.L.W.U32.HI R68, R142, 0x1e, R142 ;  /* 0x0000001e8e447819 */ /* 0x000fe40000010e8e */
[----:B------:R-:W-:Y:S02]  /*aa50*/  LOP3.LUT R129, R71, R64, R129, 0x96, !PT ;  /* 0x0000004047817212 */ /* 0x000fe400078e9681 */
[----:B------:R-:W-:Y:S02]  /*aa60*/  SHF.L.W.U32.HI R142, R147, 0x1, R147 ;  /* 0x00000001938e7819 */ /* 0x000fe40000010e93 */
[----:B------:R-:W-:Y:S02]  /*aa70*/  LOP3.LUT R146, R146, R121, RZ, 0x3c, !PT ;  /* 0x0000007992927212 */ /* 0x000fe400078e3cff */
[----:B------:R-:W-:-:S02]  /*aa80*/  LOP3.LUT R140, R135, R70, R67, 0x96, !PT ;  /* 0x00000046878c7212 */ /* 0x000fc400078e9643 */
[----:B------:R-:W-:Y:S02]  /*aa90*/  LOP3.LUT R66, R66, R139, RZ, 0x3c, !PT ;  /* 0x0000008b42427212 */ /* 0x000fe400078e3cff */
[----:B------:R-:W-:Y:S02]  /*aaa0*/  LOP3.LUT R129, R129, R142, RZ, 0x3c, !PT ;  /* 0x0000008e81817212 */ /* 0x000fe400078e3cff */
[----:B------:R-:W-:Y:S01]  /*aab0*/  SHF.L.W.U32.HI R118, R146, 0x1, R146 ;  /* 0x0000000192767819 */ /* 0x000fe20000010e92 */
[----:B------:R-:W-:Y:S01]  /*aac0*/  VIADD R146, R133, 0x6ed9eba1 ;  /* 0x6ed9eba185927836 */ /* 0x000fe20000000000 */
[----:B------:R-:W-:Y:S02]  /*aad0*/  LOP3.LUT R67, R140, R141, RZ, 0x3c, !PT ;  /* 0x0000008d8c437212 */ /* 0x000fe400078e3cff */
[----:B------:R-:W-:Y:S02]  /*aae0*/  LOP3.LUT R133, R126, R131, R70, 0x96, !PT ;  /* 0x000000837e857212 */ /* 0x000fe400078e9646 */
[----:B------:R-:W-:-:S02]  /*aaf0*/  SHF.L.W.U32.HI R140, R66, 0x1, R66 ;  /* 0x00000001428c7819 */ /* 0x000fc40000010e42 */
[----:B------:R-:W-:Y:S02]  /*ab00*/  LEA.HI R134, R145, R134, R145, 0x5 ;  /* 0x0000008691867211 */ /* 0x000fe400078f2891 */
[----:B------:R-:W-:Y:S02]  /*ab10*/  LOP3.LUT R131, R139, R122, R131, 0x96, !PT ;  /* 0x0000007a8b837212 */ /* 0x000fe400078e9683 */
[----:B------:R-:W-:Y:S01]  /*ab20*/  SHF.L.W.U32.HI R66, R129, 0x1, R129 ;  /* 0x0000000181427819 */ /* 0x000fe20000010e81 */
[----:B------:R-:W-:Y:S01]  /*ab30*/  VIADD R149, R134, 0xca62c1d6 ;  /* 0xca62c1d686957836 */ /* 0x000fe20000000000 */
[----:B------:R-:W-:Y:S02]  /*ab40*/  SHF.L.W.U32.HI R70, R145, 0x1e, R145 ;  /* 0x0000001e91467819 */ /* 0x000fe40000010e91 */
[----:B------:R-:W-:Y:S02]  /*ab50*/  LOP3.LUT R131, R131, R66, RZ, 0x3c, !PT ;  /* 0x0000004283837212 */ /* 0x000fe400078e3cff */
[----:B------:R-:W-:-:S02]  /*ab60*/  IADD3 R143, PT, PT, R144, R143, R112 ;  /* 0x0000008f908f7210 */ /* 0x000fc40007ffe070 */
[----:B------:R-:W-:Y:S02]  /*ab70*/  LOP3.LUT R147, R146, R68, R69, 0x96, !PT ;  /* 0x0000004492937212 */ /* 0x000fe400078e9645 */
[----:B------:R-:W-:Y:S02]  /*ab80*/  LOP3.LUT R129, R133, R140, RZ, 0x3c, !PT ;  /* 0x0000008c85817212 */ /* 0x000fe400078e3cff */
[----:B------:R-:W-:Y:S02]  /*ab90*/  SHF.L.W.U32.HI R131, R131, 0x1, R131 ;  /* 0x0000000183837819 */ /* 0x000fe40000010e83 */
[----:B------:R-:W-:Y:S02]  /*aba0*/  LOP3.LUT R145, R149, R70, R137, 0x96, !PT ;  /* 0x0000004695917212 */ /* 0x000fe400078e9689 */
[----:B------:R-:W-:Y:S02]  /*abb0*/  LOP3.LUT R144, R127, R56, R38, 0x96, !PT ;  /* 0x000000387f907212 */ /* 0x000fe400078e9626 */
[----:B------:R-:W-:-:S02]  /*abc0*/  IADD3 R147, PT, PT, R147, R136, R118 ;  /* 0x0000008893937210 */ /* 0x000fc40007ffe076 */
[----:B------:R-:W-:Y:S02]  /*abd0*/  LEA.HI R143, R146, R143, R146, 0x5 ;  /* 0x0000008f928f7211 */ /* 0x000fe400078f2892 */
[----:B------:R-:W-:Y:S02]  /*abe0*/  SHF.L.W.U32.HI R67, R67, 0x1, R67 ;  /* 0x0000000143437819 */ /* 0x000fe40000010e43 */
[----:B------:R-:W-:Y:S02]  /*abf0*/  LOP3.LUT R133, R142, R135, R122, 0x96, !PT ;  /* 0x000000878e857212 */ /* 0x000fe400078e967a */
[----:B------:R-:W-:Y:S02]  /*ac00*/  LOP3.LUT R136, R130, R65, R64, 0x96, !PT ;  /* 0x0000004182887212 */ /* 0x000fe400078e9640 */
[----:B------:R-:W-:Y:S02]  /*ac10*/  LEA.HI R138, R149, R138, R149, 0x5 ;  /* 0x0000008a958a7211 */ /* 0x000fe400078f2895 */
[----:B------:R-:W-:-:S02]  /*ac20*/  SHF.L.W.U32.HI R134, R129, 0x1, R129 ;  /* 0x0000000181867819 */ /* 0x000fc40000010e81 */
[----:B------:R-:W-:Y:S02]  /*ac30*/  LOP3.LUT R122, R131, R142, R139, 0x96, !PT ;  /* 0x0000008e837a7212 */ /* 0x000fe400078e968b */
[----:B------:R-:W-:Y:S02]  /*ac40*/  LOP3.LUT R65, R141, R128, R65, 0x96, !PT ;  /* 0x000000808d417212 */ /* 0x000fe400078e9641 */
[----:B------:R-:W-:Y:S02]  /*ac50*/  IADD3 R142, PT, PT, R145, R132, R142 ;  /* 0x00000084918e7210 */ /* 0x000fe40007ffe08e */
[----:B------:R-:W-:Y:S01]  /*ac60*/  LOP3.LUT R132, R144, R119, RZ, 0x3c, !PT ;  /* 0x0000007790847212 */ /* 0x000fe200078e3cff */
[----:B------:R-:W-:Y:S01]  /*ac70*/  VIADD R144, R143, 0x6ed9eba1 ;  /* 0x6ed9eba18f907836 */ /* 0x000fe20000000000 */
[----:B------:R-:W-:Y:S01]  /*ac80*/  LOP3.LUT R129, R67, R126, R135, 0x96, !PT ;  /* 0x0000007e43817212 */ /* 0x000fe200078e9687 */
[----:B------:R-:W-:Y:S01]  /*ac90*/  VIADD R143, R138, 0xca62c1d6 ;  /* 0xca62c1d68a8f7836 */ /* 0x000fe20000000000 */
[----:B------:R-:W-:-:S02]  /*aca0*/  LOP3.LUT R136, R136, R67, RZ, 0x3c, !PT ;  /* 0x0000004388887212 */ /* 0x000fc400078e3cff */
[----:B------:R-:W-:Y:S02]  /*acb0*/  LOP3.LUT R135, R65, R134, RZ, 0x3c, !PT ;  /* 0x0000008641877212 */ /* 0x000fe400078e3cff */
[----:B------:R-:W-:Y:S02]  /*acc0*/  SHF.L.W.U32.HI R65, R149, 0x1e, R149 ;  /* 0x0000001e95417819 */ /* 0x000fe40000010e95 */
[----:B------:R-:W-:Y:S02]  /*acd0*/  SHF.L.W.U32.HI R145, R146, 0x1e, R146 ;  /* 0x0000001e92917819 */ /* 0x000fe40000010e92 */
[----:B------:R-:W-:Y:S02]  /*ace0*/  LOP3.LUT R126, R134, R139, R126, 0x96, !PT ;  /* 0x0000008b867e7212 */ /* 0x000fe400078e967e */
[----:B------:R-:W-:Y:S02]  /*acf0*/  SHF.L.W.U32.HI R139, R136, 0x1, R136 ;  /* 0x00000001888b7819 */ /* 0x000fe40000010e88 */
[----:B------:R-:W-:-:S02]  /*ad00*/  LEA.HI R147, R144, R147, R144, 0x5 ;  /* 0x0000009390937211 */ /* 0x000fc400078f2890 */
[----:B------:R-:W-:Y:S02]  /*ad10*/  SHF.L.W.U32.HI R136, R135, 0x1, R135 ;  /* 0x0000000187887819 */ /* 0x000fe40000010e87 */
[----:B------:R-:W-:Y:S02]  /*ad20*/  LOP3.LUT R146, R143, R65, R70, 0x96, !PT ;  /* 0x000000418f927212 */ /* 0x000fe400078e9646 */
[----:B------:R-:W-:Y:S02]  /*ad30*/  SHF.L.W.U32.HI R132, R132, 0x1, R132 ;  /* 0x0000000184847819 */ /* 0x000fe40000010e84 */
[----:B------:R-:W-:Y:S01]  /*ad40*/  LOP3.LUT R64, R144, R145, R68, 0x96, !PT ;  /* 0x0000009190407212 */ /* 0x000fe200078e9644 */
[----:B------:R-:W-:Y:S01]  /*ad50*/  VIADD R147, R147, 0x6ed9eba1 ;  /* 0x6ed9eba193937836 */ /* 0x000fe20000000000 */
[----:B------:R-:W-:Y:S02]  /*ad60*/  LOP3.LUT R151, R125, R57, R39, 0x96, !PT ;  /* 0x000000397d977212 */ /* 0x000fe400078e9627 */
[----:B------:R-:W-:-:S02]  /*ad70*/  LOP3.LUT R138, R140, R71, R128, 0x96, !PT ;  /* 0x000000478c8a7212 */ /* 0x000fc400078e9680 */
[----:B------:R-:W-:Y:S02]  /*ad80*/  LOP3.LUT R135, R66, R130, R71, 0x96, !PT ;  /* 0x0000008242877212 */ /* 0x000fe400078e9647 */
[----:B------:R-:W-:Y:S02]  /*ad90*/  LOP3.LUT R128, R136, R140, R141, 0x96, !PT ;  /* 0x0000008c88807212 */ /* 0x000fe400078e968d */
[----:B------:R-:W-:Y:S02]  /*ada0*/  IADD3 R71, PT, PT, R146, R137, R140 ;  /* 0x0000008992477210 */ /* 0x000fe40007ffe08c */
[----:B------:R-:W-:Y:S02]  /*adb0*/  IADD3 R140, PT, PT, R64, R69, R132 ;  /* 0x00000045408c7210 */ /* 0x000fe40007ffe084 */
[----:B------:R-:W-:Y:S02]  /*adc0*/  LEA.HI R142, R143, R142, R143, 0x5 ;  /* 0x0000008e8f8e7211 */ /* 0x000fe400078f288f */
[----:B------:R-:W-:-:S02]  /*add0*/  LOP3.LUT R151, R151, R112, RZ, 0x3c, !PT ;  /* 0x0000007097977212 */ /* 0x000fc400078e3cff */
[----:B------:R-:W-:Y:S02]  /*ade0*/  SHF.L.W.U32.HI R64, R144, 0x1e, R144 ;  /* 0x0000001e90407819 */ /* 0x000fe40000010e90 */
[----:B------:R-:W-:Y:S01]  /*adf0*/  LEA.HI R140, R147, R140, R147, 0x5 ;  /* 0x0000008c938c7211 */ /* 0x000fe200078f2893 */
[----:B------:R-:W-:Y:S01]  /*ae00*/  VIADD R146, R142, 0xca62c1d6 ;  /* 0xca62c1d68e927836 */ /* 0x000fe20000000000 */
[----:B------:R-:W-:Y:S02]  /*ae10*/  LOP3.LUT R130, R139, R141, R130, 0x96, !PT ;  /* 0x0000008d8b827212 */ /* 0x000fe400078e9682 */
[----:B------:R-:W-:Y:S02]  /*ae20*/  SHF.L.W.U32.HI R137, R151, 0x1, R151 ;  /* 0x0000000197897819 */ /* 0x000fe40000010e97 */
[----:B------:R-:W-:Y:S02]  /*ae30*/  LOP3.LUT R141, R147, R64, R145, 0x96, !PT ;  /* 0x00000040938d7212 */ /* 0x000fe400078e9691 */
[----:B------:R-:W-:-:S02]  /*ae40*/  LOP3.LUT R69, R123, R48, R56, 0x96, !PT ;  /* 0x000000307b457212 */ /* 0x000fc400078e9638 */
[----:B------:R-:W-:Y:S01]  /*ae50*/  SHF.L.W.U32.HI R143, R143, 0x1e, R143 ;  /* 0x0000001e8f8f7819 */ /* 0x000fe20000010e8f */
[----:B------:R-:W-:Y:S01]  /*ae60*/  VIADD R148, R140, 0x6ed9eba1 ;  /* 0x6ed9eba18c947836 */ /* 0x000fe20000000000 */
[----:B------:R-:W-:Y:S02]  /*ae70*/  IADD3 R141, PT, PT, R141, R68, R137 ;  /* 0x000000448d8d7210 */ /* 0x000fe40007ffe089 */
[----:B------:R-:W-:Y:S02]  /*ae80*/  LOP3.LUT R142, R69, R118, RZ, 0x3c, !PT ;  /* 0x00000076458e7212 */ /* 0x000fe400078e3cff */
[----:B------:R-:W-:Y:S02]  /*ae90*/  LOP3.LUT R144, R146, R143, R65, 0x96, !PT ;  /* 0x0000008f92907212 */ /* 0x000fe400078e9641 */
[----:B------:R-:W-:Y:S02]  /*aea0*/  SHF.L.W.U32.HI R69, R147, 0x1e, R147 ;  /* 0x0000001e93457819 */ /* 0x000fe40000010e93 */
[----:B------:R-:W-:-:S02]  /*aeb0*/  LEA.HI R141, R148, R141, R148, 0x5 ;  /* 0x0000008d948d7211 */ /* 0x000fc400078f2894 */
[----:B------:R-:W-:Y:S02]  /*aec0*/  IADD3 R70, PT, PT, R144, R70, R67 ;  /* 0x0000004690467210 */ /* 0x000fe40007ffe043 */
[----:B------:R-:W-:Y:S02]  /*aed0*/  SHF.L.W.U32.HI R140, R142, 0x1, R142 ;  /* 0x000000018e8c7819 */ /* 0x000fe40000010e8e */
[----:B------:R-:W-:Y:S01]  /*aee0*/  LOP3.LUT R67, R148, R69, R64, 0x96, !PT ;  /* 0x0000004594437212 */ /* 0x000fe200078e9640 */
[----:B------:R-:W-:Y:S01]  /*aef0*/  VIADD R141, R141, 0x6ed9eba1 ;  /* 0x6ed9eba18d8d7836 */ /* 0x000fe20000000000 */
[----:B------:R-:W-:Y:S02]  /*af00*/  LOP3.LUT R147, R120, R49, R57, 0x96, !PT ;  /* 0x0000003178937212 */ /* 0x000fe400078e9639 */
[----:B------:R-:W-:Y:S02]  /*af10*/  IADD3 R68, PT, PT, R67, R145, R140 ;  /* 0x0000009143447210 */ /* 0x000fe40007ffe08c */
[----:B------:R-:W-:-:S02]  /*af20*/  LOP3.LUT R142, R121, R63, R48, 0x96, !PT ;  /* 0x0000003f798e7212 */ /* 0x000fc400078e9630 */
[----:B------:R-:W-:Y:S02]  /*af30*/  LOP3.LUT R147, R147, R132, RZ, 0x3c, !PT ;  /* 0x0000008493937212 */ /* 0x000fe400078e3cff */
[----:B------:R-:W-:Y:S02]  /*af40*/  SHF.L.W.U32.HI R148, R148, 0x1e, R148 ;  /* 0x0000001e94947819 */ /* 0x000fe40000010e94 */
[----:B------:R-:W-:Y:S02]  /*af50*/  LEA.HI R68, R141, R68, R141, 0x5 ;  /* 0x000000448d447211 */ /* 0x000fe400078f288d */
[----:B------:R-:W-:Y:S02]  /*af60*/  LOP3.LUT R149, R142, R137, RZ, 0x3c, !PT ;  /* 0x000000898e957212 */ /* 0x000fe400078e3cff */
[----:B------:R-:W-:Y:S02]  /*af70*/  SHF.L.W.U32.HI R142, R147, 0x1, R147 ;  /* 0x00000001938e7819 */ /* 0x000fe40000010e93 */
[----:B------:R-:W-:Y:S01]  /*af80*/  LOP3.LUT R145, R141, R148, R69, 0x96, !PT ;  /* 0x000000948d917212 */ /* 0x000fe200078e9645 */
[----:B------:R-:W-:Y:S01]  /*af90*/  VIADD R67, R68, 0x6ed9eba1 ;  /* 0x6ed9eba144437836 */ /* 0x000fe20000000000 */
[----:B------:R-:W-:-:S02]  /*afa0*/  LEA.HI R71, R146, R71, R146, 0x5 ;  /* 0x0000004792477211 */ /* 0x000fc400078f2892 */
[----:B------:R-:W-:Y:S02]  /*afb0*/  SHF.L.W.U32.HI R144, R146, 0x1e, R146 ;  /* 0x0000001e92907819 */ /* 0x000fe40000010e92 */
[----:B------:R-:W-:Y:S02]  /*afc0*/  SHF.L.W.U32.HI R146, R141, 0x1e, R141 ;  /* 0x0000001e8d927819 */ /* 0x000fe40000010e8d */
[----:B------:R-:W-:Y:S01]  /*afd0*/  IADD3 R64, PT, PT, R145, R64, R142 ;  /* 0x0000004091407210 */ /* 0x000fe20007ffe08e */
[----:B------:R-:W-:Y:S01]  /*afe0*/  VIADD R71, R71, 0xca62c1d6 ;  /* 0xca62c1d647477836 */ /* 0x000fe20000000000 */
[----:B------:R-:W-:Y:S02]  /*aff0*/  SHF.L.W.U32.HI R141, R149, 0x1, R149 ;  /* 0x00000001958d7819 */ /* 0x000fe40000010e95 */
[C---:B------:R-:W-:Y:S02]  /*b000*/  LOP3.LUT R68, R67.reuse, R146, R148, 0x96, !PT ;  /* 0x0000009243447212 */ /* 0x040fe400078e9694 */
[----:B------:R-:W-:-:S02]  /*b010*/  LEA.HI R64, R67, R64, R67, 0x5 ;  /* 0x0000004043407211 */ /* 0x000fc400078f2843 */
[----:B------:R-:W-:Y:S02]  /*b020*/  LOP3.LUT R150, R71, R144, R143, 0x96, !PT ;  /* 0x0000009047967212 */ /* 0x000fe400078e968f */
[----:B------:R-:W-:Y:S01]  /*b030*/  IADD3 R145, PT, PT, R68, R69, R141 ;  /* 0x0000004544917210 */ /* 0x000fe20007ffe08d */
[----:B------:R-:W-:Y:S01]  /*b040*/  VIADD R68, R64, 0x6ed9eba1 ;  /* 0x6ed9eba140447836 */ /* 0x000fe20000000000 */
[----:B------:R-:W-:Y:S02]  /*b050*/  IADD3 R150, PT, PT, R150, R65, R66 ;  /* 0x0000004196967210 */ /* 0x000fe40007ffe042 */
[----:B------:R-:W-:Y:S02]  /*b060*/  LOP3.LUT R69, R119, R124, R49, 0x96, !PT ;  /* 0x0000007c77457212 */ /* 0x000fe400078e9631 */
[----:B------:R-:W-:Y:S02]  /*b070*/  SHF.L.W.U32.HI R65, R67, 0x1e, R67 ;  /* 0x0000001e43417819 */ /* 0x000fe40000010e43 */
[----:B------:R-:W-:-:S02]  /*b080*/  LEA.HI R67, R68, R145, R68, 0x5 ;  /* 0x0000009144437211 */ /* 0x000fc400078f2844 */
[----:B------:R-:W-:Y:S02]  /*b090*/  LOP3.LUT R63, R112, R127, R63, 0x96, !PT ;  /* 0x0000007f703f7212 */ /* 0x000fe400078e963f */
[----:B------:R-:W-:Y:S01]  /*b0a0*/  LOP3.LUT R69, R69, R140, RZ, 0x3c, !PT ;  /* 0x0000008c45457212 */ /* 0x000fe200078e3cff */
[----:B------:R-:W-:Y:S01]  /*b0b0*/  VIADD R67, R67, 0x6ed9eba1 ;  /* 0x6ed9eba143437836 */ /* 0x000fe20000000000 */
[----:B------:R-:W-:Y:S02]  /*b0c0*/  LEA.HI R70, R71, R70, R71, 0x5 ;  /* 0x0000004647467211 */ /* 0x000fe400078f2847 */
[----:B------:R-:W-:Y:S02]  /*b0d0*/  LOP3.LUT R63, R63, R142, RZ, 0x3c, !PT ;  /* 0x0000008e3f3f7212 */ /* 0x000fe400078e3cff */
[----:B------:R-:W-:Y:S02]  /*b0e0*/  SHF.L.W.U32.HI R66, R68, 0x1e, R68 ;  /* 0x0000001e44427819 */ /* 0x000fe40000010e44 */
[----:B------:R-:W-:-:S02]  /*b0f0*/  SHF.L.W.U32.HI R69, R69, 0x1, R69 ;  /* 0x0000000145457819 */ /* 0x000fc40000010e45 */
[----:B------:R-:W-:Y:S02]  /*b100*/  LOP3.LUT R68, R68, R65, R146, 0x96, !PT ;  /* 0x0000004144447212 */ /* 0x000fe400078e9692 */
[----:B------:R-:W-:Y:S01]  /*b110*/  SHF.L.W.U32.HI R64, R71, 0x1e, R71 ;  /* 0x0000001e47407819 */ /* 0x000fe20000010e47 */
[----:B------:R-:W-:Y:S01]  /*b120*/  VIADD R71, R70, 0xca62c1d6 ;  /* 0xca62c1d646477836 */ /* 0x000fe20000000000 */
[----:B------:R-:W-:Y:S02]  /*b130*/  SHF.L.W.U32.HI R63, R63, 0x1, R63 ;  /* 0x000000013f3f7819 */ /* 0x000fe40000010e3f */
[----:B------:R-:W-:Y:S02]  /*b140*/  LOP3.LUT R70, R67, R66, R65, 0x96, !PT ;  /* 0x0000004243467212 */ /* 0x000fe400078e9641 */
[----:B------:R-:W-:Y:S02]  /*b150*/  IADD3 R68, PT, PT, R68, R148, R69 ;  /* 0x0000009444447210 */ /* 0x000fe40007ffe045 */
[----:B------:R-:W-:-:S02]  /*b160*/  IADD3 R146, PT, PT, R70, R146, R63 ;  /* 0x0000009246927210 */ /* 0x000fc40007ffe03f */
[C---:B------:R-:W-:Y:S02]  /*b170*/  LEA.HI R70, R67.reuse, R68, R67, 0x5 ;  /* 0x0000004443467211 */ /* 0x040fe400078f2843 */
[----:B------:R-:W-:Y:S02]  /*b180*/  LOP3.LUT R124, R118, R125, R124, 0x96, !PT ;  /* 0x0000007d767c7212 */ /* 0x000fe400078e967c */
[----:B------:R-:W-:Y:S01]  /*b190*/  LOP3.LUT R148, R132, R123, R127, 0x96, !PT ;  /* 0x0000007b84947212 */ /* 0x000fe200078e967f */
[----:B------:R-:W-:Y:S01]  /*b1a0*/  VIADD R127, R70, 0x6ed9eba1 ;  /* 0x6ed9eba1467f7836 */ /* 0x000fe20000000000 */
[----:B------:R-:W-:Y:S02]  /*b1b0*/  LOP3.LUT R124, R124, R141, RZ, 0x3c, !PT ;  /* 0x0000008d7c7c7212 */ /* 0x000fe400078e3cff */
[----:B------:R-:W-:Y:S02]  /*b1c0*/  SHF.L.W.U32.HI R70, R67, 0x1e, R67 ;  /* 0x0000001e43467819 */ /* 0x000fe40000010e43 */
[----:B------:R-:W-:-:S02]  /*b1d0*/  LOP3.LUT R145, R71, R64, R144, 0x96, !PT ;  /* 0x0000004047917212 */ /* 0x000fc400078e9690 */
[----:B------:R-:W-:Y:S02]  /*b1e0*/  LOP3.LUT R152, R137, R120, R125, 0x96, !PT ;  /* 0x0000007889987212 */ /* 0x000fe400078e967d */
[----:B------:R-:W-:Y:S02]  /*b1f0*/  LEA.HI R150, R71, R150, R71, 0x5 ;  /* 0x0000009647967211 */ /* 0x000fe400078f2847 */
[----:B------:R-:W-:Y:S02]  /*b200*/  LEA.HI R146, R127, R146, R127, 0x5 ;  /* 0x000000927f927211 */ /* 0x000fe400078f287f */
[----:B------:R-:W-:Y:S02]  /*b210*/  SHF.L.W.U32.HI R125, R71, 0x1e, R71 ;  /* 0x0000001e477d7819 */ /* 0x000fe40000010e47 */
[----:B------:R-:W-:Y:S02]  /*b220*/  SHF.L.W.U32.HI R71, R127, 0x1e, R127 ;  /* 0x0000001e7f477819 */ /* 0x000fe40000010e7f */
[----:B------:R-:W-:-:S02]  /*b230*/  SHF.L.W.U32.HI R68, R124, 0x1, R124 ;  /* 0x000000017c447819 */ /* 0x000fc40000010e7c */
[----:B------:R-:W-:Y:S02]  /*b240*/  LOP3.LUT R127, R127, R70, R66, 0x96, !PT ;  /* 0x000000467f7f7212 */ /* 0x000fe400078e9642 */
[----:B------:R-:W-:Y:S01]  /*b250*/  IADD3 R134, PT, PT, R145, R143, R134 ;  /* 0x0000008f91867210 */ /* 0x000fe20007ffe086 */
[----:B------:R-:W-:Y:S01]  /*b260*/  VIADD R145, R150, 0xca62c1d6 ;  /* 0xca62c1d696917836 */ /* 0x000fe20000000000 */
[----:B------:R-:W-:Y:S01]  /*b270*/  LOP3.LUT R148, R148, R69, RZ, 0x3c, !PT ;  /* 0x0000004594947212 */ /* 0x000fe200078e3cff */
[----:B------:R-:W-:Y:S01]  /*b280*/  VIADD R146, R146, 0x6ed9eba1 ;  /* 0x6ed9eba192927836 */ /* 0x000fe20000000000 */
[----:B------:R-:W-:Y:S02]  /*b290*/  IADD3 R127, PT, PT, R127, R65, R68 ;  /* 0x000000417f7f7210 */ /* 0x000fe40007ffe044 */
[----:B------:R-:W-:Y:S02]  /*b2a0*/  LOP3.LUT R143, R145, R125, R64, 0x96, !PT ;  /* 0x0000007d918f7212 */ /* 0x000fe400078e9640 */
[----:B------:R-:W-:-:S02]  /*b2b0*/  SHF.L.W.U32.HI R67, R148, 0x1, R148 ;  /* 0x0000000194437819 */ /* 0x000fc40000010e94 */
[C---:B------:R-:W-:Y:S02]  /*b2c0*/  LOP3.LUT R124, R146.reuse, R71, R70, 0x96, !PT ;  /* 0x00000047927c7212 */ /* 0x040fe400078e9646 */
[----:B------:R-:W-:Y:S02]  /*b2d0*/  LEA.HI R65, R146, R127, R146, 0x5 ;  /* 0x0000007f92417211 */ /* 0x000fe400078f2892 */
[----:B------:R-:W-:Y:S02]  /*b2e0*/  LOP3.LUT R133, R133, R139, RZ, 0x3c, !PT ;  /* 0x0000008b85857212 */ /* 0x000fe400078e3cff */
[----:B------:R-:W-:Y:S02]  /*b2f0*/  IADD3 R139, PT, PT, R143, R144, R139 ;  /* 0x000000908f8b7210 */ /* 0x000fe40007ffe08b */
[----:B------:R-:W-:Y:S01]  /*b300*/  IADD3 R143, PT, PT, R124, R66, R67 ;  /* 0x000000427c8f7210 */ /* 0x000fe20007ffe043 */
[----:B------:R-:W-:Y:S01]  /*b310*/  VIADD R66, R65, 0x6ed9eba1 ;  /* 0x6ed9eba141427836 */ /* 0x000fe20000000000 */
[----:B------:R-:W-:-:S02]  /*b320*/  LOP3.LUT R152, R152, R63, RZ, 0x3c, !PT ;  /* 0x0000003f98987212 */ /* 0x000fc400078e3cff */
[----:B------:R-:W-:Y:S02]  /*b330*/  SHF.L.W.U32.HI R127, R146, 0x1e, R146 ;  /* 0x0000001e927f7819 */ /* 0x000fe40000010e92 */
[C---:B------:R-:W-:Y:S02]  /*b340*/  LEA.HI R134, R145.reuse, R134, R145, 0x5 ;  /* 0x0000008691867211 */ /* 0x040fe400078f2891 */
[----:B------:R-:W-:Y:S02]  /*b350*/  LOP3.LUT R147, R140, R121, R123, 0x96, !PT ;  /* 0x000000798c937212 */ /* 0x000fe400078e967b */
[----:B------:R-:W-:Y:S02]  /*b360*/  SHF.L.W.U32.HI R65, R152, 0x1, R152 ;  /* 0x0000000198417819 */ /* 0x000fe40000010e98 */
[C---:B------:R-:W-:Y:S02]  /*b370*/  LOP3.LUT R123, R66.reuse, R127, R71, 0x96, !PT ;  /* 0x0000007f427b7212 */ /* 0x040fe400078e9647 */
[----:B------:R-:W-:Y:S01]  /*b380*/  LEA.HI R143, R66, R143, R66, 0x5 ;  /* 0x0000008f428f7211 */ /* 0x000fe200078f2842 */
[----:B------:R-:W-:Y:S01]  /*b390*/  VIADD R134, R134, 0xca62c1d6 ;  /* 0xca62c1d686867836 */ /* 0x000fe20000000000 */
[----:B------:R-:W-:-:S02]  /*b3a0*/  SHF.L.W.U32.HI R124, R145, 0x1e, R145 ;  /* 0x0000001e917c7819 */ /* 0x000fc40000010e91 */
[----:B------:R-:W-:Y:S01]  /*b3b0*/  IADD3 R145, PT, PT, R123, R70, R65 ;  /* 0x000000467b917210 */ /* 0x000fe20007ffe041 */
[----:B------:R-:W-:Y:S01]  /*b3c0*/  VIADD R70, R143, 0x6ed9eba1 ;  /* 0x6ed9eba18f467836 */ /* 0x000fe20000000000 */
[----:B------:R-:W-:Y:S02]  /*b3d0*/  LOP3.LUT R144, R134, R124, R125, 0x96, !PT ;  /* 0x0000007c86907212 */ /* 0x000fe400078e967d */
[----:B------:R-:W-:Y:S02]  /*b3e0*/  LOP3.LUT R147, R147, R68, RZ, 0x3c, !PT ;  /* 0x0000004493937212 */ /* 0x000fe400078e3cff */
[----:B------:R-:W-:Y:S02]  /*b3f0*/  SHF.L.W.U32.HI R123, R66, 0x1e, R66 ;  /* 0x0000001e427b7819 */ /* 0x000fe40000010e42 */
[----:B------:R-:W-:Y:S02]  /*b400*/  LOP3.LUT R138, R138, R131, RZ, 0x3c, !PT ;  /* 0x000000838a8a7212 */ /* 0x000fe400078e3cff */
[----:B------:R-:W-:-:S02]  /*b410*/  LOP3.LUT R120, R142, R119, R120, 0x96, !PT ;  /* 0x000000778e787212 */ /* 0x000fc400078e9678 */
[--C-:B------:R-:W-:Y:S02]  /*b420*/  LEA.HI R145, R70, R145, R70.reuse, 0x5 ;  /* 0x0000009146917211 */ /* 0x100fe400078f2846 */
[----:B------:R-:W-:Y:S02]  /*b430*/  IADD3 R131, PT, PT, R144, R64, R131 ;  /* 0x0000004090837210 */ /* 0x000fe40007ffe083 */
[----:B------:R-:W-:Y:S02]  /*b440*/  SHF.L.W.U32.HI R64, R147, 0x1, R147 ;  /* 0x0000000193407819 */ /* 0x000fe40000010e93 */
[----:B------:R-:W-:Y:S01]  /*b450*/  LOP3.LUT R66, R70, R123, R127, 0x96, !PT ;  /* 0x0000007b46427212 */ /* 0x000fe200078e967f */
[----:B------:R-:W-:Y:S01]  /*b460*/  VIADD R145, R145, 0x6ed9eba1 ;  /* 0x6ed9eba191917836 */ /* 0x000fe20000000000 */
[----:B------:R-:W-:Y:S02]  /*b470*/  LOP3.LUT R143, R120, R67, RZ, 0x3c, !PT ;  /* 0x00000043788f7212 */ /* 0x000fe400078e3cff */
[----:B------:R-:W-:-:S02]  /*b480*/  SHF.L.W.U32.HI R120, R70, 0x1e, R70 ;  /* 0x0000001e46787819 */ /* 0x000fc40000010e46 */
[----:B------:R-:W-:Y:S02]  /*b490*/  IADD3 R70, PT, PT, R66, R71, R64 ;  /* 0x0000004742467210 */ /* 0x000fe40007ffe040 */
[----:B------:R-:W-:Y:S02]  /*b4a0*/  LOP3.LUT R144, R141, R112, R121, 0x96, !PT ;  /* 0x000000708d907212 */ /* 0x000fe400078e9679 */
[----:B------:R-:W-:Y:S02]  /*b4b0*/  SHF.L.W.U32.HI R66, R143, 0x1, R143 ;  /* 0x000000018f427819 */ /* 0x000fe40000010e8f */
[C---:B------:R-:W-:Y:S02]  /*b4c0*/  LOP3.LUT R71, R145.reuse, R120, R123, 0x96, !PT ;  /* 0x0000007891477212 */ /* 0x040fe400078e967b */
[----:B------:R-:W-:Y:S02]  /*b4d0*/  LEA.HI R70, R145, R70, R145, 0x5 ;  /* 0x0000004691467211 */ /* 0x000fe400078f2891 */
[----:B------:R-:W-:-:S02]  /*b4e0*/  LOP3.LUT R121, R69, R118, R119, 0x96, !PT ;  /* 0x0000007645797212 */ /* 0x000fc400078e9677 */
[----:B------:R-:W-:Y:S02]  /*b4f0*/  LEA.HI R139, R134, R139, R134, 0x5 ;  /* 0x0000008b868b7211 */ /* 0x000fe400078f2886 */
[----:B------:R-:W-:Y:S02]  /*b500*/  LOP3.LUT R119, R144, R65, RZ, 0x3c, !PT ;  /* 0x0000004190777212 */ /* 0x000fe400078e3cff */
[----:B------:R-:W-:Y:S01]  /*b510*/  IADD3 R144, PT, PT, R71, R127, R66 ;  /* 0x0000007f47907210 */ /* 0x000fe20007ffe042 */
[----:B------:R-:W-:Y:S01]  /*b520*/  VIADD R127, R70, 0x6ed9eba1 ;  /* 0x6ed9eba1467f7836 */ /* 0x000fe20000000000 */
[----:B------:R-:W-:Y:S01]  /*b530*/  LOP3.LUT R121, R121, R64, RZ, 0x3c, !PT ;  /* 0x0000004079797212 */ /* 0x000fe200078e3cff */
[----:B------:R-:W-:Y:S01]  /*b540*/  VIADD R146, R139, 0xca62c1d6 ;  /* 0xca62c1d68b927836 */ /* 0x000fe20000000000 */
[----:B------:R-:W-:Y:S02]  /*b550*/  SHF.L.W.U32.HI R139, R145, 0x1e, R145 ;  /* 0x0000001e918b7819 */ /* 0x000fe40000010e91 */
[----:B------:R-:W-:-:S02]  /*b560*/  SHF.L.W.U32.HI R71, R121, 0x1, R121 ;  /* 0x0000000179477819 */ /* 0x000fc40000010e79 */
[C-C-:B------:R-:W-:Y:S02]  /*b570*/  LEA.HI R144, R127.reuse, R144, R127.reuse, 0x5 ;  /* 0x000000907f907211 */ /* 0x140fe400078f287f */
[----:B------:R-:W-:Y:S02]  /*b580*/  SHF.L.W.U32.HI R121, R127, 0x1e, R127 ;  /* 0x0000001e7f797819 */ /* 0x000fe40000010e7f */
[----:B------:R-:W-:Y:S02]  /*b590*/  SHF.L.W.U32.HI R70, R119, 0x1, R119 ;  /* 0x0000000177467819 */ /* 0x000fe40000010e77 */
[----:B------:R-:W-:Y:S02]  /*b5a0*/  LOP3.LUT R127, R127, R139, R120, 0x96, !PT ;  /* 0x0000008b7f7f7212 */ /* 0x000fe400078e9678 */
[----:B------:R-:W-:Y:S01]  /*b5b0*/  SHF.L.W.U32.HI R119, R134, 0x1e, R134 ;  /* 0x0000001e86777819 */ /* 0x000fe20000010e86 */
[----:B------:R-:W-:Y:S01]  /*b5c0*/  VIADD R144, R144, 0x6ed9eba1 ;  /* 0x6ed9eba190907836 */ /* 0x000fe20000000000 */
[----:B------:R-:W-:-:S02]  /*b5d0*/  IADD3 R127, PT, PT, R127, R123, R70 ;  /* 0x0000007b7f7f7210 */ /* 0x000fc40007ffe046 */
[----:B------:R-:W-:Y:S02]  /*b5e0*/  LOP3.LUT R143, R146, R119, R124, 0x96, !PT ;  /* 0x00000077928f7212 */ /* 0x000fe400078e967c */
[C---:B------:R-:W-:Y:S02]  /*b5f0*/  LEA.HI R127, R144.reuse, R127, R144, 0x5 ;  /* 0x0000007f907f7211 */ /* 0x040fe400078f2890 */
[----:B------:R-:W-:Y:S02]  /*b600*/  LOP3.LUT R134, R144, R121, R139, 0x96, !PT ;  /* 0x0000007990867212 */ /* 0x000fe400078e968b */
[----:B------:R-:W-:Y:S02]  /*b610*/  IADD3 R125, PT, PT, R143, R125, R136 ;  /* 0x0000007d8f7d7210 */ /* 0x000fe40007ffe088 */
[----:B------:R-:W-:Y:S02]  /*b620*/  LOP3.LUT R143, R63, R132, R112, 0x96, !PT ;  /* 0x000000843f8f7212 */ /* 0x000fe400078e9670 */
[----:B------:R-:W-:Y:S01]  /*b630*/  LOP3.LUT R129, R129, R136, RZ, 0x3c, !PT ;  /* 0x0000008881817212 */ /* 0x000fe200078e3cff */
[----:B------:R-:W-:Y:S01]  /*b640*/  VIADD R136, R127, 0x6ed9eba1 ;  /* 0x6ed9eba17f887836 */ /* 0x000fe20000000000 */
[----:B------:R-:W-:-:S02]  /*b650*/  LEA.HI R131, R146, R131, R146, 0x5 ;  /* 0x0000008392837211 */ /* 0x000fc400078f2892 */
[----:B------:R-:W-:Y:S02]  /*b660*/  IADD3 R123, PT, PT, R134, R120, R71 ;  /* 0x00000078867b7210 */ /* 0x000fe40007ffe047 */
[----:B------:R-:W-:Y:S02]  /*b670*/  LOP3.LUT R143, R143, R66, RZ, 0x3c, !PT ;  /* 0x000000428f8f7212 */ /* 0x000fe400078e3cff */
[----:B------:R-:W-:Y:S01]  /*b680*/  SHF.L.W.U32.HI R120, R144, 0x1e, R144 ;  /* 0x0000001e90787819 */ /* 0x000fe20000010e90 */
[----:B------:R-:W-:Y:S01]  /*b690*/  VIADD R134, R131, 0xca62c1d6 ;  /* 0xca62c1d683867836 */ /* 0x000fe20000000000 */
[----:B------:R-:W-:Y:S02]  /*b6a0*/  SHF.L.W.U32.HI R112, R143, 0x1, R143 ;  /* 0x000000018f707819 */ /* 0x000fe40000010e8f */
[C---:B------:R-:W-:Y:S02]  /*b6b0*/  LOP3.LUT R131, R136.reuse, R120, R121, 0xe8, !PT ;  /* 0x0000007888837212 */ /* 0x040fe400078ee879 */
[----:B------:R-:W-:-:S02]  /*b6c0*/  LEA.HI R123, R136, R123, R136, 0x5 ;  /* 0x0000007b887b7211 */ /* 0x000fc400078f2888 */
[----:B------:R-:W-:Y:S02]  /*b6d0*/  LOP3.LUT R145, R68, R137, R118, 0x96, !PT ;  /* 0x0000008944917212 */ /* 0x000fe400078e9676 */
[----:B------:R-:W-:Y:S02]  /*b6e0*/  SHF.L.W.U32.HI R118, R146, 0x1e, R146 ;  /* 0x0000001e92767819 */ /* 0x000fe40000010e92 */
[----:B------:R-:W-:Y:S01]  /*b6f0*/  IADD3 R144, PT, PT, R131, R139, R112 ;  /* 0x0000008b83907210 */ /* 0x000fe20007ffe070 */
[----:B------:R-:W-:Y:S01]  /*b700*/  VIADD R131, R123, 0x6ed9eba1 ;  /* 0x6ed9eba17b837836 */ /* 0x000fe20000000000 */
[----:B------:R-:W-:Y:S02]  /*b710*/  SHF.L.W.U32.HI R127, R133, 0x1, R133 ;  /* 0x00000001857f7819 */ /* 0x000fe40000010e85 */
[----:B------:R-:W-:Y:S02]  /*b720*/  LOP3.LUT R133, R134, R118, R119, 0x96, !PT ;  /* 0x0000007686857212 */ /* 0x000fe400078e9677 */
[----:B------:R-:W-:-:S02]  /*b730*/  LOP3.LUT R145, R145, R70, RZ, 0x3c, !PT ;  /* 0x0000004691917212 */ /* 0x000fc400078e3cff */
[----:B------:R-:W-:Y:S02]  /*b740*/  SHF.L.W.U32.HI R136, R136, 0x1e, R136 ;  /* 0x0000001e88887819 */ /* 0x000fe40000010e88 */
[----:B------:R-:W-:Y:S02]  /*b750*/  LOP3.LUT R135, R135, R127, RZ, 0x3c, !PT ;  /* 0x0000007f87877212 */ /* 0x000fe400078e3cff */
[----:B------:R-:W-:Y:S02]  /*b760*/  LOP3.LUT R132, R67, R140, R132, 0x96, !PT ;  /* 0x0000008c43847212 */ /* 0x000fe400078e9684 */
[----:B------:R-:W-:Y:S02]  /*b770*/  LEA.HI R144, R131, R144, R131, 0x5 ;  /* 0x0000009083907211 */ /* 0x000fe400078f2883 */
[----:B------:R-:W-:Y:S02]  /*b780*/  IADD3 R127, PT, PT, R133, R124, R127 ;  /* 0x0000007c857f7210 */ /* 0x000fe40007ffe07f */
[----:B------:R-:W-:-:S02]  /*b790*/  LOP3.LUT R137, R65, R142, R137, 0x96, !PT ;  /* 0x0000008e41897212 */ /* 0x000fc400078e9689 */
[----:B------:R-:W-:Y:S02]  /*b7a0*/  SHF.L.W.U32.HI R124, R145, 0x1, R145 ;  /* 0x00000001917c7819 */ /* 0x000fe40000010e91 */
[----:B------:R-:W-:Y:S01]  /*b7b0*/  LOP3.LUT R123, R131, R136, R120, 0xe8, !PT ;  /* 0x00000088837b7212 */ /* 0x000fe200078ee878 */
[----:B------:R-:W-:Y:S01]  /*b7c0*/  VIADD R144, R144, 0x8f1bbcdc ;  /* 0x8f1bbcdc90907836 */ /* 0x000fe20000000000 */
[----:B------:R-:W-:Y:S02]  /*b7d0*/  LOP3.LUT R132, R132, R71, RZ, 0x3c, !PT ;  /* 0x0000004784847212 */ /* 0x000fe400078e3cff */
[----:B------:R-:W-:Y:S02]  /*b7e0*/  LOP3.LUT R137, R137, R112, RZ, 0x3c, !PT ;  /* 0x0000007089897212 */ /* 0x000fe400078e3cff */
[----:B------:R-:W-:Y:S02]  /*b7f0*/  IADD3 R133, PT, PT, R123, R121, R124 ;  /* 0x000000797b857210 */ /* 0x000fe40007ffe07c */
[----:B------:R-:W-:-:S02]  /*b800*/  SHF.L.W.U32.HI R123, R132, 0x1, R132 ;  /* 0x00000001847b7819 */ /* 0x000fc40000010e84 */
[----:B------:R-:W-:Y:S02]  /*b810*/  LEA.HI R132, R134, R125, R134, 0x5 ;  /* 0x0000007d86847211 */ /* 0x000fe400078f2886 */
[----:B------:R-:W-:Y:S02]  /*b820*/  SHF.L.W.U32.HI R121, R137, 0x1, R137 ;  /* 0x0000000189797819 */ /* 0x000fe40000010e89 */
[----:B------:R-:W-:Y:S02]  /*b830*/  LEA.HI R125, R144, R133, R144, 0x5 ;  /* 0x00000085907d7211 */ /* 0x000fe400078f2890 */
[----:B------:R-:W-:Y:S02]  /*b840*/  SHF.L.W.U32.HI R137, R131, 0x1e, R131 ;  /* 0x0000001e83897819 */ /* 0x000fe40000010e83 */
[----:B------:R-:W-:Y:S01]  /*b850*/  SHF.L.W.U32.HI R133, R134, 0x1e, R134 ;  /* 0x0000001e86857819 */ /* 0x000fe20000010e86 */
[----:B------:R-:W-:Y:S01]  /*b860*/  VIADD R132, R132, 0xca62c1d6 ;  /* 0xca62c1d684847836 */ /* 0x000fe20000000000 */
[----:B------:R-:W-:Y:S01]  /*b870*/  SHF.L.W.U32.HI R134, R144, 0x1e, R144 ;  /* 0x0000001e90867819 */ /* 0x000fe20000010e90 */
[----:B------:R-:W-:Y:S01]  /*b880*/  VIADD R125, R125, 0x8f1bbcdc ;  /* 0x8f1bbcdc7d7d7836 */ /* 0x000fe20000000000 */
[----:B------:R-:W-:-:S02]  /*b890*/  SHF.L.W.U32.HI R138, R138, 0x1, R138 ;  /* 0x000000018a8a7819 */ /* 0x000fc40000010e8a */
[----:B------:R-:W-:Y:S02]  /*b8a0*/  LOP3.LUT R144, R144, R137, R136, 0xe8, !PT ;  /* 0x0000008990907212 */ /* 0x000fe400078ee888 */
[----:B------:R-:W-:Y:S02]  /*b8b0*/  LOP3.LUT R131, R126, R138, RZ, 0x3c, !PT ;  /* 0x0000008a7e837212 */ /* 0x000fe400078e3cff */
[----:B------:R-:W-:Y:S02]  /*b8c0*/  IADD3 R144, PT, PT, R144, R120, R123 ;  /* 0x0000007890907210 */ /* 0x000fe40007ffe07b */
[----:B------:R-:W-:Y:S02]  /*b8d0*/  LOP3.LUT R126, R125, R134, R137, 0xe8, !PT ;  /* 0x000000867d7e7212 */ /* 0x000fe400078ee889 */
[C---:B------:R-:W-:Y:S02]  /*b8e0*/  LEA.HI R127, R132.reuse, R127, R132, 0x5 ;  /* 0x0000007f847f7211 */ /* 0x040fe400078f2884 */
[----:B------:R-:W-:-:S02]  /*b8f0*/  LOP3.LUT R139, R132, R133, R118, 0x96, !PT ;  /* 0x00000085848b7212 */ /* 0x000fc400078e9676 */
[----:B------:R-:W-:Y:S02]  /*b900*/  LEA.HI R144, R125, R144, R125, 0x5 ;  /* 0x000000907d907211 */ /* 0x000fe400078f287d */
[----:B------:R-:W-:Y:S01]  /*b910*/  IADD3 R126, PT, PT, R126, R136, R121 ;  /* 0x000000887e7e7210 */ /* 0x000fe20007ffe079 */
[----:B------:R-:W-:Y:S01]  /*b920*/  VIADD R136, R127, 0xca62c1d6 ;  /* 0xca62c1d67f887836 */ /* 0x000fe20000000000 */
[----:B------:R-:W-:Y:S02]  /*b930*/  IADD3 R119, PT, PT, R139, R119, R138 ;  /* 0x000000778b777210 */ /* 0x000fe40007ffe08a */
[----:B------:R-:W-:Y:S02]  /*b940*/  SHF.L.W.U32.HI R132, R132, 0x1e, R132 ;  /* 0x0000001e84847819 */ /* 0x000fe40000010e84 */
[----:B------:R-:W-:Y:S01]  /*b950*/  SHF.L.W.U32.HI R139, R129, 0x1, R129 ;  /* 0x00000001818b7819 */ /* 0x000fe20000010e81 */
[----:B------:R-:W-:Y:S01]  /*b960*/  VIADD R129, R144, 0x8f1bbcdc ;  /* 0x8f1bbcdc90817836 */ /* 0x000fe20000000000 */
[----:B------:R-:W-:-:S02]  /*b970*/  LOP3.LUT R120, R136, R132, R133, 0x96, !PT ;  /* 0x0000008488787212 */ /* 0x000fc400078e9685 */
[----:B------:R-:W-:Y:S02]  /*b980*/  LOP3.LUT R127, R64, R141, R140, 0x96, !PT ;  /* 0x0000008d407f7212 */ /* 0x000fe400078e968c */
[----:B------:R-:W-:Y:S02]  /*b990*/  LEA.HI R126, R129, R126, R129, 0x5 ;  /* 0x0000007e817e7211 */ /* 0x000fe400078f2881 */
[----:B------:R-:W-:Y:S02]  /*b9a0*/  IADD3 R118, PT, PT, R120, R118, R139 ;  /* 0x0000007678767210 */ /* 0x000fe40007ffe08b */
[----:B------:R-:W-:Y:S02]  /*b9b0*/  LOP3.LUT R120, R127, R124, RZ, 0x3c, !PT ;  /* 0x0000007c7f787212 */ /* 0x000fe400078e3cff */
[----:B------:R-:W-:Y:S02]  /*b9c0*/  SHF.L.W.U32.HI R138, R125, 0x1e, R125 ;  /* 0x0000001e7d8a7819 */ /* 0x000fe40000010e7d */
[----:B------:R-:W-:Y:S01]  /*b9d0*/  LOP3.LUT R130, R130, R139, RZ, 0x3c, !PT ;  /* 0x0000008b82827212 */ /* 0x000fe200078e3cff */
        /* <DEDUP_REMOVED lines=14> */
[----:B------:R-:W-:-:S02]  /*bac0*/  LOP3.LUT R134, R69, R126, RZ, 0x3c, !PT ;  /* 0x0000007e45867212 */ /* 0x000fc400078e3cff */
[----:B------:R-:W-:Y:S02]  /*bad0*/  SHF.L.W.U32.HI R137, R135, 0x1, R135 ;  /* 0x0000000187897819 */ /* 0x000fe40000010e87 */
[C-C-:B------:R-:W-:Y:S02]  /*bae0*/  LEA.HI R119, R136.reuse, R119, R136.reuse, 0x5 ;  /* 0x0000007788777211 */ /* 0x140fe400078f2888 */
[----:B------:R-:W-:Y:S02]  /*baf0*/  SHF.L.W.U32.HI R135, R136, 0x1e, R136 ;  /* 0x0000001e88877819 */ /* 0x000fe40000010e88 */
[----:B------:R-:W-:Y:S02]  /*bb00*/  LOP3.LUT R142, R142, R121, RZ, 0x3c, !PT ;  /* 0x000000798e8e7212 */ /* 0x000fe400078e3cff */
[----:B------:R-:W-:Y:S02]  /*bb10*/  SHF.L.W.U32.HI R136, R139, 0x1e, R139 ;  /* 0x0000001e8b887819 */ /* 0x000fe40000010e8b */
[----:B------:R-:W-:-:S02]  /*bb20*/  SHF.L.W.U32.HI R120, R134, 0x1, R134 ;  /* 0x0000000186787819 */ /* 0x000fc40000010e86 */
[C-C-:B------:R-:W-:Y:S02]  /*bb30*/  LEA.HI R129, R140.reuse, R129, R140.reuse, 0x5 ;  /* 0x000000818c817211 */ /* 0x140fe400078f288c */
[----:B------:R-:W-:Y:S02]  /*bb40*/  SHF.L.W.U32.HI R134, R140, 0x1e, R140 ;  /* 0x0000001e8c867819 */ /* 0x000fe40000010e8c */
[----:B------:R-:W-:Y:S02]  /*bb50*/  SHF.L.W.U32.HI R69, R142, 0x1, R142 ;  /* 0x000000018e457819 */ /* 0x000fe40000010e8e */
[----:B------:R-:W-:Y:S01]  /*bb60*/  LOP3.LUT R140, R140, R136, R127, 0xe8, !PT ;  /* 0x000000888c8c7212 */ /* 0x000fe200078ee87f */
[----:B------:R-:W-:Y:S02]  /*bb70*/  VIADD R129, R129, 0x8f1bbcdc ;  /* 0x8f1bbcdc81817836 */ /* 0x000fe40000000000 */
[----:B------:R-:W-:Y:S01]  /*bb80*/  VIADD R119, R119, 0xca62c1d6 ;  /* 0xca62c1d677777836 */ /* 0x000fe20000000000 */
[----:B------:R-:W-:-:S02]  /*bb90*/  IADD3 R140, PT, PT, R140, R138, R69 ;  /* 0x0000008a8c8c7210 */ /* 0x000fc40007ffe045 */
[----:B------:R-:W-:Y:S02]  /*bba0*/  LOP3.LUT R144, R112, R67, R63, 0x96, !PT ;  /* 0x0000004370907212 */ /* 0x000fe400078e963f */
[C---:B------:R-:W-:Y:S02]  /*bbb0*/  LOP3.LUT R63, R129.reuse, R134, R136, 0xe8, !PT ;  /* 0x00000086813f7212 */ /* 0x040fe400078ee888 */
[----:B------:R-:W-:Y:S02]  /*bbc0*/  LEA.HI R140, R129, R140, R129, 0x5 ;  /* 0x0000008c818c7211 */ /* 0x000fe400078f2881 */
[--C-:B------:R-:W-:Y:S02]  /*bbd0*/  LEA.HI R118, R119, R118, R119.reuse, 0x5 ;  /* 0x0000007677767211 */ /* 0x100fe400078f2877 */
[----:B------:R-:W-:Y:S01]  /*bbe0*/  IADD3 R138, PT, PT, R63, R127, R120 ;  /* 0x0000007f3f8a7210 */ /* 0x000fe20007ffe078 */
[----:B------:R-:W-:Y:S01]  /*bbf0*/  VIADD R127, R140, 0x8f1bbcdc ;  /* 0x8f1bbcdc8c7f7836 */ /* 0x000fe20000000000 */
[C---:B------:R-:W-:Y:S01]  /*bc00*/  LOP3.LUT R142, R119.reuse, R135, R132, 0x96, !PT ;  /* 0x00000087778e7212 */ /* 0x040fe200078e9684 */
[----:B------:R-:W-:Y:S01]  /*bc10*/  VIADD R118, R118, 0xca62c1d6 ;  /* 0xca62c1d676767836 */ /* 0x000fe20000000000 */
[----:B------:R-:W-:-:S02]  /*bc20*/  SHF.L.W.U32.HI R119, R119, 0x1e, R119 ;  /* 0x0000001e77777819 */ /* 0x000fc40000010e77 */
[----:B------:R-:W-:Y:S02]  /*bc30*/  LOP3.LUT R144, R144, R125, RZ, 0x3c, !PT ;  /* 0x0000007d90907212 */ /* 0x000fe400078e3cff */
[----:B------:R-:W-:Y:S02]  /*bc40*/  SHF.L.W.U32.HI R129, R129, 0x1e, R129 ;  /* 0x0000001e81817819 */ /* 0x000fe40000010e81 */
[----:B------:R-:W-:Y:S02]  /*bc50*/  IADD3 R133, PT, PT, R142, R133, R137 ;  /* 0x000000858e857210 */ /* 0x000fe40007ffe089 */
[----:B------:R-:W-:Y:S02]  /*bc60*/  LEA.HI R130, R130, R135, R130, 0x1 ;  /* 0x0000008782827211 */ /* 0x000fe400078f0882 */
[----:B------:R-:W-:Y:S02]  /*bc70*/  LEA.HI R138, R127, R138, R127, 0x5 ;  /* 0x0000008a7f8a7211 */ /* 0x000fe400078f287f */
[----:B------:R-:W-:-:S02]  /*bc80*/  LOP3.LUT R142, R124, R65, R68, 0x96, !PT ;  /* 0x000000417c8e7212 */ /* 0x000fc400078e9644 */
[----:B------:R-:W-:Y:S02]  /*bc90*/  SHF.L.W.U32.HI R131, R131, 0x1, R131 ;  /* 0x0000000183837819 */ /* 0x000fe40000010e83 */
[----:B------:R-:W-:Y:S02]  /*bca0*/  LOP3.LUT R135, R118, R119, R135, 0x96, !PT ;  /* 0x0000007776877212 */ /* 0x000fe400078e9687 */
[----:B------:R-:W-:Y:S02]  /*bcb0*/  SHF.L.W.U32.HI R63, R144, 0x1, R144 ;  /* 0x00000001903f7819 */ /* 0x000fe40000010e90 */
[----:B------:R-:W-:Y:S01]  /*bcc0*/  LOP3.LUT R68, R127, R129, R134, 0xe8, !PT ;  /* 0x000000817f447212 */ /* 0x000fe200078ee886 */
[----:B------:R-:W-:Y:S01]  /*bcd0*/  VIADD R138, R138, 0x8f1bbcdc ;  /* 0x8f1bbcdc8a8a7836 */ /* 0x000fe20000000000 */
[----:B------:R-:W-:Y:S02]  /*bce0*/  LOP3.LUT R128, R128, R131, RZ, 0x3c, !PT ;  /* 0x0000008380807212 */ /* 0x000fe400078e3cff */
[----:B------:R-:W-:-:S02]  /*bcf0*/  IADD3 R132, PT, PT, R135, R132, R131 ;  /* 0x0000008487847210 */ /* 0x000fc40007ffe083 */
        /* <DEDUP_REMOVED lines=22> */
[----:B------:R-:W-:Y:S02]  /*be60*/  SHF.L.W.U32.HI R64, R136, 0x1, R136 ;  /* 0x0000000188407819 */ /* 0x000fe40000010e88 */
[----:B------:R-:W-:Y:S02]  /*be70*/  LOP3.LUT R134, R134, R131, R138, 0xe8, !PT ;  /* 0x0000008386867212 */ /* 0x000fe400078ee88a */
[C-C-:B------:R-:W-:Y:S02]  /*be80*/  LEA.HI R141, R118.reuse, R133, R118.reuse, 0x5 ;  /* 0x00000085768d7211 */ /* 0x140fe400078f2876 */
[----:B------:R-:W-:Y:S01]  /*be90*/  SHF.L.W.U32.HI R127, R118, 0x1e, R118 ;  /* 0x0000001e767f7819 */ /* 0x000fe20000010e76 */
[----:B------:R-:W-:Y:S01]  /*bea0*/  VIADD R118, R65, 0x8f1bbcdc ;  /* 0x8f1bbcdc41767836 */ /* 0x000fe20000000000 */
[----:B------:R-:W-:-:S02]  /*beb0*/  IADD3 R135, PT, PT, R134, R135, R64 ;  /* 0x0000008786877210 */ /* 0x000fc40007ffe040 */
[----:B------:R-:W-:Y:S02]  /*bec0*/  LOP3.LUT R140, R140, R67, RZ, 0x3c, !PT ;  /* 0x000000438c8c7212 */ /* 0x000fe400078e3cff */
[----:B------:R-:W-:Y:S01]  /*bed0*/  LOP3.LUT R122, R122, R137, RZ, 0x3c, !PT ;  /* 0x000000897a7a7212 */ /* 0x000fe200078e3cff */
[----:B------:R-:W-:Y:S01]  /*bee0*/  IMAD.IADD R137, R92, 0x1, R127 ;  /* 0x000000015c897824 */ /* 0x000fe200078e027f */
[----:B------:R-:W-:Y:S02]  /*bef0*/  LEA.HI R135, R118, R135, R118, 0x5 ;  /* 0x0000008776877211 */ /* 0x000fe400078f2876 */
[----:B------:R-:W-:Y:S02]  /*bf00*/  SHF.L.W.U32.HI R65, R140, 0x1, R140 ;  /* 0x000000018c417819 */ /* 0x000fe40000010e8c */
[----:B------:R-:W-:Y:S02]  /*bf10*/  LOP3.LUT R133, R118, R129, R131, 0xe8, !PT ;  /* 0x0000008176857212 */ /* 0x000fe400078ee883 */
[----:B------:R-:W-:Y:S01]  /*bf20*/  LOP3.LUT R139, R125, R71, R66, 0x96, !PT ;  /* 0x000000477d8b7212 */ /* 0x000fe200078e9642 */
[----:B------:R-:W-:Y:S01]  /*bf30*/  VIADD R66, R135, 0x8f1bbcdc ;  /* 0x8f1bbcdc87427836 */ /* 0x000fe20000000000 */
[----:B------:R-:W-:Y:S01]  /*bf40*/  LEA.HI R128, R128, R137, R128, 0x1 ;  /* 0x0000008980807211 */ /* 0x000fe200078f0880 */
[----:B------:R-:W-:Y:S01]  /*bf50*/  VIADD R134, R141, 0xca62c1d6 ;  /* 0xca62c1d68d867836 */ /* 0x000fe20000000000 */
[----:B------:R-:W-:-:S02]  /*bf60*/  IADD3 R137, PT, PT, R133, R138, R65 ;  /* 0x0000008a85897210 */ /* 0x000fc40007ffe041 */
[----:B------:R-:W-:Y:S02]  /*bf70*/  LOP3.LUT R139, R139, R68, RZ, 0x3c, !PT ;  /* 0x000000448b8b7212 */ /* 0x000fe400078e3cff */
[----:B------:R-:W-:Y:S02]  /*bf80*/  SHF.L.W.U32.HI R136, R118, 0x1e, R118 ;  /* 0x0000001e76887819 */ /* 0x000fe40000010e76 */
[----:B------:R-:W-:Y:S02]  /*bf90*/  SHF.L.W.U32.HI R118, R139, 0x1, R139 ;  /* 0x000000018b767819 */ /* 0x000fe40000010e8b */
[----:B------:R-:W-:Y:S02]  /*bfa0*/  LEA.HI R137, R66, R137, R66, 0x5 ;  /* 0x0000008942897211 */ /* 0x000fe400078f2842 */
[----:B------:R-:W-:Y:S02]  /*bfb0*/  LEA.HI R133, R122, R119, R122, 0x1 ;  /* 0x000000777a857211 */ /* 0x000fe400078f087a */
[----:B------:R-:W-:-:S02]  /*bfc0*/  LOP3.LUT R139, R134, R127, R119, 0x96, !PT ;  /* 0x0000007f868b7212 */ /* 0x000fc400078e9677 */
[C---:B------:R-:W-:Y:S02]  /*bfd0*/  LOP3.LUT R119, R66.reuse, R136, R129, 0xe8, !PT ;  /* 0x0000008842777212 */ /* 0x040fe400078ee881 */
[----:B------:R-:W-:Y:S01]  /*bfe0*/  LOP3.LUT R135, R69, R112, R70, 0x96, !PT ;  /* 0x0000007045877212 */ /* 0x000fe200078e9646 */
[----:B------:R-:W-:Y:S01]  /*bff0*/  VIADD R137, R137, 0x8f1bbcdc ;  /* 0x8f1bbcdc89897836 */ /* 0x000fe20000000000 */
        /* <DEDUP_REMOVED lines=11> */
[----:B------:R-:W-:Y:S02]  /*c0b0*/  LOP3.LUT R129, R63, R123, R112, 0x96, !PT ;  /* 0x0000007b3f817212 */ /* 0x000fe400078e9670 */
[----:B------:R-:W-:Y:S02]  /*c0c0*/  SHF.L.W.U32.HI R119, R122, 0x1, R122 ;  /* 0x000000017a777819 */ /* 0x000fe40000010e7a */
[C---:B------:R-:W-:Y:S02]  /*c0d0*/  LOP3.LUT R112, R70.reuse, R137, R135, 0xe8, !PT ;  /* 0x0000008946707212 */ /* 0x040fe400078ee887 */
[----:B------:R-:W-:Y:S01]  /*c0e0*/  LEA.HI R71, R70, R71, R70, 0x5 ;  /* 0x0000004746477211 */ /* 0x000fe200078f2846 */
[----:B------:R-:W-:Y:S01]  /*c0f0*/  IMAD.IADD R130, R130, 0x1, R139 ;  /* 0x0000000182827824 */ /* 0x000fe200078e028b */
[----:B------:R-:W-:Y:S02]  /*c100*/  LOP3.LUT R131, R67, R121, R124, 0x96, !PT ;  /* 0x0000007943837212 */ /* 0x000fe400078e967c */
[----:B------:R-:W-:-:S02]  /*c110*/  LOP3.LUT R129, R129, R118, RZ, 0x3c, !PT ;  /* 0x0000007681817212 */ /* 0x000fc400078e3cff */
[----:B------:R-:W-:Y:S01]  /*c120*/  IADD3 R139, PT, PT, R112, R136, R119 ;  /* 0x00000088708b7210 */ /* 0x000fe20007ffe077 */
[----:B------:R-:W-:Y:S01]  /*c130*/  VIADD R112, R71, 0x8f1bbcdc ;  /* 0x8f1bbcdc47707836 */ /* 0x000fe20000000000 */
[----:B------:R-:W-:Y:S02]  /*c140*/  LOP3.LUT R122, R131, R66, RZ, 0x3c, !PT ;  /* 0x00000042837a7212 */ /* 0x000fe400078e3cff */
[----:B------:R-:W-:Y:S02]  /*c150*/  SHF.L.W.U32.HI R131, R129, 0x1, R129 ;  /* 0x0000000181837819 */ /* 0x000fe40000010e81 */
[----:B------:R-:W-:Y:S02]  /*c160*/  SHF.L.W.U32.HI R129, R70, 0x1e, R70 ;  /* 0x0000001e46817819 */ /* 0x000fe40000010e46 */
[----:B------:R-:W-:Y:S02]  /*c170*/  LEA.HI R132, R134, R132, R134, 0x5 ;  /* 0x0000008486847211 */ /* 0x000fe400078f2886 */
[----:B------:R-:W-:-:S02]  /*c180*/  LEA.HI R139, R112, R139, R112, 0x5 ;  /* 0x0000008b708b7211 */ /* 0x000fc400078f2870 */
[C---:B------:R-:W-:Y:S02]  /*c190*/  SHF.L.W.U32.HI R124, R112.reuse, 0x1e, R112 ;  /* 0x0000001e707c7819 */ /* 0x040fe40000010e70 */
[----:B------:R-:W-:Y:S01]  /*c1a0*/  LOP3.LUT R112, R112, R129, R137, 0xe8, !PT ;  /* 0x0000008170707212 */ /* 0x000fe200078ee889 */
[----:B------:R-:W-:Y:S01]  /*c1b0*/  VIADD R132, R132, 0xca62c1d6 ;  /* 0xca62c1d684847836 */ /* 0x000fe20000000000 */
[----:B------:R-:W-:Y:S01]  /*c1c0*/  SHF.L.W.U32.HI R134, R134, 0x1e, R134 ;  /* 0x0000001e86867819 */ /* 0x000fe20000010e86 */
[----:B------:R-:W-:Y:S01]  /*c1d0*/  VIADD R70, R139, 0x8f1bbcdc ;  /* 0x8f1bbcdc8b467836 */ /* 0x000fe20000000000 */
[----:B------:R-:W-:Y:S02]  /*c1e0*/  IADD3 R135, PT, PT, R112, R135, R131 ;  /* 0x0000008770877210 */ /* 0x000fe40007ffe083 */
[----:B------:R-:W-:Y:S02]  /*c1f0*/  LOP3.LUT R136, R132, R134, R127, 0x96, !PT ;  /* 0x0000008684887212 */ /* 0x000fe400078e967f */
[----:B------:R-:W-:-:S02]  /*c200*/  SHF.L.W.U32.HI R122, R122, 0x1, R122 ;  /* 0x000000017a7a7819 */ /* 0x000fc40000010e7a */
[----:B------:R-:W-:Y:S02]  /*c210*/  LOP3.LUT R71, R70, R124, R129, 0xe8, !PT ;  /* 0x0000007c46477212 */ /* 0x000fe400078ee881 */
[----:B------:R-:W-:Y:S02]  /*c220*/  LEA.HI R130, R132, R130, R132, 0x5 ;  /* 0x0000008284827211 */ /* 0x000fe400078f2884 */
[----:B------:R-:W-:Y:S01]  /*c230*/  LEA.HI R135, R70, R135, R70, 0x5 ;  /* 0x0000008746877211 */ /* 0x000fe200078f2846 */
[----:B------:R-:W-:Y:S01]  /*c240*/  IMAD.IADD R136, R133, 0x1, R136 ;  /* 0x0000000185887824 */ /* 0x000fe200078e0288 */
[----:B------:R-:W-:Y:S01]  /*c250*/  IADD3 R112, PT, PT, R71, R137, R122 ;  /* 0x0000008947707210 */ /* 0x000fe20007ffe07a */
[----:B------:R-:W-:Y:S01]  /*c260*/  VIADD R133, R130, 0xca62c1d6 ;  /* 0xca62c1d682857836 */ /* 0x000fe20000000000 */
[----:B------:R-:W-:Y:S01]  /*c270*/  SHF.L.W.U32.HI R71, R132, 0x1e, R132 ;  /* 0x0000001e84477819 */ /* 0x000fe20000010e84 */
[----:B------:R-:W-:Y:S01]  /*c280*/  VIADD R135, R135, 0x8f1bbcdc ;  /* 0x8f1bbcdc87877836 */ /* 0x000fe20000000000 */
[----:B------:R-:W-:-:S02]  /*c290*/  LOP3.LUT R132, R64, R125, R121, 0x96, !PT ;  /* 0x0000007d40847212 */ /* 0x000fc400078e9679 */
[----:B------:R-:W-:Y:S02]  /*c2a0*/  LOP3.LUT R130, R68, R126, R123, 0x96, !PT ;  /* 0x0000007e44827212 */ /* 0x000fe400078e967b */
[----:B------:R-:W-:Y:S02]  /*c2b0*/  LOP3.LUT R137, R133, R71, R134, 0x96, !PT ;  /* 0x0000004785897212 */ /* 0x000fe400078e9686 */
[C-C-:B------:R-:W-:Y:S02]  /*c2c0*/  LEA.HI R112, R135.reuse, R112, R135.reuse, 0x5 ;  /* 0x0000007087707211 */ /* 0x140fe400078f2887 */
[----:B------:R-:W-:Y:S02]  /*c2d0*/  LOP3.LUT R121, R132, R131, RZ, 0x3c, !PT ;  /* 0x0000008384797212 */ /* 0x000fe400078e3cff */
[----:B------:R-:W-:Y:S02]  /*c2e0*/  LOP3.LUT R71, R130, R119, RZ, 0x3c, !PT ;  /* 0x0000007782477212 */ /* 0x000fe400078e3cff */
[----:B------:R-:W-:Y:S01]  /*c2f0*/  SHF.L.W.U32.HI R132, R70, 0x1e, R70 ;  /* 0x0000001e46847819 */ /* 0x000fe20000010e46 */
[----:B------:R-:W-:Y:S01]  /*c300*/  VIADD R130, R112, 0x8f1bbcdc ;  /* 0x8f1bbcdc70827836 */ /* 0x000fe20000000000 */
[----:B------:R-:W-:-:S02]  /*c310*/  SHF.L.W.U32.HI R127, R135, 0x1e, R135 ;  /* 0x0000001e877f7819 */ /* 0x000fc40000010e87 */
[----:B------:R-:W-:Y:S02]  /*c320*/  SHF.L.W.U32.HI R70, R71, 0x1, R71 ;  /* 0x0000000147467819 */ /* 0x000fe40000010e47 */
[----:B------:R-:W-:Y:S02]  /*c330*/  LOP3.LUT R135, R135, R132, R124, 0xe8, !PT ;  /* 0x0000008487877212 */ /* 0x000fe400078ee87c */
[----:B------:R-:W-:Y:S02]  /*c340*/  IADD3 R114, PT, PT, R117, R53, R114 ;  /* 0x0000003575727210 */ /* 0x000fe40007ffe072 */
[----:B------:R-:W-:Y:S02]  /*c350*/  IADD3 R135, PT, PT, R135, R129, R70 ;  /* 0x0000008187877210 */ /* 0x000fe40007ffe046 */
[----:B------:R-:W-:Y:S02]  /*c360*/  SHF.L.W.U32.HI R121, R121, 0x1, R121 ;  /* 0x0000000179797819 */ /* 0x000fe40000010e79 */
[----:B------:R-:W-:-:S02]  /*c370*/  LOP3.LUT R123, R130, R127, R132, 0xe8, !PT ;  /* 0x0000007f827b7212 */ /* 0x000fc400078ee884 */
[----:B------:R-:W-:Y:S02]  /*c380*/  LEA.HI R114, R115, R114, R115, 0x5 ;  /* 0x0000007273727211 */ /* 0x000fe400078f2873 */
[----:B------:R-:W-:Y:S02]  /*c390*/  LEA.HI R135, R130, R135, R130, 0x5 ;  /* 0x0000008782877211 */ /* 0x000fe400078f2882 */
[----:B------:R-:W-:Y:S02]  /*c3a0*/  LOP3.LUT R117, R41, R11, R9, 0x96, !PT ;  /* 0x0000000b29757212 */ /* 0x000fe400078e9609 */
[----:B------:R-:W-:Y:S01]  /*c3b0*/  IADD3 R134, PT, PT, R123, R124, R121 ;  /* 0x0000007c7b867210 */ /* 0x000fe20007ffe079 */
[----:B------:R-:W-:Y:S01]  /*c3c0*/  VIADD R124, R114, 0x5a827999 ;  /* 0x5a827999727c7836 */ /* 0x000fe20000000000 */
[----:B------:R-:W-:Y:S01]  /*c3d0*/  LOP3.LUT R123, R65, R69, R126, 0x96, !PT ;  /* 0x00000045417b7212 */ /* 0x000fe200078e967e */
[----:B------:R-:W-:Y:S01]  /*c3e0*/  IMAD.IADD R112, R137, 0x1, R128 ;  /* 0x0000000189707824 */ /* 0x000fe200078e0280 */
[----:B------:R-:W-:Y:S01]  /*c3f0*/  LOP3.LUT R128, R117, R52, RZ, 0x3c, !PT ;  /* 0x0000003475807212 */ /* 0x000fe200078e3cff */
[----:B------:R-:W-:Y:S01]  /*c400*/  VIADD R135, R135, 0x8f1bbcdc ;  /* 0x8f1bbcdc87877836 */ /* 0x000fe20000000000 */
[----:B------:R-:W-:-:S02]  /*c410*/  SHF.L.W.U32.HI R117, R115, 0x1e, R115 ;  /* 0x0000001e73757819 */ /* 0x000fc40000010e73 */
[----:B------:R-:W-:Y:S02]  /*c420*/  LOP3.LUT R123, R123, R122, RZ, 0x3c, !PT ;  /* 0x0000007a7b7b7212 */ /* 0x000fe400078e3cff */
[----:B------:R-:W-:Y:S02]  /*c430*/  SHF.L.W.U32.HI R126, R130, 0x1e, R130 ;  /* 0x0000001e827e7819 */ /* 0x000fe40000010e82 */
[----:B------:R-:W-:Y:S02]  /*c440*/  LEA.HI R113, R124, R113, R124, 0x5 ;  /* 0x000000717c717211 */ /* 0x000fe400078f287c */
[----:B------:R-:W-:Y:S02]  /*c450*/  SHF.L.W.U32.HI R114, R128, 0x1, R128 ;  /* 0x0000000180727819 */ /* 0x000fe40000010e80 */
[----:B------:R-:W-:Y:S02]  /*c460*/  LOP3.LUT R115, R124, R117, R111, 0xca, !PT ;  /* 0x000000757c737212 */ /* 0x000fe400078eca6f */
[----:B------:R-:W-:-:S02]  /*c470*/  SHF.L.W.U32.HI R123, R123, 0x1, R123 ;  /* 0x000000017b7b7819 */ /* 0x000fc40000010e7b */
[----:B------:R-:W-:Y:S02]  /*c480*/  LOP3.LUT R129, R135, R126, R127, 0x96, !PT ;  /* 0x0000007e87817212 */ /* 0x000fe400078e967f */
[----:B------:R-:W-:Y:S01]  /*c490*/  LOP3.LUT R130, R42, R24, R10, 0x96, !PT ;  /* 0x000000182a827212 */ /* 0x000fe200078e960a */
[----:B------:R-:W-:Y:S01]  /*c4a0*/  VIADD R113, R113, 0x5a827999 ;  /* 0x5a82799971717836 */ /* 0x000fe20000000000 */
[----:B------:R-:W-:Y:S02]  /*c4b0*/  LEA.HI R71, R133, R136, R133, 0x5 ;  /* 0x0000008885477211 */ /* 0x000fe400078f2885 */
[----:B------:R-:W-:Y:S02]  /*c4c0*/  IADD3 R116, PT, PT, R115, R116, R114 ;  /* 0x0000007473747210 */ /* 0x000fe40007ffe072 */
[----:B------:R-:W-:Y:S02]  /*c4d0*/  IADD3 R133, PT, PT, R129, R132, R123 ;  /* 0x0000008481857210 */ /* 0x000fe40007ffe07b */
[----:B------:R-:W-:-:S02]  /*c4e0*/  LOP3.LUT R130, R130, R53, RZ, 0x3c, !PT ;  /* 0x0000003582827212 */ /* 0x000fc400078e3cff */
[----:B------:R-:W-:Y:S02]  /*c4f0*/  SHF.L.W.U32.HI R132, R124, 0x1e, R124 ;  /* 0x0000001e7c847819 */ /* 0x000fe40000010e7c */
[----:B------:R-:W-:Y:S02]  /*c500*/  LEA.HI R116, R113, R116, R113, 0x5 ;  /* 0x0000007471747211 */ /* 0x000fe400078f2871 */
[----:B------:R-:W-:Y:S02]  /*c510*/  SHF.L.W.U32.HI R115, R130, 0x1, R130 ;  /* 0x0000000182737819 */ /* 0x000fe40000010e82 */
[----:B------:R-:W-:Y:S02]  /*c520*/  LEA.HI R134, R135, R134, R135, 0x5 ;  /* 0x0000008687867211 */ /* 0x000fe400078f2887 */
[----:B------:R-:W-:Y:S02]  /*c530*/  LOP3.LUT R128, R43, R25, R11, 0x96, !PT ;  /* 0x000000192b807212 */ /* 0x000fe400078e960b */
[----:B------:R-:W-:-:S02]  /*c540*/  LOP3.LUT R130, R113, R132, R117, 0xca, !PT ;  /* 0x0000008471827212 */ /* 0x000fc400078eca75 */
[----:B------:R-:W-:Y:S01]  /*c550*/  LOP3.LUT R125, R118, R120, R125, 0x96, !PT ;  /* 0x00000078767d7212 */ /* 0x000fe200078e967d */
[----:B------:R-:W-:Y:S01]  /*c560*/  VIADD R116, R116, 0x5a827999 ;  /* 0x5a82799974747836 */ /* 0x000fe20000000000 */
[----:B------:R-:W-:Y:S01]  /*c570*/  LOP3.LUT R129, R128, R109, RZ, 0x3c, !PT ;  /* 0x0000006d80817212 */ /* 0x000fe200078e3cff */
[----:B------:R-:W-:Y:S01]  /*c580*/  VIADD R136, R134, 0x8f1bbcdc ;  /* 0x8f1bbcdc86887836 */ /* 0x000fe20000000000 */
[----:B------:R-:W-:Y:S02]  /*c590*/  IADD3 R111, PT, PT, R130, R111, R115 ;  /* 0x0000006f826f7210 */ /* 0x000fe40007ffe073 */
[----:B------:R-:W-:Y:S02]  /*c5a0*/  LOP3.LUT R128, R125, R70, RZ, 0x3c, !PT ;  /* 0x000000467d807212 */ /* 0x000fe400078e3cff */
[----:B------:R-:W-:Y:S02]  /*c5b0*/  SHF.L.W.U32.HI R137, R135, 0x1e, R135 ;  /* 0x0000001e87897819 */ /* 0x000fe40000010e87 */
[----:B------:R-:W-:-:S02]  /*c5c0*/  SHF.L.W.U32.HI R125, R113, 0x1e, R113 ;  /* 0x0000001e717d7819 */ /* 0x000fc40000010e71 */
[----:B------:R-:W-:Y:S02]  /*c5d0*/  LEA.HI R111, R116, R111, R116, 0x5 ;  /* 0x0000006f746f7211 */ /* 0x000fe400078f2874 */
[----:B------:R-:W-:Y:S02]  /*c5e0*/  SHF.L.W.U32.HI R128, R128, 0x1, R128 ;  /* 0x0000000180807819 */ /* 0x000fe40000010e80 */
[----:B------:R-:W-:Y:S02]  /*c5f0*/  LOP3.LUT R134, R136, R137, R126, 0x96, !PT ;  /* 0x0000008988867212 */ /* 0x000fe400078e967e */
[----:B------:R-:W-:Y:S02]  /*c600*/  SHF.L.W.U32.HI R124, R129, 0x1, R129 ;  /* 0x00000001817c7819 */ /* 0x000fe40000010e81 */
[----:B------:R-:W-:Y:S02]  /*c610*/  LOP3.LUT R113, R116, R125, R132, 0xca, !PT ;  /* 0x0000007d74717212 */ /* 0x000fe400078eca84 */
[----:B------:R-:W-:Y:S01]  /*c620*/  LOP3.LUT R130, R66, R63, R69, 0x96, !PT ;  /* 0x0000003f42827212 */ /* 0x000fe200078e9645 */
[----:B------:R-:W-:Y:S01]  /*c630*/  VIADD R111, R111, 0x5a827999 ;  /* 0x5a8279996f6f7836 */ /* 0x000fe20000000000 */
[----:B------:R-:W-:-:S02]  /*c640*/  LOP3.LUT R129, R58, R26, R24, 0x96, !PT ;  /* 0x0000001a3a817212 */ /* 0x000fc400078e9618 */
[----:B------:R-:W-:Y:S02]  /*c650*/  IADD3 R127, PT, PT, R134, R127, R128 ;  /* 0x0000007f867f7210 */ /* 0x000fe40007ffe080 */
[----:B------:R-:W-:Y:S02]  /*c660*/  IADD3 R134, PT, PT, R113, R117, R124 ;  /* 0x0000007571867210 */ /* 0x000fe40007ffe07c */
[----:B------:R-:W-:Y:S02]  /*c670*/  LEA.HI R133, R136, R133, R136, 0x5 ;  /* 0x0000008588857211 */ /* 0x000fe400078f2888 */
[----:B------:R-:W-:Y:S02]  /*c680*/  LOP3.LUT R117, R130, R121, RZ, 0x3c, !PT ;  /* 0x0000007982757212 */ /* 0x000fe400078e3cff */
[----:B------:R-:W-:Y:S02]  /*c690*/  LOP3.LUT R129, R129, R114, RZ, 0x3c, !PT ;  /* 0x0000007281817212 */ /* 0x000fe400078e3cff */
[----:B------:R-:W-:-:S02]  /*c6a0*/  SHF.L.W.U32.HI R130, R116, 0x1e, R116 ;  /* 0x0000001e74827819 */ /* 0x000fc40000010e74 */
[----:B------:R-:W-:Y:S01]  /*c6b0*/  LEA.HI R134, R111, R134, R111, 0x5 ;  /* 0x000000866f867211 */ /* 0x000fe200078f286f */
[----:B------:R-:W-:Y:S01]  /*c6c0*/  VIADD R140, R133, 0xca62c1d6 ;  /* 0xca62c1d6858c7836 */ /* 0x000fe20000000000 */
[----:B------:R-:W-:Y:S02]  /*c6d0*/  SHF.L.W.U32.HI R113, R129, 0x1, R129 ;  /* 0x0000000181717819 */ /* 0x000fe40000010e81 */
[----:B------:R-:W-:Y:S02]  /*c6e0*/  LOP3.LUT R116, R111, R130, R125, 0x96, !PT ;  /* 0x000000826f747212 */ /* 0x000fe400078e967d */
[----:B------:R-:W-:Y:S01]  /*c6f0*/  SHF.L.W.U32.HI R136, R136, 0x1e, R136 ;  /* 0x0000001e88887819 */ /* 0x000fe20000010e88 */
[----:B------:R-:W-:Y:S01]  /*c700*/  VIADD R141, R134, 0x5a827999 ;  /* 0x5a827999868d7836 */ /* 0x000fe20000000000 */
[----:B------:R-:W-:Y:S02]  /*c710*/  LOP3.LUT R138, R59, R27, R25, 0x96, !PT ;  /* 0x0000001b3b8a7212 */ /* 0x000fe400078e9619 */
[----:B------:R-:W-:-:S02]  /*c720*/  SHF.L.W.U32.HI R144, R111, 0x1e, R111 ;  /* 0x0000001e6f907819 */ /* 0x000fc40000010e6f */
[----:B------:R-:W-:Y:S02]  /*c730*/  LOP3.LUT R111, R52, R40, R26, 0x96, !PT ;  /* 0x00000028346f7212 */ /* 0x000fe400078e961a */
[----:B------:R-:W-:Y:S02]  /*c740*/  IADD3 R116, PT, PT, R116, R132, R113 ;  /* 0x0000008474747210 */ /* 0x000fe40007ffe071 */
[----:B------:R-:W-:Y:S02]  /*c750*/  SHF.L.W.U32.HI R117, R117, 0x1, R117 ;  /* 0x0000000175757819 */ /* 0x000fe40000010e75 */
[----:B------:R-:W-:Y:S02]  /*c760*/  LOP3.LUT R69, R140, R136, R137, 0x96, !PT ;  /* 0x000000888c457212 */ /* 0x000fe400078e9689 */
[----:B------:R-:W-:Y:S02]  /*c770*/  LOP3.LUT R138, R138, R115, RZ, 0x3c, !PT ;  /* 0x000000738a8a7212 */ /* 0x000fe400078e3cff */
[----:B------:R-:W-:-:S02]  /*c780*/  LOP3.LUT R132, R111, R124, RZ, 0x3c, !PT ;  /* 0x0000007c6f847212 */ /* 0x000fc400078e3cff */
[----:B------:R-:W-:Y:S02]  /*c790*/  LEA.HI R111, R141, R116, R141, 0x5 ;  /* 0x000000748d6f7211 */ /* 0x000fe400078f288d */
[----:B------:R-:W-:Y:S02]  /*c7a0*/  IADD3 R69, PT, PT, R69, R126, R117 ;  /* 0x0000007e45457210 */ /* 0x000fe40007ffe075 */
[----:B------:R-:W-:Y:S02]  /*c7b0*/  SHF.L.W.U32.HI R126, R138, 0x1, R138 ;  /* 0x000000018a7e7819 */ /* 0x000fe40000010e8a */
[----:B------:R-:W-:Y:S02]  /*c7c0*/  LOP3.LUT R129, R141, R144, R130, 0x96, !PT ;  /* 0x000000908d817212 */ /* 0x000fe400078e9682 */
[----:B------:R-:W-:Y:S01]  /*c7d0*/  SHF.L.W.U32.HI R116, R132, 0x1, R132 ;  /* 0x0000000184747819 */ /* 0x000fe20000010e84 */
[----:B------:R-:W-:Y:S01]  /*c7e0*/  VIADD R132, R111, 0x6ed9eba1 ;  /* 0x6ed9eba16f847836 */ /* 0x000fe20000000000 */
[----:B------:R-:W-:-:S02]  /*c7f0*/  IADD3 R129, PT, PT, R129, R125, R126 ;  /* 0x0000007d81817210 */ /* 0x000fc40007ffe07e */
[----:B------:R-:W-:Y:S02]  /*c800*/  LEA.HI R127, R140, R127, R140, 0x5 ;  /* 0x0000007f8c7f7211 */ /* 0x000fe400078f288c */
[----:B------:R-:W-:Y:S02]  /*c810*/  SHF.L.W.U32.HI R141, R141, 0x1e, R141 ;  /* 0x0000001e8d8d7819 */ /* 0x000fe40000010e8d */
[----:B------:R-:W-:Y:S02]  /*c820*/  LEA.HI R129, R132, R129, R132, 0x5 ;  /* 0x0000008184817211 */ /* 0x000fe400078f2884 */
[----:B------:R-:W-:Y:S01]  /*c830*/  SHF.L.W.U32.HI R125, R140, 0x1e, R140 ;  /* 0x0000001e8c7d7819 */ /* 0x000fe20000010e8c */
[----:B------:R-:W-:Y:S01]  /*c840*/  VIADD R140, R127, 0xca62c1d6 ;  /* 0xca62c1d67f8c7836 */ /* 0x000fe20000000000 */
[----:B------:R-:W-:Y:S02]  /*c850*/  LOP3.LUT R120, R119, R67, R120, 0x96, !PT ;  /* 0x0000004377787212 */ /* 0x000fe400078e9678 */
[----:B------:R-:W-:-:S02]  /*c860*/  LOP3.LUT R134, R53, R41, R27, 0x96, !PT ;  /* 0x0000002935867212 */ /* 0x000fc400078e961b */
[----:B------:R-:W-:Y:S01]  /*c870*/  LOP3.LUT R127, R132, R141, R144, 0x96, !PT ;  /* 0x0000008d847f7212 */ /* 0x000fe200078e9690 */
[----:B------:R-:W-:Y:S01]  /*c880*/  VIADD R139, R129, 0x6ed9eba1 ;  /* 0x6ed9eba1818b7836 */ /* 0x000fe20000000000 */
[----:B------:R-:W-:Y:S02]  /*c890*/  LOP3.LUT R120, R120, R123, RZ, 0x3c, !PT ;  /* 0x0000007b78787212 */ /* 0x000fe400078e3cff */
[----:B------:R-:W-:Y:S02]  /*c8a0*/  LOP3.LUT R134, R134, R113, RZ, 0x3c, !PT ;  /* 0x0000007186867212 */ /* 0x000fe400078e3cff */
[----:B------:R-:W-:Y:S02]  /*c8b0*/  SHF.L.W.U32.HI R138, R132, 0x1e, R132 ;  /* 0x0000001e848a7819 */ /* 0x000fe40000010e84 */
[----:B------:R-:W-:Y:S02]  /*c8c0*/  IADD3 R130, PT, PT, R127, R130, R116 ;  /* 0x000000827f827210 */ /* 0x000fe40007ffe074 */
[----:B------:R-:W-:-:S02]  /*c8d0*/  LOP3.LUT R127, R109, R42, R40, 0x96, !PT ;  /* 0x0000002a6d7f7212 */ /* 0x000fc400078e9628 */
[----:B------:R-:W-:Y:S02]  /*c8e0*/  SHF.L.W.U32.HI R129, R120, 0x1, R120 ;  /* 0x0000000178817819 */ /* 0x000fe40000010e78 */
[----:B------:R-:W-:Y:S02]  /*c8f0*/  SHF.L.W.U32.HI R111, R134, 0x1, R134 ;  /* 0x00000001866f7819 */ /* 0x000fe40000010e86 */
[C---:B------:R-:W-:Y:S02]  /*c900*/  LOP3.LUT R120, R139.reuse, R138, R141, 0x96, !PT ;  /* 0x0000008a8b787212 */ /* 0x040fe400078e968d */
[----:B------:R-:W-:Y:S02]  /*c910*/  LEA.HI R130, R139, R130, R139, 0x5 ;  /* 0x000000828b827211 */ /* 0x000fe400078f288b */
[----:B------:R-:W-:Y:S02]  /*c920*/  LOP3.LUT R127, R127, R126, RZ, 0x3c, !PT ;  /* 0x0000007e7f7f7212 */ /* 0x000fe400078e3cff */
[----:B------:R-:W-:Y:S01]  /*c930*/  LOP3.LUT R63, R131, R68, R63, 0x96, !PT ;  /* 0x00000044833f7212 */ /* 0x000fe200078e963f */
[----:B------:R-:W-:Y:S01]  /*c940*/  VIADD R143, R130, 0x6ed9eba1 ;  /* 0x6ed9eba1828f7836 */ /* 0x000fe20000000000 */
[----:B------:R-:W-:-:S02]  /*c950*/  IADD3 R144, PT, PT, R120, R144, R111 ;  /* 0x0000009078907210 */ /* 0x000fc40007ffe06f */
[----:B------:R-:W-:Y:S02]  /*c960*/  SHF.L.W.U32.HI R120, R127, 0x1, R127 ;  /* 0x000000017f787819 */ /* 0x000fe40000010e7f */
[----:B------:R-:W-:Y:S02]  /*c970*/  LOP3.LUT R127, R63, R128, RZ, 0x3c, !PT ;  /* 0x000000803f7f7212 */ /* 0x000fe400078e3cff */
[----:B------:R-:W-:Y:S02]  /*c980*/  LOP3.LUT R130, R122, R64, R67, 0x96, !PT ;  /* 0x000000407a827212 */ /* 0x000fe400078e9643 */
[----:B------:R-:W-:Y:S02]  /*c990*/  LOP3.LUT R64, R121, R118, R64, 0x96, !PT ;  /* 0x0000007679407212 */ /* 0x000fe400078e9640 */
[----:B------:R-:W-:Y:S02]  /*c9a0*/  SHF.L.W.U32.HI R67, R127, 0x1, R127 ;  /* 0x000000017f437819 */ /* 0x000fe40000010e7f */
[----:B------:R-:W-:-:S02]  /*c9b0*/  LOP3.LUT R130, R130, R117, RZ, 0x3c, !PT ;  /* 0x0000007582827212 */ /* 0x000fc400078e3cff */
[----:B------:R-:W-:Y:S02]  /*c9c0*/  LEA.HI R69, R140, R69, R140, 0x5 ;  /* 0x000000458c457211 */ /* 0x000fe400078f288c */
[----:B------:R-:W-:Y:S02]  /*c9d0*/  LOP3.LUT R68, R70, R65, R68, 0x96, !PT ;  /* 0x0000004146447212 */ /* 0x000fe400078e9644 */
[----:B------:R-:W-:Y:S02]  /*c9e0*/  LOP3.LUT R65, R123, R66, R65, 0x96, !PT ;  /* 0x000000427b417212 */ /* 0x000fe400078e9641 */
[----:B------:R-:W-:Y:S02]  /*c9f0*/  LOP3.LUT R64, R64, R67, RZ, 0x3c, !PT ;  /* 0x0000004340407212 */ /* 0x000fe400078e3cff */
[----:B------:R-:W-:Y:S01]  /*ca00*/  SHF.L.W.U32.HI R134, R130, 0x1, R130 ;  /* 0x0000000182867819 */ /* 0x000fe20000010e82 */
[----:B------:R-:W-:Y:S01]  /*ca10*/  VIADD R142, R69, 0xca62c1d6 ;  /* 0xca62c1d6458e7836 */ /* 0x000fe20000000000 */
[----:B------:R-:W-:-:S02]  /*ca20*/  LOP3.LUT R132, R140, R125, R136, 0x96, !PT ;  /* 0x0000007d8c847212 */ /* 0x000fc400078e9688 */
[----:B------:R-:W-:Y:S02]  /*ca30*/  LOP3.LUT R66, R117, R131, R66, 0x96, !PT ;  /* 0x0000008375427212 */ /* 0x000fe400078e9642 */
[----:B------:R-:W-:Y:S02]  /*ca40*/  SHF.L.W.U32.HI R133, R64, 0x1, R64 ;  /* 0x0000000140857819 */ /* 0x000fe40000010e40 */
[----:B------:R-:W-:Y:S02]  /*ca50*/  LOP3.LUT R65, R65, R134, RZ, 0x3c, !PT ;  /* 0x0000008641417212 */ /* 0x000fe400078e3cff */
[----:B------:R-:W-:Y:S02]  /*ca60*/  SHF.L.W.U32.HI R140, R140, 0x1e, R140 ;  /* 0x0000001e8c8c7819 */ /* 0x000fe40000010e8c */
[----:B------:R-:W-:Y:S02]  /*ca70*/  SHF.L.W.U32.HI R139, R139, 0x1e, R139 ;  /* 0x0000001e8b8b7819 */ /* 0x000fe40000010e8b */
[----:B------:R-:W-:-:S02]  /*ca80*/  IADD3 R137, PT, PT, R132, R137, R129 ;  /* 0x0000008984897210 */ /* 0x000fc40007ffe081 */
[----:B------:R-:W-:Y:S02]  /*ca90*/  LOP3.LUT R68, R68, R129, RZ, 0x3c, !PT ;  /* 0x0000008144447212 */ /* 0x000fe400078e3cff */
[----:B------:R-:W-:Y:S02]  /*caa0*/  LOP3.LUT R66, R66, R133, RZ, 0x3c, !PT ;  /* 0x0000008542427212 */ /* 0x000fe400078e3cff */
[----:B------:R-:W-:Y:S02]  /*cab0*/  SHF.L.W.U32.HI R132, R65, 0x1, R65 ;  /* 0x0000000141847819 */ /* 0x000fe40000010e41 */
[----:B------:R-:W-:Y:S02]  /*cac0*/  LOP3.LUT R64, R142, R140, R125, 0x96, !PT ;  /* 0x0000008c8e407212 */ /* 0x000fe400078e967d */
[C---:B------:R-:W-:Y:S02]  /*cad0*/  LOP3.LUT R63, R143.reuse, R139, R138, 0x96, !PT ;  /* 0x0000008b8f3f7212 */ /* 0x040fe400078e968a */
[----:B------:R-:W-:-:S02]  /*cae0*/  LEA.HI R65, R143, R144, R143, 0x5 ;  /* 0x000000908f417211 */ /* 0x000fc400078f288f */
[----:B------:R-:W-:Y:S02]  /*caf0*/  SHF.L.W.U32.HI R135, R68, 0x1, R68 ;  /* 0x0000000144877819 */ /* 0x000fe40000010e44 */
[----:B------:R-:W-:Y:S02]  /*cb00*/  SHF.L.W.U32.HI R130, R66, 0x1, R66 ;  /* 0x0000000142827819 */ /* 0x000fe40000010e42 */
[----:B------:R-:W-:Y:S01]  /*cb10*/  IADD3 R136, PT, PT, R64, R136, R67 ;  /* 0x0000008840887210 */ /* 0x000fe20007ffe043 */
[----:B------:R-:W-:Y:S01]  /*cb20*/  VIADD R65, R65, 0x6ed9eba1 ;  /* 0x6ed9eba141417836 */ /* 0x000fe20000000000 */
[----:B------:R-:W-:Y:S02]  /*cb30*/  IADD3 R66, PT, PT, R63, R141, R120 ;  /* 0x0000008d3f427210 */ /* 0x000fe40007ffe078 */
[----:B------:R-:W-:Y:S02]  /*cb40*/  LOP3.LUT R64, R115, R58, R42, 0x96, !PT ;  /* 0x0000003a73407212 */ /* 0x000fe400078e962a */
[----:B------:R-:W-:-:S02]  /*cb50*/  LOP3.LUT R63, R114, R43, R41, 0x96, !PT ;  /* 0x0000002b723f7212 */ /* 0x000fc400078e9629 */
[----:B------:R-:W-:Y:S02]  /*cb60*/  LOP3.LUT R127, R135, R123, R70, 0x96, !PT ;  /* 0x0000007b877f7212 */ /* 0x000fe400078e9646 */
[----:B------:R-:W-:Y:S02]  /*cb70*/  LOP3.LUT R123, R132, R117, R123, 0x96, !PT ;  /* 0x00000075847b7212 */ /* 0x000fe400078e967b */
[----:B------:R-:W-:Y:S02]  /*cb80*/  LOP3.LUT R131, R67, R70, R131, 0x96, !PT ;  /* 0x0000004643837212 */ /* 0x000fe400078e9683 */
[----:B------:R-:W-:Y:S02]  /*cb90*/  LOP3.LUT R117, R130, R67, R117, 0x96, !PT ;  /* 0x0000004382757212 */ /* 0x000fe400078e9675 */
[----:B------:R-:W-:Y:S02]  /*cba0*/  LOP3.LUT R68, R64, R111, RZ, 0x3c, !PT ;  /* 0x0000006f40447212 */ /* 0x000fe400078e3cff */
[----:B------:R-:W-:-:S02]  /*cbb0*/  LOP3.LUT R67, R63, R116, RZ, 0x3c, !PT ;  /* 0x000000743f437212 */ /* 0x000fc400078e3cff */
[----:B------:R-:W-:Y:S02]  /*cbc0*/  SHF.L.W.U32.HI R64, R143, 0x1e, R143 ;  /* 0x0000001e8f407819 */ /* 0x000fe40000010e8f */
[C---:B------:R-:W-:Y:S02]  /*cbd0*/  LEA.HI R66, R65.reuse, R66, R65, 0x5 ;  /* 0x0000004241427211 */ /* 0x040fe400078f2841 */
[----:B------:R-:W-:Y:S02]  /*cbe0*/  LOP3.LUT R69, R124, R59, R43, 0x96, !PT ;  /* 0x0000003b7c457212 */ /* 0x000fe400078e962b */
[----:B------:R-:W-:Y:S02]  /*cbf0*/  SHF.L.W.U32.HI R63, R65, 0x1e, R65 ;  /* 0x0000001e413f7819 */ /* 0x000fe40000010e41 */
[----:B------:R-:W-:Y:S02]  /*cc00*/  SHF.L.W.U32.HI R67, R67, 0x1, R67 ;  /* 0x0000000143437819 */ /* 0x000fe40000010e43 */
[----:B------:R-:W-:Y:S01]  /*cc10*/  LOP3.LUT R65, R65, R64, R139, 0x96, !PT ;  /* 0x0000004041417212 */ /* 0x000fe200078e968b */
[----:B------:R-:W-:Y:S01]  /*cc20*/  VIADD R141, R66, 0x6ed9eba1 ;  /* 0x6ed9eba1428d7836 */ /* 0x000fe20000000000 */
[----:B------:R-:W-:-:S02]  /*cc30*/  LOP3.LUT R69, R69, R120, RZ, 0x3c, !PT ;  /* 0x0000007845457212 */ /* 0x000fc400078e3cff */
[----:B------:R-:W-:Y:S02]  /*cc40*/  LOP3.LUT R70, R113, R52, R58, 0x96, !PT ;  /* 0x0000003471467212 */ /* 0x000fe400078e963a */
[----:B------:R-:W-:Y:S02]  /*cc50*/  IADD3 R138, PT, PT, R65, R138, R67 ;  /* 0x0000008a418a7210 */ /* 0x000fe40007ffe043 */
[----:B------:R-:W-:Y:S02]  /*cc60*/  SHF.L.W.U32.HI R68, R68, 0x1, R68 ;  /* 0x0000000144447819 */ /* 0x000fe40000010e44 */
[----:B------:R-:W-:Y:S02]  /*cc70*/  LOP3.LUT R66, R141, R63, R64, 0x96, !PT ;  /* 0x0000003f8d427212 */ /* 0x000fe400078e9640 */
[----:B------:R-:W-:Y:S02]  /*cc80*/  SHF.L.W.U32.HI R65, R69, 0x1, R69 ;  /* 0x0000000145417819 */ /* 0x000fe40000010e45 */
[----:B------:R-:W-:-:S02]  /*cc90*/  LOP3.LUT R70, R70, R67, RZ, 0x3c, !PT ;  /* 0x0000004346467212 */ /* 0x000fc400078e3cff */
[--C-:B------:R-:W-:Y:S02]  /*cca0*/  LEA.HI R69, R141, R138, R141.reuse, 0x5 ;  /* 0x0000008a8d457211 */ /* 0x100fe400078f288d */
[----:B------:R-:W-:Y:S02]  /*ccb0*/  LEA.HI R137, R142, R137, R142, 0x5 ;  /* 0x000000898e897211 */ /* 0x000fe400078f288e */
[----:B------:R-:W-:Y:S02]  /*ccc0*/  IADD3 R139, PT, PT, R66, R139, R68 ;  /* 0x0000008b428b7210 */ /* 0x000fe40007ffe044 */
[----:B------:R-:W-:Y:S01]  /*ccd0*/  SHF.L.W.U32.HI R66, R70, 0x1, R70 ;  /* 0x0000000146427819 */ /* 0x000fe20000010e46 */
[----:B------:R-:W-:Y:S01]  /*cce0*/  VIADD R70, R69, 0x6ed9eba1 ;  /* 0x6ed9eba145467836 */ /* 0x000fe20000000000 */
[----:B------:R-:W-:Y:S01]  /*ccf0*/  SHF.L.W.U32.HI R138, R141, 0x1e, R141 ;  /* 0x0000001e8d8a7819 */ /* 0x000fe20000010e8d */
[----:B------:R-:W-:Y:S01]  /*cd00*/  VIADD R141, R137, 0xca62c1d6 ;  /* 0xca62c1d6898d7836 */ /* 0x000fe20000000000 */
[----:B------:R-:W-:-:S02]  /*cd10*/  SHF.L.W.U32.HI R144, R142, 0x1e, R142 ;  /* 0x0000001e8e907819 */ /* 0x000fc40000010e8e */
[----:B------:R-:W-:Y:S02]  /*cd20*/  LEA.HI R139, R70, R139, R70, 0x5 ;  /* 0x0000008b468b7211 */ /* 0x000fe400078f2846 */
[C-C-:B------:R-:W-:Y:S02]  /*cd30*/  LEA.HI R136, R141.reuse, R136, R141.reuse, 0x5 ;  /* 0x000000888d887211 */ /* 0x140fe400078f288d */
[----:B------:R-:W-:Y:S02]  /*cd40*/  SHF.L.W.U32.HI R137, R141, 0x1e, R141 ;  /* 0x0000001e8d897819 */ /* 0x000fe40000010e8d */
[----:B------:R-:W-:Y:S02]  /*cd50*/  LOP3.LUT R118, R128, R119, R118, 0x96, !PT ;  /* 0x0000007780767212 */ /* 0x000fe400078e9676 */
[----:B------:R-:W-:Y:S02]  /*cd60*/  LOP3.LUT R143, R129, R122, R119, 0x96, !PT ;  /* 0x0000007a818f7212 */ /* 0x000fe400078e9677 */
[----:B------:R-:W-:-:S02]  /*cd70*/  LOP3.LUT R141, R141, R144, R140, 0x96, !PT ;  /* 0x000000908d8d7212 */ /* 0x000fc400078e968c */
[----:B------:R-:W-:Y:S01]  /*cd80*/  LOP3.LUT R119, R70, R138, R63, 0x96, !PT ;  /* 0x0000008a46777212 */ /* 0x000fe200078e963f */
[----:B------:R-:W-:Y:S01]  /*cd90*/  VIADD R142, R136, 0xca62c1d6 ;  /* 0xca62c1d6888e7836 */ /* 0x000fe20000000000 */
[----:B------:R-:W-:Y:S01]  /*cda0*/  SHF.L.W.U32.HI R70, R70, 0x1e, R70 ;  /* 0x0000001e46467819 */ /* 0x000fe20000010e46 */
[----:B------:R-:W-:Y:S01]  /*cdb0*/  VIADD R139, R139, 0x6ed9eba1 ;  /* 0x6ed9eba18b8b7836 */ /* 0x000fe20000000000 */
[----:B------:R-:W-:Y:S02]  /*cdc0*/  IADD3 R141, PT, PT, R141, R125, R134 ;  /* 0x0000007d8d8d7210 */ /* 0x000fe40007ffe086 */
[----:B------:R-:W-:Y:S02]  /*cdd0*/  IADD3 R64, PT, PT, R119, R64, R65 ;  /* 0x0000004077407210 */ /* 0x000fe40007ffe041 */
[----:B------:R-:W-:Y:S02]  /*cde0*/  LOP3.LUT R118, R118, R135, RZ, 0x3c, !PT ;  /* 0x0000008776767212 */ /* 0x000fe400078e3cff */
[----:B------:R-:W-:-:S02]  /*cdf0*/  LOP3.LUT R143, R143, R132, RZ, 0x3c, !PT ;  /* 0x000000848f8f7212 */ /* 0x000fc400078e3cff */
[C---:B------:R-:W-:Y:S02]  /*ce00*/  LOP3.LUT R136, R139.reuse, R70, R138, 0x96, !PT ;  /* 0x000000468b887212 */ /* 0x040fe400078e968a */
[----:B------:R-:W-:Y:S02]  /*ce10*/  LEA.HI R141, R142, R141, R142, 0x5 ;  /* 0x0000008d8e8d7211 */ /* 0x000fe400078f288e */
[----:B------:R-:W-:Y:S02]  /*ce20*/  LOP3.LUT R69, R134, R121, R122, 0x96, !PT ;  /* 0x0000007986457212 */ /* 0x000fe400078e967a */
[----:B------:R-:W-:Y:S02]  /*ce30*/  LEA.HI R64, R139, R64, R139, 0x5 ;  /* 0x000000408b407211 */ /* 0x000fe400078f288b */
[----:B------:R-:W-:Y:S02]  /*ce40*/  SHF.L.W.U32.HI R122, R118, 0x1, R118 ;  /* 0x00000001767a7819 */ /* 0x000fe40000010e76 */
[----:B------:R-:W-:-:S02]  /*ce50*/  SHF.L.W.U32.HI R118, R143, 0x1, R143 ;  /* 0x000000018f767819 */ /* 0x000fc40000010e8f */
[----:B------:R-:W-:Y:S02]  /*ce60*/  LOP3.LUT R143, R142, R137, R144, 0x96, !PT ;  /* 0x000000898e8f7212 */ /* 0x000fe400078e9690 */
[----:B------:R-:W-:Y:S02]  /*ce70*/  IADD3 R119, PT, PT, R136, R63, R66 ;  /* 0x0000003f88777210 */ /* 0x000fe40007ffe042 */
[----:B------:R-:W-:Y:S01]  /*ce80*/  SHF.L.W.U32.HI R125, R142, 0x1e, R142 ;  /* 0x0000001e8e7d7819 */ /* 0x000fe20000010e8e */
[----:B------:R-:W-:Y:S01]  /*ce90*/  VIADD R142, R141, 0xca62c1d6 ;  /* 0xca62c1d68d8e7836 */ /* 0x000fe20000000000 */
[----:B------:R-:W-:Y:S01]  /*cea0*/  LOP3.LUT R63, R126, R53, R59, 0x96, !PT ;  /* 0x000000357e3f7212 */ /* 0x000fe200078e963b */
[----:B------:R-:W-:Y:S01]  /*ceb0*/  VIADD R64, R64, 0x6ed9eba1 ;  /* 0x6ed9eba140407836 */ /* 0x000fe20000000000 */
[----:B------:R-:W-:Y:S02]  /*cec0*/  LOP3.LUT R121, R133, R128, R121, 0x96, !PT ;  /* 0x0000008085797212 */ /* 0x000fe400078e9679 */
[----:B------:R-:W-:-:S02]  /*ced0*/  LOP3.LUT R128, R122, R129, R128, 0x96, !PT ;  /* 0x000000817a807212 */ /* 0x000fc400078e9680 */
[----:B------:R-:W-:Y:S02]  /*cee0*/  LOP3.LUT R129, R118, R134, R129, 0x96, !PT ;  /* 0x0000008676817212 */ /* 0x000fe400078e9681 */
[----:B------:R-:W-:Y:S02]  /*cef0*/  LOP3.LUT R63, R63, R68, RZ, 0x3c, !PT ;  /* 0x000000443f3f7212 */ /* 0x000fe400078e3cff */
[----:B------:R-:W-:Y:S02]  /*cf00*/  SHF.L.W.U32.HI R139, R139, 0x1e, R139 ;  /* 0x0000001e8b8b7819 */ /* 0x000fe40000010e8b */
[----:B------:R-:W-:Y:S02]  /*cf10*/  LOP3.LUT R134, R142, R125, R137, 0x96, !PT ;  /* 0x0000007d8e867212 */ /* 0x000fe400078e9689 */
[----:B------:R-:W-:Y:S02]  /*cf20*/  LOP3.LUT R136, R116, R109, R52, 0x96, !PT ;  /* 0x0000006d74887212 */ /* 0x000fe400078e9634 */
[----:B------:R-:W-:-:S02]  /*cf30*/  LEA.HI R119, R64, R119, R64, 0x5 ;  /* 0x0000007740777211 */ /* 0x000fc400078f2840 */
[----:B------:R-:W-:Y:S02]  /*cf40*/  IADD3 R143, PT, PT, R143, R140, R135 ;  /* 0x0000008c8f8f7210 */ /* 0x000fe40007ffe087 */
[----:B------:R-:W-:Y:S02]  /*cf50*/  SHF.L.W.U32.HI R63, R63, 0x1, R63 ;  /* 0x000000013f3f7819 */ /* 0x000fe40000010e3f */
[----:B------:R-:W-:Y:S02]  /*cf60*/  LOP3.LUT R135, R64, R139, R70, 0x96, !PT ;  /* 0x0000008b40877212 */ /* 0x000fe400078e9646 */
[----:B------:R-:W-:Y:S02]  /*cf70*/  IADD3 R134, PT, PT, R134, R144, R133 ;  /* 0x0000009086867210 */ /* 0x000fe40007ffe085 */
[----:B------:R-:W-:Y:S01]  /*cf80*/  LOP3.LUT R133, R136, R65, RZ, 0x3c, !PT ;  /* 0x0000004188857212 */ /* 0x000fe200078e3cff */
[----:B------:R-:W-:Y:S01]  /*cf90*/  VIADD R136, R119, 0x6ed9eba1 ;  /* 0x6ed9eba177887836 */ /* 0x000fe20000000000 */
[----:B------:R-:W-:-:S02]  /*cfa0*/  IADD3 R135, PT, PT, R135, R138, R63 ;  /* 0x0000008a87877210 */ /* 0x000fc40007ffe03f */
[----:B------:R-:W-:Y:S02]  /*cfb0*/  LOP3.LUT R141, R111, R114, R53, 0x96, !PT ;  /* 0x000000726f8d7212 */ /* 0x000fe400078e9635 */
[----:B------:R-:W-:Y:S02]  /*cfc0*/  SHF.L.W.U32.HI R138, R64, 0x1e, R64 ;  /* 0x0000001e408a7819 */ /* 0x000fe40000010e40 */
[C-C-:B------:R-:W-:Y:S02]  /*cfd0*/  LEA.HI R140, R136.reuse, R135, R136.reuse, 0x5 ;  /* 0x00000087888c7211 */ /* 0x140fe400078f2888 */
[----:B------:R-:W-:Y:S02]  /*cfe0*/  LOP3.LUT R141, R141, R66, RZ, 0x3c, !PT ;  /* 0x000000428d8d7212 */ /* 0x000fe400078e3cff */
[----:B------:R-:W-:Y:S02]  /*cff0*/  SHF.L.W.U32.HI R135, R136, 0x1e, R136 ;  /* 0x0000001e88877819 */ /* 0x000fe40000010e88 */
[----:B------:R-:W-:-:S02]  /*d000*/  SHF.L.W.U32.HI R119, R133, 0x1, R133 ;  /* 0x0000000185777819 */ /* 0x000fc40000010e85 */
[----:B------:R-:W-:Y:S01]  /*d010*/  LOP3.LUT R136, R136, R138, R139, 0x96, !PT ;  /* 0x0000008a88887212 */ /* 0x000fe200078e968b */
[----:B------:R-:W-:Y:S01]  /*d020*/  VIADD R140, R140, 0x6ed9eba1 ;  /* 0x6ed9eba18c8c7836 */ /* 0x000fe20000000000 */
[--C-:B------:R-:W-:Y:S02]  /*d030*/  LEA.HI R143, R142, R143, R142.reuse, 0x5 ;  /* 0x0000008f8e8f7211 */ /* 0x100fe400078f288e */
[----:B------:R-:W-:Y:S02]  /*d040*/  SHF.L.W.U32.HI R64, R141, 0x1, R141 ;  /* 0x000000018d407819 */ /* 0x000fe40000010e8d */
[----:B------:R-:W-:Y:S01]  /*d050*/  IADD3 R141, PT, PT, R136, R70, R119 ;  /* 0x00000046888d7210 */ /* 0x000fe20007ffe077 */
[----:B------:R-:W-:Y:S01]  /*d060*/  VIADD R144, R143, 0xca62c1d6 ;  /* 0xca62c1d68f907836 */ /* 0x000fe20000000000 */
[----:B------:R-:W-:Y:S02]  /*d070*/  SHF.L.W.U32.HI R133, R142, 0x1e, R142 ;  /* 0x0000001e8e857819 */ /* 0x000fe40000010e8e */
[----:B------:R-:W-:-:S02]  /*d080*/  LEA.HI R141, R140, R141, R140, 0x5 ;  /* 0x0000008d8c8d7211 */ /* 0x000fc400078f288c */
[----:B------:R-:W-:Y:S02]  /*d090*/  LOP3.LUT R142, R140, R135, R138, 0x96, !PT ;  /* 0x000000878c8e7212 */ /* 0x000fe400078e968a */
[----:B------:R-:W-:Y:S01]  /*d0a0*/  LOP3.LUT R114, R67, R124, R114, 0x96, !PT ;  /* 0x0000007c43727212 */ /* 0x000fe200078e9672 */
[----:B------:R-:W-:Y:S01]  /*d0b0*/  VIADD R141, R141, 0x6ed9eba1 ;  /* 0x6ed9eba18d8d7836 */ /* 0x000fe20000000000 */
[----:B------:R-:W-:Y:S02]  /*d0c0*/  LOP3.LUT R70, R120, R115, R109, 0x96, !PT ;  /* 0x0000007378467212 */ /* 0x000fe400078e966d */
[----:B------:R-:W-:Y:S02]  /*d0d0*/  LOP3.LUT R143, R144, R133, R125, 0x96, !PT ;  /* 0x00000085908f7212 */ /* 0x000fe400078e967d */
[----:B------:R-:W-:Y:S02]  /*d0e0*/  IADD3 R142, PT, PT, R142, R139, R64 ;  /* 0x0000008b8e8e7210 */ /* 0x000fe40007ffe040 */
[----:B------:R-:W-:-:S02]  /*d0f0*/  LOP3.LUT R136, R114, R119, RZ, 0x3c, !PT ;  /* 0x0000007772887212 */ /* 0x000fc400078e3cff */
[----:B------:R-:W-:Y:S02]  /*d100*/  LOP3.LUT R70, R70, R63, RZ, 0x3c, !PT ;  /* 0x0000003f46467212 */ /* 0x000fe400078e3cff */
[----:B------:R-:W-:Y:S02]  /*d110*/  SHF.L.W.U32.HI R114, R140, 0x1e, R140 ;  /* 0x0000001e8c727819 */ /* 0x000fe40000010e8c */
[----:B------:R-:W-:Y:S02]  /*d120*/  IADD3 R137, PT, PT, R143, R137, R132 ;  /* 0x000000898f897210 */ /* 0x000fe40007ffe084 */
[----:B------:R-:W-:Y:S02]  /*d130*/  LOP3.LUT R143, R68, R113, R115, 0x96, !PT ;  /* 0x00000071448f7212 */ /* 0x000fe400078e9673 */
[C-C-:B------:R-:W-:Y:S02]  /*d140*/  LEA.HI R142, R141.reuse, R142, R141.reuse, 0x5 ;  /* 0x0000008e8d8e7211 */ /* 0x140fe400078f288d */
[----:B------:R-:W-:-:S02]  /*d150*/  SHF.L.W.U32.HI R115, R141, 0x1e, R141 ;  /* 0x0000001e8d737819 */ /* 0x000fc40000010e8d */
[----:B------:R-:W-:Y:S02]  /*d160*/  SHF.L.W.U32.HI R109, R70, 0x1, R70 ;  /* 0x00000001466d7819 */ /* 0x000fe40000010e46 */
[----:B------:R-:W-:Y:S01]  /*d170*/  LOP3.LUT R141, R141, R114, R135, 0x96, !PT ;  /* 0x000000728d8d7212 */ /* 0x000fe200078e9687 */
[----:B------:R-:W-:Y:S01]  /*d180*/  VIADD R142, R142, 0x6ed9eba1 ;  /* 0x6ed9eba18e8e7836 */ /* 0x000fe20000000000 */
[C-C-:B------:R-:W-:Y:S02]  /*d190*/  LEA.HI R134, R144.reuse, R134, R144.reuse, 0x5 ;  /* 0x0000008690867211 */ /* 0x140fe400078f2890 */
[----:B------:R-:W-:Y:S02]  /*d1a0*/  IADD3 R141, PT, PT, R141, R138, R109 ;  /* 0x0000008a8d8d7210 */ /* 0x000fe40007ffe06d */
[----:B------:R-:W-:Y:S01]  /*d1b0*/  SHF.L.W.U32.HI R132, R144, 0x1e, R144 ;  /* 0x0000001e90847819 */ /* 0x000fe20000010e90 */
[----:B------:R-:W-:Y:S01]  /*d1c0*/  VIADD R140, R134, 0xca62c1d6 ;  /* 0xca62c1d6868c7836 */ /* 0x000fe20000000000 */
[----:B------:R-:W-:-:S02]  /*d1d0*/  LEA.HI R141, R142, R141, R142, 0x5 ;  /* 0x0000008d8e8d7211 */ /* 0x000fc400078f288e */
[----:B------:R-:W-:Y:S02]  /*d1e0*/  SHF.L.W.U32.HI R70, R136, 0x1, R136 ;  /* 0x0000000188467819 */ /* 0x000fe40000010e88 */
[----:B------:R-:W-:Y:S01]  /*d1f0*/  LOP3.LUT R139, R142, R115, R114, 0x96, !PT ;  /* 0x000000738e8b7212 */ /* 0x000fe200078e9672 */
[----:B------:R-:W-:Y:S01]  /*d200*/  VIADD R138, R141, 0x6ed9eba1 ;  /* 0x6ed9eba18d8a7836 */ /* 0x000fe20000000000 */
[C---:B------:R-:W-:Y:S02]  /*d210*/  LOP3.LUT R136, R140.reuse, R132, R133, 0x96, !PT ;  /* 0x000000848c887212 */ /* 0x040fe400078e9685 */
[----:B------:R-:W-:Y:S02]  /*d220*/  IADD3 R139, PT, PT, R139, R135, R70 ;  /* 0x000000878b8b7210 */ /* 0x000fe40007ffe046 */
[----:B------:R-:W-:Y:S02]  /*d230*/  LEA.HI R135, R140, R137, R140, 0x5 ;  /* 0x000000898c877211 */ /* 0x000fe400078f288c */
[----:B------:R-:W-:-:S02]  /*d240*/  LOP3.LUT R143, R143, R64, RZ, 0x3c, !PT ;  /* 0x000000408f8f7212 */ /* 0x000fc400078e3cff */
[----:B------:R-:W-:Y:S02]  /*d250*/  SHF.L.W.U32.HI R137, R142, 0x1e, R142 ;  /* 0x0000001e8e897819 */ /* 0x000fe40000010e8e */
[----:B------:R-:W-:Y:S02]  /*d260*/  IADD3 R136, PT, PT, R136, R125, R122 ;  /* 0x0000007d88887210 */ /* 0x000fe40007ffe07a */
[----:B------:R-:W-:Y:S02]  /*d270*/  SHF.L.W.U32.HI R125, R140, 0x1e, R140 ;  /* 0x0000001e8c7d7819 */ /* 0x000fe40000010e8c */
[----:B------:R-:W-:Y:S02]  /*d280*/  LEA.HI R139, R138, R139, R138, 0x5 ;  /* 0x0000008b8a8b7211 */ /* 0x000fe400078f288a */
[----:B------:R-:W-:Y:S02]  /*d290*/  LOP3.LUT R134, R131, R122, RZ, 0x3c, !PT ;  /* 0x0000007a83867212 */ /* 0x000fe400078e3cff */
[----:B------:R-:W-:-:S02]  /*d2a0*/  LOP3.LUT R140, R65, R126, R124, 0x96, !PT ;  /* 0x0000007e418c7212 */ /* 0x000fc400078e967c */
[----:B------:R-:W-:Y:S02]  /*d2b0*/  SHF.L.W.U32.HI R131, R143, 0x1, R143 ;  /* 0x000000018f837819 */ /* 0x000fe40000010e8f */
[----:B------:R-:W-:Y:S01]  /*d2c0*/  LOP3.LUT R124, R138, R137, R115, 0x96, !PT ;  /* 0x000000898a7c7212 */ /* 0x000fe200078e9673 */
[----:B------:R-:W-:Y:S02]  /*d2d0*/  VIADD R135, R135, 0xca62c1d6 ;  /* 0xca62c1d687877836 */ /* 0x000fe40000000000 */
[----:B------:R-:W-:Y:S01]  /*d2e0*/  VIADD R139, R139, 0x6ed9eba1 ;  /* 0x6ed9eba18b8b7836 */ /* 0x000fe20000000000 */
[----:B------:R-:W-:Y:S02]  /*d2f0*/  IADD3 R124, PT, PT, R124, R114, R131 ;  /* 0x000000727c7c7210 */ /* 0x000fe40007ffe083 */
[----:B------:R-:W-:Y:S02]  /*d300*/  LOP3.LUT R140, R140, R109, RZ, 0x3c, !PT ;  /* 0x0000006d8c8c7212 */ /* 0x000fe400078e3cff */
[----:B------:R-:W-:-:S02]  /*d310*/  SHF.L.W.U32.HI R138, R138, 0x1e, R138 ;  /* 0x0000001e8a8a7819 */ /* 0x000fc40000010e8a */
[----:B------:R-:W-:Y:S02]  /*d320*/  LOP3.LUT R141, R135, R125, R132, 0x96, !PT ;  /* 0x0000007d878d7212 */ /* 0x000fe400078e9684 */
[----:B------:R-:W-:Y:S02]  /*d330*/  LOP3.LUT R113, R66, R116, R113, 0x96, !PT ;  /* 0x0000007442717212 */ /* 0x000fe400078e9671 */
[----:B------:R-:W-:Y:S02]  /*d340*/  LEA.HI R124, R139, R124, R139, 0x5 ;  /* 0x0000007c8b7c7211 */ /* 0x000fe400078f288b */
[----:B------:R-:W-:Y:S02]  /*d350*/  LOP3.LUT R122, R69, R130, RZ, 0x3c, !PT ;  /* 0x00000082457a7212 */ /* 0x000fe400078e3cff */
[----:B------:R-:W-:Y:S02]  /*d360*/  SHF.L.W.U32.HI R114, R140, 0x1, R140 ;  /* 0x000000018c727819 */ /* 0x000fe40000010e8c */
[----:B------:R-:W-:-:S02]  /*d370*/  LOP3.LUT R69, R139, R138, R137, 0x96, !PT ;  /* 0x0000008a8b457212 */ /* 0x000fc400078e9689 */
[----:B------:R-:W-:Y:S02]  /*d380*/  IADD3 R130, PT, PT, R141, R133, R130 ;  /* 0x000000858d827210 */ /* 0x000fe40007ffe082 */
[----:B------:R-:W-:Y:S01]  /*d390*/  LOP3.LUT R133, R113, R70, RZ, 0x3c, !PT ;  /* 0x0000004671857212 */ /* 0x000fe200078e3cff */
[----:B------:R-:W-:Y:S01]  /*d3a0*/  VIADD R113, R124, 0x6ed9eba1 ;  /* 0x6ed9eba17c717836 */ /* 0x000fe20000000000 */
[----:B------:R-:W-:Y:S02]  /*d3b0*/  IADD3 R140, PT, PT, R69, R115, R114 ;  /* 0x00000073458c7210 */ /* 0x000fe40007ffe072 */
[----:B------:R-:W-:Y:S02]  /*d3c0*/  SHF.L.W.U32.HI R139, R139, 0x1e, R139 ;  /* 0x0000001e8b8b7819 */ /* 0x000fe40000010e8b */
[----:B------:R-:W-:Y:S02]  /*d3d0*/  LEA.HI R140, R113, R140, R113, 0x5 ;  /* 0x0000008c718c7211 */ /* 0x000fe400078f2871 */
[----:B------:R-:W-:-:S02]  /*d3e0*/  SHF.L.W.U32.HI R124, R133, 0x1, R133 ;  /* 0x00000001857c7819 */ /* 0x000fc40000010e85 */
[----:B------:R-:W-:Y:S02]  /*d3f0*/  LOP3.LUT R69, R113, R139, R138, 0x96, !PT ;  /* 0x0000008b71457212 */ /* 0x000fe400078e968a */
[--C-:B------:R-:W-:Y:S01]  /*d400*/  LEA.HI R136, R135, R136, R135.reuse, 0x5 ;  /* 0x0000008887887211 */ /* 0x100fe200078f2887 */
[----:B------:R-:W-:Y:S01]  /*d410*/  VIADD R140, R140, 0x6ed9eba1 ;  /* 0x6ed9eba18c8c7836 */ /* 0x000fe20000000000 */
[----:B------:R-:W-:Y:S02]  /*d420*/  LOP3.LUT R126, R63, R111, R126, 0x96, !PT ;  /* 0x0000006f3f7e7212 */ /* 0x000fe400078e967e */
[----:B------:R-:W-:Y:S02]  /*d430*/  LOP3.LUT R115, R119, R120, R116, 0x96, !PT ;  /* 0x0000007877737212 */ /* 0x000fe400078e9674 */
[----:B------:R-:W-:Y:S02]  /*d440*/  IADD3 R137, PT, PT, R69, R137, R124 ;  /* 0x0000008945897210 */ /* 0x000fe40007ffe07c */
[----:B------:R-:W-:Y:S01]  /*d450*/  SHF.L.W.U32.HI R116, R135, 0x1e, R135 ;  /* 0x0000001e87747819 */ /* 0x000fe20000010e87 */
[----:B------:R-:W-:Y:S01]  /*d460*/  VIADD R135, R136, 0xca62c1d6 ;  /* 0xca62c1d688877836 */ /* 0x000fe20000000000 */
[----:B------:R-:W-:-:S02]  /*d470*/  LOP3.LUT R126, R126, R131, RZ, 0x3c, !PT ;  /* 0x000000837e7e7212 */ /* 0x000fc400078e3cff */
[----:B------:R-:W-:Y:S02]  /*d480*/  SHF.L.W.U32.HI R136, R113, 0x1e, R113 ;  /* 0x0000001e71887819 */ /* 0x000fe40000010e71 */
[C-C-:B------:R-:W-:Y:S02]  /*d490*/  LEA.HI R137, R140.reuse, R137, R140.reuse, 0x5 ;  /* 0x000000898c897211 */ /* 0x140fe400078f288c */
[----:B------:R-:W-:Y:S02]  /*d4a0*/  SHF.L.W.U32.HI R133, R140, 0x1e, R140 ;  /* 0x0000001e8c857819 */ /* 0x000fe40000010e8c */
[----:B------:R-:W-:Y:S02]  /*d4b0*/  SHF.L.W.U32.HI R69, R126, 0x1, R126 ;  /* 0x000000017e457819 */ /* 0x000fe40000010e7e */
[----:B------:R-:W-:Y:S01]  /*d4c0*/  LOP3.LUT R140, R140, R136, R139, 0x96, !PT ;  /* 0x000000888c8c7212 */ /* 0x000fe200078e968b */
[----:B------:R-:W-:Y:S01]  /*d4d0*/  VIADD R126, R137, 0x6ed9eba1 ;  /* 0x6ed9eba1897e7836 */ /* 0x000fe20000000000 */
[----:B------:R-:W-:-:S02]  /*d4e0*/  LOP3.LUT R113, R127, R118, RZ, 0x3c, !PT ;  /* 0x000000767f717212 */ /* 0x000fc400078e3cff */
[----:B------:R-:W-:Y:S02]  /*d4f0*/  IADD3 R127, PT, PT, R140, R138, R69 ;  /* 0x0000008a8c7f7210 */ /* 0x000fe40007ffe045 */
[----:B------:R-:W-:Y:S02]  /*d500*/  LOP3.LUT R115, R115, R114, RZ, 0x3c, !PT ;  /* 0x0000007273737212 */ /* 0x000fe400078e3cff */
[----:B------:R-:W-:Y:S02]  /*d510*/  LOP3.LUT R137, R135, R116, R125, 0x96, !PT ;  /* 0x0000007487897212 */ /* 0x000fe400078e967d */
[C---:B------:R-:W-:Y:S02]  /*d520*/  LEA.HI R127, R126.reuse, R127, R126, 0x5 ;  /* 0x0000007f7e7f7211 */ /* 0x040fe400078f287e */
[----:B------:R-:W-:Y:S02]  /*d530*/  SHF.L.W.U32.HI R115, R115, 0x1, R115 ;  /* 0x0000000173737819 */ /* 0x000fe40000010e73 */
[----:B------:R-:W-:-:S02]  /*d540*/  LOP3.LUT R142, R126, R133, R136, 0x96, !PT ;  /* 0x000000857e8e7212 */ /* 0x000fc400078e9688 */
[----:B------:R-:W-:Y:S02]  /*d550*/  LEA.HI R130, R135, R130, R135, 0x5 ;  /* 0x0000008287827211 */ /* 0x000fe400078f2887 */
[----:B------:R-:W-:Y:S02]  /*d560*/  LOP3.LUT R111, R64, R67, R111, 0x96, !PT ;  /* 0x00000043406f7212 */ /* 0x000fe400078e966f */
[----:B------:R-:W-:Y:S01]  /*d570*/  IADD3 R132, PT, PT, R137, R132, R118 ;  /* 0x0000008489847210 */ /* 0x000fe20007ffe076 */
[----:B------:R-:W-:Y:S01]  /*d580*/  VIADD R118, R127, 0x6ed9eba1 ;  /* 0x6ed9eba17f767836 */ /* 0x000fe20000000000 */
[----:B------:R-:W-:Y:S01]  /*d590*/  IADD3 R139, PT, PT, R142, R139, R115 ;  /* 0x0000008b8e8b7210 */ /* 0x000fe20007ffe073 */
[----:B------:R-:W-:Y:S01]  /*d5a0*/  VIADD R137, R130, 0xca62c1d6 ;  /* 0xca62c1d682897836 */ /* 0x000fe20000000000 */
[----:B------:R-:W-:Y:S02]  /*d5b0*/  LOP3.LUT R138, R109, R68, R120, 0x96, !PT ;  /* 0x000000446d8a7212 */ /* 0x000fe400078e9678 */
[----:B------:R-:W-:-:S02]  /*d5c0*/  LOP3.LUT R120, R111, R124, RZ, 0x3c, !PT ;  /* 0x0000007c6f787212 */ /* 0x000fc400078e3cff */
[----:B------:R-:W-:Y:S02]  /*d5d0*/  SHF.L.W.U32.HI R130, R126, 0x1e, R126 ;  /* 0x0000001e7e827819 */ /* 0x000fe40000010e7e */
[----:B------:R-:W-:Y:S02]  /*d5e0*/  LEA.HI R139, R118, R139, R118, 0x5 ;  /* 0x0000008b768b7211 */ /* 0x000fe400078f2876 */
[----:B------:R-:W-:Y:S02]  /*d5f0*/  SHF.L.W.U32.HI R127, R120, 0x1, R120 ;  /* 0x00000001787f7819 */ /* 0x000fe40000010e78 */
[----:B------:R-:W-:Y:S01]  /*d600*/  LOP3.LUT R120, R118, R130, R133, 0x96, !PT ;  /* 0x0000008276787212 */ /* 0x000fe200078e9685 */
[----:B------:R-:W-:Y:S01]  /*d610*/  VIADD R139, R139, 0x6ed9eba1 ;  /* 0x6ed9eba18b8b7836 */ /* 0x000fe20000000000 */
[----:B------:R-:W-:Y:S02]  /*d620*/  SHF.L.W.U32.HI R111, R135, 0x1e, R135 ;  /* 0x0000001e876f7819 */ /* 0x000fe40000010e87 */
[----:B------:R-:W-:-:S02]  /*d630*/  IADD3 R136, PT, PT, R120, R136, R127 ;  /* 0x0000008878887210 */ /* 0x000fc40007ffe07f */
[----:B------:R-:W-:Y:S02]  /*d640*/  LOP3.LUT R138, R138, R69, RZ, 0x3c, !PT ;  /* 0x000000458a8a7212 */ /* 0x000fe400078e3cff */
[----:B------:R-:W-:Y:S02]  /*d650*/  SHF.L.W.U32.HI R135, R118, 0x1e, R118 ;  /* 0x0000001e76877819 */ /* 0x000fe40000010e76 */
[C---:B------:R-:W-:Y:S02]  /*d660*/  LEA.HI R136, R139.reuse, R136, R139, 0x5 ;  /* 0x000000888b887211 */ /* 0x040fe400078f288b */
[----:B------:R-:W-:Y:S02]  /*d670*/  LOP3.LUT R118, R70, R65, R67, 0x96, !PT ;  /* 0x0000004146767212 */ /* 0x000fe400078e9643 */
[----:B------:R-:W-:Y:S02]  /*d680*/  SHF.L.W.U32.HI R120, R138, 0x1, R138 ;  /* 0x000000018a787819 */ /* 0x000fe40000010e8a */
[----:B------:R-:W-:-:S02]  /*d690*/  LOP3.LUT R67, R139, R135, R130, 0xe8, !PT ;  /* 0x000000878b437212 */ /* 0x000fc400078ee882 */
[----:B------:R-:W-:Y:S01]  /*d6a0*/  LEA.HI R132, R137, R132, R137, 0x5 ;  /* 0x0000008489847211 */ /* 0x000fe200078f2889 */
[----:B------:R-:W-:Y:S01]  /*d6b0*/  VIADD R136, R136, 0x6ed9eba1 ;  /* 0x6ed9eba188887836 */ /* 0x000fe20000000000 */
[----:B------:R-:W-:Y:S02]  /*d6c0*/  IADD3 R67, PT, PT, R67, R133, R120 ;  /* 0x0000008543437210 */ /* 0x000fe40007ffe078 */
[----:B------:R-:W-:Y:S01]  /*d6d0*/  SHF.L.W.U32.HI R134, R134, 0x1, R134 ;  /* 0x0000000186867819 */ /* 0x000fe20000010e86 */
[----:B------:R-:W-:Y:S01]  /*d6e0*/  VIADD R138, R132, 0xca62c1d6 ;  /* 0xca62c1d6848a7836 */ /* 0x000fe20000000000 */
[----:B------:R-:W-:Y:S02]  /*d6f0*/  LOP3.LUT R126, R137, R111, R116, 0x96, !PT ;  /* 0x0000006f897e7212 */ /* 0x000fe400078e9674 */
[----:B------:R-:W-:Y:S02]  /*d700*/  LOP3.LUT R118, R118, R115, RZ, 0x3c, !PT ;  /* 0x0000007376767212 */ /* 0x000fe400078e3cff */
[----:B------:R-:W-:-:S02]  /*d710*/  SHF.L.W.U32.HI R132, R139, 0x1e, R139 ;  /* 0x0000001e8b847819 */ /* 0x000fc40000010e8b */
[----:B------:R-:W-:Y:S02]  /*d720*/  LEA.HI R67, R136, R67, R136, 0x5 ;  /* 0x0000004388437211 */ /* 0x000fe400078f2888 */
[----:B------:R-:W-:Y:S02]  /*d730*/  IADD3 R125, PT, PT, R126, R125, R134 ;  /* 0x0000007d7e7d7210 */ /* 0x000fe40007ffe086 */
[----:B------:R-:W-:Y:S02]  /*d740*/  LOP3.LUT R68, R131, R66, R68, 0x96, !PT ;  /* 0x0000004283447212 */ /* 0x000fe400078e9644 */
[----:B------:R-:W-:Y:S02]  /*d750*/  SHF.L.W.U32.HI R126, R137, 0x1e, R137 ;  /* 0x0000001e897e7819 */ /* 0x000fe40000010e89 */
[----:B------:R-:W-:Y:S02]  /*d760*/  SHF.L.W.U32.HI R118, R118, 0x1, R118 ;  /* 0x0000000176767819 */ /* 0x000fe40000010e76 */
[----:B------:R-:W-:Y:S01]  /*d770*/  LOP3.LUT R137, R136, R132, R135, 0xe8, !PT ;  /* 0x0000008488897212 */ /* 0x000fe200078ee887 */
[----:B------:R-:W-:Y:S01]  /*d780*/  VIADD R133, R67, 0x8f1bbcdc ;  /* 0x8f1bbcdc43857836 */ /* 0x000fe20000000000 */
[----:B------:R-:W-:-:S02]  /*d790*/  SHF.L.W.U32.HI R140, R122, 0x1, R122 ;  /* 0x000000017a8c7819 */ /* 0x000fc40000010e7a */
[----:B------:R-:W-:Y:S02]  /*d7a0*/  LOP3.LUT R68, R68, R127, RZ, 0x3c, !PT ;  /* 0x0000007f44447212 */ /* 0x000fe400078e3cff */
[----:B------:R-:W-:Y:S02]  /*d7b0*/  SHF.L.W.U32.HI R122, R136, 0x1e, R136 ;  /* 0x0000001e887a7819 */ /* 0x000fe40000010e88 */
[----:B------:R-:W-:Y:S02]  /*d7c0*/  IADD3 R130, PT, PT, R137, R130, R118 ;  /* 0x0000008289827210 */ /* 0x000fe40007ffe076 */
[----:B------:R-:W-:Y:S02]  /*d7d0*/  LOP3.LUT R121, R121, R134, RZ, 0x3c, !PT ;  /* 0x0000008679797212 */ /* 0x000fe400078e3cff */
[----:B------:R-:W-:Y:S02]  /*d7e0*/  LOP3.LUT R137, R124, R119, R66, 0x96, !PT ;  /* 0x000000777c897212 */ /* 0x000fe400078e9642 */
[----:B------:R-:W-:-:S02]  /*d7f0*/  SHF.L.W.U32.HI R68, R68, 0x1, R68 ;  /* 0x0000000144447819 */ /* 0x000fc40000010e44 */
[C---:B------:R-:W-:Y:S02]  /*d800*/  LOP3.LUT R134, R133.reuse, R122, R132, 0xe8, !PT ;  /* 0x0000007a85867212 */ /* 0x040fe400078ee884 */
[----:B------:R-:W-:Y:S02]  /*d810*/  LEA.HI R66, R138, R125, R138, 0x5 ;  /* 0x0000007d8a427211 */ /* 0x000fe400078f288a */
[----:B------:R-:W-:Y:S02]  /*d820*/  LOP3.LUT R65, R114, R63, R65, 0x96, !PT ;  /* 0x0000003f72417212 */ /* 0x000fe400078e9641 */
[----:B------:R-:W-:Y:S02]  /*d830*/  LEA.HI R130, R133, R130, R133, 0x5 ;  /* 0x0000008285827211 */ /* 0x000fe400078f2885 */
[----:B------:R-:W-:Y:S01]  /*d840*/  IADD3 R135, PT, PT, R134, R135, R68 ;  /* 0x0000008786877210 */ /* 0x000fe20007ffe044 */
[----:B------:R-:W-:Y:S01]  /*d850*/  VIADD R134, R66, 0xca62c1d6 ;  /* 0xca62c1d642867836 */ /* 0x000fe20000000000 */
[----:B------:R-:W-:Y:S01]  /*d860*/  LOP3.LUT R67, R138, R126, R111, 0x96, !PT ;  /* 0x0000007e8a437212 */ /* 0x000fe200078e966f */
[----:B------:R-:W-:Y:S01]  /*d870*/  VIADD R130, R130, 0x8f1bbcdc ;  /* 0x8f1bbcdc82827836 */ /* 0x000fe20000000000 */
[----:B------:R-:W-:-:S02]  /*d880*/  LOP3.LUT R125, R65, R120, RZ, 0x3c, !PT ;  /* 0x00000078417d7212 */ /* 0x000fc400078e3cff */
[----:B------:R-:W-:Y:S02]  /*d890*/  SHF.L.W.U32.HI R65, R138, 0x1e, R138 ;  /* 0x0000001e8a417819 */ /* 0x000fe40000010e8a */
[----:B------:R-:W-:Y:S02]  /*d8a0*/  SHF.L.W.U32.HI R133, R133, 0x1e, R133 ;  /* 0x0000001e85857819 */ /* 0x000fe40000010e85 */
[----:B------:R-:W-:Y:S02]  /*d8b0*/  IADD3 R67, PT, PT, R67, R116, R140 ;  /* 0x0000007443437210 */ /* 0x000fe40007ffe08c */
[----:B------:R-:W-:Y:S02]  /*d8c0*/  SHF.L.W.U32.HI R113, R113, 0x1, R113 ;  /* 0x0000000171717819 */ /* 0x000fe40000010e71 */
        /* <DEDUP_REMOVED lines=10> */
[----:B------:R-:W-:Y:S02]  /*d970*/  LOP3.LUT R135, R69, R64, R63, 0x96, !PT ;  /* 0x0000004045877212 */ /* 0x000fe400078e963f */
[C---:B------:R-:W-:Y:S02]  /*d980*/  LEA.HI R113, R66.reuse, R113, R66, 0x5 ;  /* 0x0000007142717211 */ /* 0x040fe400078f2842 */
[----:B------:R-:W-:Y:S02]  /*d990*/  LOP3.LUT R116, R115, R109, R119, 0x96, !PT ;  /* 0x0000006d73747212 */ /* 0x000fe400078e9677 */
[----:B------:R-:W-:Y:S02]  /*d9a0*/  SHF.L.W.U32.HI R119, R137, 0x1, R137 ;  /* 0x0000000189777819 */ /* 0x000fe40000010e89 */
[----:B------:R-:W-:Y:S01]  /*d9b0*/  LOP3.LUT R63, R66, R132, R133, 0xe8, !PT ;  /* 0x00000084423f7212 */ /* 0x000fe200078ee885 */
[----:B------:R-:W-:Y:S01]  /*d9c0*/  VIADD R113, R113, 0x8f1bbcdc ;  /* 0x8f1bbcdc71717836 */ /* 0x000fe20000000000 */
[----:B------:R-:W-:-:S02]  /*d9d0*/  LOP3.LUT R135, R135, R68, RZ, 0x3c, !PT ;  /* 0x0000004487877212 */ /* 0x000fc400078e3cff */
[C-C-:B------:R-:W-:Y:S02]  /*d9e0*/  LEA.HI R67, R134.reuse, R67, R134.reuse, 0x5 ;  /* 0x0000004386437211 */ /* 0x140fe400078f2886 */
[----:B------:R-:W-:Y:S02]  /*d9f0*/  IADD3 R130, PT, PT, R63, R122, R119 ;  /* 0x0000007a3f827210 */ /* 0x000fe40007ffe077 */
[----:B------:R-:W-:Y:S02]  /*da00*/  SHF.L.W.U32.HI R122, R135, 0x1, R135 ;  /* 0x00000001877a7819 */ /* 0x000fe40000010e87 */
[----:B------:R-:W-:Y:S01]  /*da10*/  SHF.L.W.U32.HI R135, R134, 0x1e, R134 ;  /* 0x0000001e86877819 */ /* 0x000fe20000010e86 */
[----:B------:R-:W-:Y:S01]  /*da20*/  VIADD R134, R67, 0xca62c1d6 ;  /* 0xca62c1d643867836 */ /* 0x000fe20000000000 */
[----:B------:R-:W-:Y:S02]  /*da30*/  LEA.HI R63, R113, R130, R113, 0x5 ;  /* 0x00000082713f7211 */ /* 0x000fe400078f2871 */
[----:B------:R-:W-:-:S02]  /*da40*/  SHF.L.W.U32.HI R66, R66, 0x1e, R66 ;  /* 0x0000001e42427819 */ /* 0x000fc40000010e42 */
[----:B------:R-:W-:Y:S01]  /*da50*/  SHF.L.W.U32.HI R121, R121, 0x1, R121 ;  /* 0x0000000179797819 */ /* 0x000fe20000010e79 */
[----:B------:R-:W-:Y:S01]  /*da60*/  VIADD R63, R63, 0x8f1bbcdc ;  /* 0x8f1bbcdc3f3f7836 */ /* 0x000fe20000000000 */
[----:B------:R-:W-:Y:S02]  /*da70*/  LOP3.LUT R136, R134, R135, R65, 0x96, !PT ;  /* 0x0000008786887212 */ /* 0x000fe400078e9641 */
[----:B------:R-:W-:Y:S02]  /*da80*/  LOP3.LUT R116, R116, R125, RZ, 0x3c, !PT ;  /* 0x0000007d74747212 */ /* 0x000fe400078e3cff */
[C---:B------:R-:W-:Y:S02]  /*da90*/  SHF.L.W.U32.HI R130, R113.reuse, 0x1e, R113 ;  /* 0x0000001e71827819 */ /* 0x040fe40000010e71 */
[----:B------:R-:W-:Y:S02]  /*daa0*/  LOP3.LUT R113, R113, R66, R132, 0xe8, !PT ;  /* 0x0000004271717212 */ /* 0x000fe400078ee884 */
[----:B------:R-:W-:-:S02]  /*dab0*/  IADD3 R136, PT, PT, R136, R126, R121 ;  /* 0x0000007e88887210 */ /* 0x000fc40007ffe079 */
[----:B------:R-:W-:Y:S02]  /*dac0*/  SHF.L.W.U32.HI R116, R116, 0x1, R116 ;  /* 0x0000000174747819 */ /* 0x000fe40000010e74 */
[----:B------:R-:W-:Y:S02]  /*dad0*/  LOP3.LUT R67, R63, R130, R66, 0xe8, !PT ;  /* 0x000000823f437212 */ /* 0x000fe400078ee842 */
[----:B------:R-:W-:Y:S02]  /*dae0*/  LOP3.LUT R126, R127, R70, R64, 0x96, !PT ;  /* 0x000000467f7e7212 */ /* 0x000fe400078e9640 */
[----:B------:R-:W-:Y:S02]  /*daf0*/  IADD3 R64, PT, PT, R113, R133, R122 ;  /* 0x0000008571407210 */ /* 0x000fe40007ffe07a */
[----:B------:R-:W-:Y:S02]  /*db00*/  IADD3 R132, PT, PT, R67, R132, R116 ;  /* 0x0000008443847210 */ /* 0x000fe40007ffe074 */
[----:B------:R-:W-:-:S02]  /*db10*/  LEA.HI R67, R63, R64, R63, 0x5 ;  /* 0x000000403f437211 */ /* 0x000fc400078f283f */
[C-C-:B------:R-:W-:Y:S02]  /*db20*/  LEA.HI R111, R134.reuse, R111, R134.reuse, 0x5 ;  /* 0x0000006f866f7211 */ /* 0x140fe400078f2886 */
[----:B------:R-:W-:Y:S01]  /*db30*/  LOP3.LUT R123, R123, R140, RZ, 0x3c, !PT ;  /* 0x0000008c7b7b7212 */ /* 0x000fe200078e3cff */
[----:B------:R-:W-:Y:S01]  /*db40*/  VIADD R67, R67, 0x8f1bbcdc ;  /* 0x8f1bbcdc43437836 */ /* 0x000fe20000000000 */
[----:B------:R-:W-:Y:S01]  /*db50*/  SHF.L.W.U32.HI R64, R134, 0x1e, R134 ;  /* 0x0000001e86407819 */ /* 0x000fe20000010e86 */
[----:B------:R-:W-:Y:S01]  /*db60*/  VIADD R133, R111, 0xca62c1d6 ;  /* 0xca62c1d66f857836 */ /* 0x000fe20000000000 */
[----:B------:R-:W-:Y:S02]  /*db70*/  LOP3.LUT R117, R117, R121, RZ, 0x3c, !PT ;  /* 0x0000007975757212 */ /* 0x000fe400078e3cff */
[----:B------:R-:W-:Y:S02]  /*db80*/  LOP3.LUT R126, R126, R119, RZ, 0x3c, !PT ;  /* 0x000000777e7e7212 */ /* 0x000fe400078e3cff */
[----:B------:R-:W-:-:S02]  /*db90*/  SHF.L.W.U32.HI R111, R63, 0x1e, R63 ;  /* 0x0000001e3f6f7819 */ /* 0x000fc40000010e3f */
[----:B------:R-:W-:Y:S02]  /*dba0*/  LOP3.LUT R121, R120, R131, R109, 0x96, !PT ;  /* 0x0000008378797212 */ /* 0x000fe400078e966d */
[----:B------:R-:W-:Y:S02]  /*dbb0*/  SHF.L.W.U32.HI R138, R123, 0x1, R123 ;  /* 0x000000017b8a7819 */ /* 0x000fe40000010e7b */
[----:B------:R-:W-:Y:S02]  /*dbc0*/  LEA.HI R63, R128, R135, R128, 0x1 ;  /* 0x00000087803f7211 */ /* 0x000fe400078f0880 */
[----:B------:R-:W-:Y:S02]  /*dbd0*/  LEA.HI R132, R67, R132, R67, 0x5 ;  /* 0x0000008443847211 */ /* 0x000fe400078f2843 */
[----:B------:R-:W-:Y:S02]  /*dbe0*/  LOP3.LUT R135, R133, R64, R135, 0x96, !PT ;  /* 0x0000004085877212 */ /* 0x000fe400078e9687 */
[----:B------:R-:W-:-:S02]  /*dbf0*/  SHF.L.W.U32.HI R113, R126, 0x1, R126 ;  /* 0x000000017e717819 */ /* 0x000fc40000010e7e */
[----:B------:R-:W-:Y:S02]  /*dc00*/  LOP3.LUT R109, R67, R111, R130, 0xe8, !PT ;  /* 0x0000006f436d7212 */ /* 0x000fe400078ee882 */
[----:B------:R-:W-:Y:S01]  /*dc10*/  LOP3.LUT R121, R121, R122, RZ, 0x3c, !PT ;  /* 0x0000007a79797212 */ /* 0x000fe200078e3cff */
[----:B------:R-:W-:Y:S01]  /*dc20*/  VIADD R132, R132, 0x8f1bbcdc ;  /* 0x8f1bbcdc84847836 */ /* 0x000fe20000000000 */
[----:B------:R-:W-:Y:S02]  /*dc30*/  LOP3.LUT R129, R129, R138, RZ, 0x3c, !PT ;  /* 0x0000008a81817212 */ /* 0x000fe400078e3cff */
[----:B------:R-:W-:Y:S02]  /*dc40*/  IADD3 R138, PT, PT, R135, R65, R138 ;  /* 0x00000041878a7210 */ /* 0x000fe40007ffe08a */
[----:B------:R-:W-:Y:S02]  /*dc50*/  IADD3 R65, PT, PT, R109, R66, R113 ;  /* 0x000000426d417210 */ /* 0x000fe40007ffe071 */
[----:B------:R-:W-:-:S02]  /*dc60*/  SHF.L.W.U32.HI R109, R121, 0x1, R121 ;  /* 0x00000001796d7819 */ /* 0x000fc40000010e79 */
[----:B------:R-:W-:Y:S02]  /*dc70*/  SHF.L.W.U32.HI R121, R67, 0x1e, R67 ;  /* 0x0000001e43797819 */ /* 0x000fe40000010e43 */
[C---:B------:R-:W-:Y:S02]  /*dc80*/  LEA.HI R65, R132.reuse, R65, R132, 0x5 ;  /* 0x0000004184417211 */ /* 0x040fe400078f2884 */
[C---:B------:R-:W-:Y:S02]  /*dc90*/  LEA.HI R136, R133.reuse, R136, R133, 0x5 ;  /* 0x0000008885887211 */ /* 0x040fe400078f2885 */
[----:B------:R-:W-:Y:S02]  /*dca0*/  LOP3.LUT R67, R132, R121, R111, 0xe8, !PT ;  /* 0x0000007984437212 */ /* 0x000fe400078ee86f */
[----:B------:R-:W-:Y:S01]  /*dcb0*/  SHF.L.W.U32.HI R133, R133, 0x1e, R133 ;  /* 0x0000001e85857819 */ /* 0x000fe20000010e85 */
[----:B------:R-:W-:Y:S01]  /*dcc0*/  VIADD R65, R65, 0x8f1bbcdc ;  /* 0x8f1bbcdc41417836 */ /* 0x000fe20000000000 */
[----:B------:R-:W-:-:S02]  /*dcd0*/  LOP3.LUT R123, R118, R114, R70, 0x96, !PT ;  /* 0x00000072767b7212 */ /* 0x000fc400078e9646 */
[----:B------:R-:W-:Y:S01]  /*dce0*/  IADD3 R130, PT, PT, R67, R130, R109 ;  /* 0x0000008243827210 */ /* 0x000fe20007ffe06d */
[----:B------:R-:W-:Y:S01]  /*dcf0*/  IMAD.IADD R66, R92, 0x1, R133 ;  /* 0x000000015c427824 */ /* 0x000fe200078e0285 */
[----:B------:R-:W-:Y:S02]  /*dd00*/  LOP3.LUT R123, R123, R116, RZ, 0x3c, !PT ;  /* 0x000000747b7b7212 */ /* 0x000fe400078e3cff */
[----:B------:R-:W-:Y:S02]  /*dd10*/  SHF.L.W.U32.HI R132, R132, 0x1e, R132 ;  /* 0x0000001e84847819 */ /* 0x000fe40000010e84 */
[----:B------:R-:W-:Y:S02]  /*dd20*/  LEA.HI R130, R65, R130, R65, 0x5 ;  /* 0x0000008241827211 */ /* 0x000fe400078f2841 */
[----:B------:R-:W-:Y:S02]  /*dd30*/  SHF.L.W.U32.HI R70, R123, 0x1, R123 ;  /* 0x000000017b467819 */ /* 0x000fe40000010e7b */
[----:B------:R-:W-:-:S02]  /*dd40*/  LOP3.LUT R67, R65, R132, R121, 0xe8, !PT ;  /* 0x0000008441437212 */ /* 0x000fc400078ee879 */
[----:B------:R-:W-:Y:S01]  /*dd50*/  LEA.HI R66, R129, R66, R129, 0x1 ;  /* 0x0000004281427211 */ /* 0x000fe200078f0881 */
[----:B------:R-:W-:Y:S01]  /*dd60*/  VIADD R129, R136, 0xca62c1d6 ;  /* 0xca62c1d688817836 */ /* 0x000fe20000000000 */
[----:B------:R-:W-:Y:S01]  /*dd70*/  LOP3.LUT R126, R68, R124, R131, 0x96, !PT ;  /* 0x0000007c447e7212 */ /* 0x000fe200078e9683 */
[----:B------:R-:W-:Y:S01]  /*dd80*/  VIADD R130, R130, 0x8f1bbcdc ;  /* 0x8f1bbcdc82827836 */ /* 0x000fe20000000000 */
[----:B------:R-:W-:Y:S02]  /*dd90*/  IADD3 R67, PT, PT, R67, R111, R70 ;  /* 0x0000006f43437210 */ /* 0x000fe40007ffe046 */
[----:B------:R-:W-:Y:S02]  /*dda0*/  LOP3.LUT R114, R125, R69, R114, 0x96, !PT ;  /* 0x000000457d727212 */ /* 0x000fe400078e9672 */
[----:B------:R-:W-:Y:S02]  /*ddb0*/  LOP3.LUT R126, R126, R113, RZ, 0x3c, !PT ;  /* 0x000000717e7e7212 */ /* 0x000fe400078e3cff */
[----:B------:R-:W-:-:S02]  /*ddc0*/  SHF.L.W.U32.HI R123, R65, 0x1e, R65 ;  /* 0x0000001e417b7819 */ /* 0x000fc40000010e41 */
[----:B------:R-:W-:Y:S02]  /*ddd0*/  LEA.HI R138, R129, R138, R129, 0x5 ;  /* 0x0000008a818a7211 */ /* 0x000fe400078f2881 */
[--C-:B------:R-:W-:Y:S02]  /*dde0*/  LEA.HI R67, R130, R67, R130.reuse, 0x5 ;  /* 0x0000004382437211 */ /* 0x100fe400078f2882 */
[----:B------:R-:W-:Y:S02]  /*ddf0*/  LOP3.LUT R111, R114, R109, RZ, 0x3c, !PT ;  /* 0x0000006d726f7212 */ /* 0x000fe400078e3cff */
[----:B------:R-:W-:Y:S02]  /*de00*/  SHF.L.W.U32.HI R128, R130, 0x1e, R130 ;  /* 0x0000001e82807819 */ /* 0x000fe40000010e82 */
[----:B------:R-:W-:Y:S02]  /*de10*/  SHF.L.W.U32.HI R114, R126, 0x1, R126 ;  /* 0x000000017e727819 */ /* 0x000fe40000010e7e */
[----:B------:R-:W-:-:S02]  /*de20*/  LOP3.LUT R130, R130, R123, R132, 0xe8, !PT ;  /* 0x0000007b82827212 */ /* 0x000fc400078ee884 */
[----:B------:R-:W-:Y:S02]  /*de30*/  LEA.HI R131, R117, R64, R117, 0x1 ;  /* 0x0000004075837211 */ /* 0x000fe400078f0875 */
[C---:B------:R-:W-:Y:S01]  /*de40*/  LOP3.LUT R134, R129.reuse, R133, R64, 0x96, !PT ;  /* 0x0000008581867212 */ /* 0x040fe200078e9640 */
[----:B------:R-:W-:Y:S01]  /*de50*/  VIADD R64, R138, 0xca62c1d6 ;  /* 0xca62c1d68a407836 */ /* 0x000fe20000000000 */
[----:B------:R-:W-:Y:S01]  /*de60*/  SHF.L.W.U32.HI R65, R129, 0x1e, R129 ;  /* 0x0000001e81417819 */ /* 0x000fe20000010e81 */
[----:B------:R-:W-:Y:S01]  /*de70*/  VIADD R117, R67, 0x8f1bbcdc ;  /* 0x8f1bbcdc43757836 */ /* 0x000fe20000000000 */
[----:B------:R-:W-:Y:S02]  /*de80*/  IADD3 R130, PT, PT, R130, R121, R114 ;  /* 0x0000007982827210 */ /* 0x000fe40007ffe072 */
[----:B------:R-:W-:Y:S02]  /*de90*/  IADD3 R110, PT, PT, R107, R51, R110 ;  /* 0x000000336b6e7210 */ /* 0x000fe40007ffe06e */
[----:B------:R-:W-:-:S02]  /*dea0*/  LOP3.LUT R136, R64, R65, R133, 0x96, !PT ;  /* 0x0000004140887212 */ /* 0x000fc400078e9685 */
[----:B------:R-:W-:Y:S02]  /*deb0*/  LEA.HI R130, R117, R130, R117, 0x5 ;  /* 0x0000008275827211 */ /* 0x000fe400078f2875 */
[----:B------:R-:W-:Y:S02]  /*dec0*/  LOP3.LUT R121, R119, R115, R124, 0x96, !PT ;  /* 0x0000007377797212 */ /* 0x000fe400078e967c */
[----:B------:R-:W-:Y:S01]  /*ded0*/  LEA.HI R110, R105, R110, R105, 0x5 ;  /* 0x0000006e696e7211 */ /* 0x000fe200078f2869 */
[----:B------:R-:W-:Y:S01]  /*dee0*/  IMAD.IADD R67, R131, 0x1, R136 ;  /* 0x0000000183437824 */ /* 0x000fe200078e0288 */
[----:B------:R-:W-:Y:S01]  /*def0*/  SHF.L.W.U32.HI R111, R111, 0x1, R111 ;  /* 0x000000016f6f7819 */ /* 0x000fe20000010e6f */
[----:B------:R-:W-:Y:S01]  /*df00*/  VIADD R131, R130, 0x8f1bbcdc ;  /* 0x8f1bbcdc82837836 */ /* 0x000fe20000000000 */
[----:B------:R-:W-:Y:S02]  /*df10*/  LOP3.LUT R126, R117, R128, R123, 0xe8, !PT ;  /* 0x00000080757e7212 */ /* 0x000fe400078ee87b */
[----:B------:R-:W-:-:S02]  /*df20*/  LOP3.LUT R107, R45, R15, R13, 0x96, !PT ;  /* 0x0000000f2d6b7212 */ /* 0x000fc400078e960d */
[----:B------:R-:W-:Y:S01]  /*df30*/  LOP3.LUT R124, R121, R70, RZ, 0x3c, !PT ;  /* 0x00000046797c7212 */ /* 0x000fe200078e3cff */
[----:B------:R-:W-:Y:S01]  /*df40*/  VIADD R110, R110, 0x5a827999 ;  /* 0x5a8279996e6e7836 */ /* 0x000fe20000000000 */
[----:B------:R-:W-:Y:S02]  /*df50*/  SHF.L.W.U32.HI R121, R117, 0x1e, R117 ;  /* 0x0000001e75797819 */ /* 0x000fe40000010e75 */
[----:B------:R-:W-:Y:S02]  /*df60*/  IADD3 R132, PT, PT, R126, R132, R111 ;  /* 0x000000847e847210 */ /* 0x000fe40007ffe06f */
[----:B------:R-:W-:Y:S02]  /*df70*/  LOP3.LUT R126, R107, R50, RZ, 0x3c, !PT ;  /* 0x000000326b7e7212 */ /* 0x000fe400078e3cff */
[----:B------:R-:W-:Y:S02]  /*df80*/  SHF.L.W.U32.HI R107, R124, 0x1, R124 ;  /* 0x000000017c6b7819 */ /* 0x000fe40000010e7c */
[----:B------:R-:W-:-:S02]  /*df90*/  LOP3.LUT R130, R131, R121, R128, 0xe8, !PT ;  /* 0x0000007983827212 */ /* 0x000fc400078ee880 */
[----:B------:R-:W-:Y:S02]  /*dfa0*/  SHF.L.W.U32.HI R105, R105, 0x1e, R105 ;  /* 0x0000001e69697819 */ /* 0x000fe40000010e69 */
[----:B------:R-:W-:Y:S02]  /*dfb0*/  LEA.HI R101, R110, R101, R110, 0x5 ;  /* 0x000000656e657211 */ /* 0x000fe400078f286e */
[----:B------:R-:W-:Y:S02]  /*dfc0*/  LOP3.LUT R124, R46, R28, R14, 0x96, !PT ;  /* 0x0000001c2e7c7212 */ /* 0x000fe400078e960e */
[----:B------:R-:W-:Y:S02]  /*dfd0*/  IADD3 R135, PT, PT, R130, R123, R107 ;  /* 0x0000007b82877210 */ /* 0x000fe40007ffe06b */
[----:B------:R-:W-:Y:S02]  /*dfe0*/  SHF.L.W.U32.HI R126, R126, 0x1, R126 ;  /* 0x000000017e7e7819 */ /* 0x000fe40000010e7e */
[----:B------:R-:W-:-:S02]  /*dff0*/  LOP3.LUT R117, R110, R105, R76, 0xca, !PT ;  /* 0x000000696e757212 */ /* 0x000fc400078eca4c */
[----:B------:R-:W-:Y:S01]  /*e000*/  LOP3.LUT R130, R47, R29, R15, 0x96, !PT ;  /* 0x0000001d2f827212 */ /* 0x000fe200078e960f */
[----:B------:R-:W-:Y:S01]  /*e010*/  VIADD R101, R101, 0x5a827999 ;  /* 0x5a82799965657836 */ /* 0x000fe20000000000 */
[----:B------:R-:W-:Y:S02]  /*e020*/  LOP3.LUT R123, R124, R51, RZ, 0x3c, !PT ;  /* 0x000000337c7b7212 */ /* 0x000fe400078e3cff */
[----:B------:R-:W-:Y:S02]  /*e030*/  IADD3 R124, PT, PT, R117, R103, R126 ;  /* 0x00000067757c7210 */ /* 0x000fe40007ffe07e */
[----:B------:R-:W-:Y:S02]  /*e040*/  LOP3.LUT R129, R130, R79, RZ, 0x3c, !PT ;  /* 0x0000004f82817212 */ /* 0x000fe400078e3cff */
[----:B------:R-:W-:Y:S02]  /*e050*/  SHF.L.W.U32.HI R130, R110, 0x1e, R110 ;  /* 0x0000001e6e827819 */ /* 0x000fe40000010e6e */
[----:B------:R-:W-:-:S02]  /*e060*/  LEA.HI R132, R131, R132, R131, 0x5 ;  /* 0x0000008483847211 */ /* 0x000fc400078f2883 */
[----:B------:R-:W-:Y:S02]  /*e070*/  SHF.L.W.U32.HI R117, R123, 0x1, R123 ;  /* 0x000000017b757819 */ /* 0x000fe40000010e7b */
[C---:B------:R-:W-:Y:S02]  /*e080*/  LEA.HI R124, R101.reuse, R124, R101, 0x5 ;  /* 0x0000007c657c7211 */ /* 0x040fe400078f2865 */
[----:B------:R-:W-:Y:S02]  /*e090*/  LOP3.LUT R69, R122, R127, R69, 0x96, !PT ;  /* 0x0000007f7a457212 */ /* 0x000fe400078e9645 */
[C---:B------:R-:W-:Y:S02]  /*e0a0*/  SHF.L.W.U32.HI R123, R101.reuse, 0x1e, R101 ;  /* 0x0000001e657b7819 */ /* 0x040fe40000010e65 */
[----:B------:R-:W-:Y:S01]  /*e0b0*/  LOP3.LUT R101, R101, R130, R105, 0xca, !PT ;  /* 0x0000008265657212 */ /* 0x000fe200078eca69 */
[----:B------:R-:W-:Y:S01]  /*e0c0*/  VIADD R132, R132, 0x8f1bbcdc ;  /* 0x8f1bbcdc84847836 */ /* 0x000fe20000000000 */
[----:B------:R-:W-:Y:S01]  /*e0d0*/  LOP3.LUT R69, R69, R114, RZ, 0x3c, !PT ;  /* 0x0000007245457212 */ /* 0x000fe200078e3cff */
[----:B------:R-:W-:Y:S01]  /*e0e0*/  VIADD R124, R124, 0x5a827999 ;  /* 0x5a8279997c7c7836 */ /* 0x000fe20000000000 */
[----:B------:R-:W-:-:S02]  /*e0f0*/  SHF.L.W.U32.HI R103, R131, 0x1e, R131 ;  /* 0x0000001e83677819 */ /* 0x000fc40000010e83 */
[----:B------:R-:W-:Y:S02]  /*e100*/  IADD3 R101, PT, PT, R101, R76, R117 ;  /* 0x0000004c65657210 */ /* 0x000fe40007ffe075 */
[----:B------:R-:W-:Y:S02]  /*e110*/  SHF.L.W.U32.HI R69, R69, 0x1, R69 ;  /* 0x0000000145457819 */ /* 0x000fe40000010e45 */
[----:B------:R-:W-:Y:S02]  /*e120*/  LOP3.LUT R131, R132, R103, R121, 0xe8, !PT ;  /* 0x0000006784837212 */ /* 0x000fe400078ee879 */
[----:B------:R-:W-:Y:S02]  /*e130*/  LOP3.LUT R76, R116, R120, R115, 0x96, !PT ;  /* 0x00000078744c7212 */ /* 0x000fe400078e9673 */
[----:B------:R-:W-:Y:S01]  /*e140*/  LEA.HI R101, R124, R101, R124, 0x5 ;  /* 0x000000657c657211 */ /* 0x000fe200078f287c */
[----:B------:R-:W-:Y:S01]  /*e150*/  IMAD.IADD R63, R63, 0x1, R134 ;  /* 0x000000013f3f7824 */ /* 0x000fe200078e0286 */
[----:B------:R-:W-:-:S02]  /*e160*/  LEA.HI R135, R132, R135, R132, 0x5 ;  /* 0x0000008784877211 */ /* 0x000fc400078f2884 */
[----:B------:R-:W-:Y:S02]  /*e170*/  SHF.L.W.U32.HI R129, R129, 0x1, R129 ;  /* 0x0000000181817819 */ /* 0x000fe40000010e81 */
[----:B------:R-:W-:Y:S02]  /*e180*/  LOP3.LUT R110, R124, R123, R130, 0xca, !PT ;  /* 0x0000007b7c6e7212 */ /* 0x000fe400078eca82 */
[----:B------:R-:W-:Y:S02]  /*e190*/  IADD3 R134, PT, PT, R131, R128, R69 ;  /* 0x0000008083867210 */ /* 0x000fe40007ffe045 */
[----:B------:R-:W-:Y:S02]  /*e1a0*/  LOP3.LUT R131, R60, R30, R28, 0x96, !PT ;  /* 0x0000001e3c837212 */ /* 0x000fe400078e961c */
[----:B------:R-:W-:Y:S01]  /*e1b0*/  LOP3.LUT R128, R76, R111, RZ, 0x3c, !PT ;  /* 0x0000006f4c807212 */ /* 0x000fe200078e3cff */
[----:B------:R-:W-:Y:S01]  /*e1c0*/  VIADD R76, R101, 0x5a827999 ;  /* 0x5a827999654c7836 */ /* 0x000fe20000000000 */
[----:B------:R-:W-:Y:S01]  /*e1d0*/  IADD3 R133, PT, PT, R110, R105, R129 ;  /* 0x000000696e857210 */ /* 0x000fe20007ffe081 */
[----:B------:R-:W-:Y:S01]  /*e1e0*/  VIADD R135, R135, 0x8f1bbcdc ;  /* 0x8f1bbcdc87877836 */ /* 0x000fe20000000000 */
[----:B------:R-:W-:-:S02]  /*e1f0*/  SHF.L.W.U32.HI R110, R132, 0x1e, R132 ;  /* 0x0000001e846e7819 */ /* 0x000fc40000010e84 */
[----:B------:R-:W-:Y:S02]  /*e200*/  LOP3.LUT R131, R131, R126, RZ, 0x3c, !PT ;  /* 0x0000007e83837212 */ /* 0x000fe400078e3cff */
[----:B------:R-:W-:Y:S02]  /*e210*/  SHF.L.W.U32.HI R105, R124, 0x1e, R124 ;  /* 0x0000001e7c697819 */ /* 0x000fe40000010e7c */
[----:B------:R-:W-:Y:S02]  /*e220*/  LOP3.LUT R124, R61, R31, R29, 0x96, !PT ;  /* 0x0000001f3d7c7212 */ /* 0x000fe400078e961d */
[----:B------:R-:W-:Y:S02]  /*e230*/  LEA.HI R133, R76, R133, R76, 0x5 ;  /* 0x000000854c857211 */ /* 0x000fe400078f284c */
[----:B------:R-:W-:Y:S02]  /*e240*/  SHF.L.W.U32.HI R128, R128, 0x1, R128 ;  /* 0x0000000180807819 */ /* 0x000fe40000010e80 */
[----:B------:R-:W-:-:S02]  /*e250*/  LOP3.LUT R115, R135, R110, R103, 0xe8, !PT ;  /* 0x0000006e87737212 */ /* 0x000fc400078ee867 */
[----:B------:R-:W-:Y:S02]  /*e260*/  SHF.L.W.U32.HI R131, R131, 0x1, R131 ;  /* 0x0000000183837819 */ /* 0x000fe40000010e83 */
[----:B------:R-:W-:Y:S02]  /*e270*/  LOP3.LUT R101, R76, R105, R123, 0x96, !PT ;  /* 0x000000694c657212 */ /* 0x000fe400078e967b */
[----:B------:R-:W-:Y:S01]  /*e280*/  LOP3.LUT R132, R124, R117, RZ, 0x3c, !PT ;  /* 0x000000757c847212 */ /* 0x000fe200078e3cff */
[----:B------:R-:W-:Y:S01]  /*e290*/  VIADD R124, R133, 0x5a827999 ;  /* 0x5a827999857c7836 */ /* 0x000fe20000000000 */
[----:B------:R-:W-:Y:S02]  /*e2a0*/  IADD3 R121, PT, PT, R115, R121, R128 ;  /* 0x0000007973797210 */ /* 0x000fe40007ffe080 */
[----:B------:R-:W-:Y:S02]  /*e2b0*/  IADD3 R115, PT, PT, R101, R130, R131 ;  /* 0x0000008265737210 */ /* 0x000fe40007ffe083 */
[----:B------:R-:W-:-:S02]  /*e2c0*/  LEA.HI R134, R135, R134, R135, 0x5 ;  /* 0x0000008687867211 */ /* 0x000fc400078f2887 */
[----:B------:R-:W-:Y:S02]  /*e2d0*/  SHF.L.W.U32.HI R130, R76, 0x1e, R76 ;  /* 0x0000001e4c827819 */ /* 0x000fe40000010e4c */
[----:B------:R-:W-:Y:S01]  /*e2e0*/  LOP3.LUT R136, R113, R118, R127, 0x96, !PT ;  /* 0x0000007671887212 */ /* 0x000fe200078e967f */
[----:B------:R-:W-:Y:S01]  /*e2f0*/  VIADD R142, R134, 0x8f1bbcdc ;  /* 0x8f1bbcdc868e7836 */ /* 0x000fe20000000000 */
[----:B------:R-:W-:Y:S02]  /*e300*/  LEA.HI R115, R124, R115, R124, 0x5 ;  /* 0x000000737c737211 */ /* 0x000fe400078f287c */
[----:B------:R-:W-:Y:S02]  /*e310*/  SHF.L.W.U32.HI R132, R132, 0x1, R132 ;  /* 0x0000000184847819 */ /* 0x000fe40000010e84 */
[----:B------:R-:W-:Y:S02]  /*e320*/  LOP3.LUT R76, R124, R130, R105, 0x96, !PT ;  /* 0x000000827c4c7212 */ /* 0x000fe400078e9669 */
[----:B------:R-:W-:-:S02]  /*e330*/  LOP3.LUT R136, R136, R107, RZ, 0x3c, !PT ;  /* 0x0000006b88887212 */ /* 0x000fc400078e3cff */
[----:B------:R-:W-:Y:S01]  /*e340*/  SHF.L.W.U32.HI R101, R135, 0x1e, R135 ;  /* 0x0000001e87657819 */ /* 0x000fe20000010e87 */
[----:B------:R-:W-:Y:S01]  /*e350*/  VIADD R115, R115, 0x6ed9eba1 ;  /* 0x6ed9eba173737836 */ /* 0x000fe20000000000 */
[----:B------:R-:W-:Y:S02]  /*e360*/  IADD3 R134, PT, PT, R76, R123, R132 ;  /* 0x0000007b4c867210 */ /* 0x000fe40007ffe084 */
[----:B------:R-:W-:Y:S02]  /*e370*/  SHF.L.W.U32.HI R76, R136, 0x1, R136 ;  /* 0x00000001884c7819 */ /* 0x000fe40000010e88 */
[----:B------:R-:W-:Y:S02]  /*e380*/  LOP3.LUT R133, R142, R101, R110, 0xe8, !PT ;  /* 0x000000658e857212 */ /* 0x000fe400078ee86e */
[----:B------:R-:W-:Y:S02]  /*e390*/  LOP3.LUT R138, R51, R45, R31, 0x96, !PT ;  /* 0x0000002d338a7212 */ /* 0x000fe400078e961f */
[----:B------:R-:W-:-:S02]  /*e3a0*/  LOP3.LUT R136, R50, R44, R30, 0x96, !PT ;  /* 0x0000002c32887212 */ /* 0x000fc400078e961e */
[----:B------:R-:W-:Y:S02]  /*e3b0*/  IADD3 R133, PT, PT, R133, R103, R76 ;  /* 0x0000006785857210 */ /* 0x000fe40007ffe04c */
[C-C-:B------:R-:W-:Y:S02]  /*e3c0*/  LEA.HI R134, R115.reuse, R134, R115.reuse, 0x5 ;  /* 0x0000008673867211 */ /* 0x140fe400078f2873 */
[----:B------:R-:W-:Y:S02]  /*e3d0*/  LOP3.LUT R103, R138, R131, RZ, 0x3c, !PT ;  /* 0x000000838a677212 */ /* 0x000fe400078e3cff */
[----:B------:R-:W-:Y:S02]  /*e3e0*/  LOP3.LUT R136, R136, R129, RZ, 0x3c, !PT ;  /* 0x0000008188887212 */ /* 0x000fe400078e3cff */
[----:B------:R-:W-:Y:S01]  /*e3f0*/  SHF.L.W.U32.HI R138, R124, 0x1e, R124 ;  /* 0x0000001e7c8a7819 */ /* 0x000fe20000010e7c */
[----:B------:R-:W-:Y:S01]  /*e400*/  VIADD R127, R134, 0x6ed9eba1 ;  /* 0x6ed9eba1867f7836 */ /* 0x000fe20000000000 */
[----:B------:R-:W-:-:S02]  /*e410*/  SHF.L.W.U32.HI R124, R115, 0x1e, R115 ;  /* 0x0000001e737c7819 */ /* 0x000fc40000010e73 */
[----:B------:R-:W-:Y:S02]  /*e420*/  SHF.L.W.U32.HI R134, R136, 0x1, R136 ;  /* 0x0000000188867819 */ /* 0x000fe40000010e88 */
[----:B------:R-:W-:-:S04]  /*e430*/  LOP3.LUT R115, R115, R138, R130, 0x96, !PT ;  /* 0x0000008a73737212 */ /* 0x000fc800078e9682 */
[----:B------:R-:W-:Y:S02]  /*e440*/  IADD3 R140, PT, PT, R115, R105, R134 ;  /* 0x00000069738c7210 */ /* 0x000fe40007ffe086 */
[----:B------:R-:W-:Y:S02]  /*e450*/  SHF.L.W.U32.HI R136, R103, 0x1, R103 ;  /* 0x0000000167887819 */ /* 0x000fe40000010e67 */
[C---:B------:R-:W-:Y:S02]  /*e460*/  LEA.HI R140, R127.reuse, R140, R127, 0x5 ;  /* 0x0000008c7f8c7211 */ /* 0x040fe400078f287f */
[----:B------:R-:W-:Y:S02]  /*e470*/  LOP3.LUT R103, R127, R124, R138, 0x96, !PT ;  /* 0x0000007c7f677212 */ /* 0x000fe400078e968a */
[----:B------:R-:W-:Y:S01]  /*e480*/  LOP3.LUT R123, R79, R46, R44, 0x96, !PT ;  /* 0x0000002e4f7b7212 */ /* 0x000fe200078e962c */
[----:B------:R-:W-:Y:S01]  /*e490*/  VIADD R140, R140, 0x6ed9eba1 ;  /* 0x6ed9eba18c8c7836 */ /* 0x000fe20000000000 */
[----:B------:R-:W-:-:S02]  /*e4a0*/  LEA.HI R121, R142, R121, R142, 0x5 ;  /* 0x000000798e797211 */ /* 0x000fc400078f288e */
[----:B------:R-:W-:Y:S02]  /*e4b0*/  LOP3.LUT R120, R109, R68, R120, 0x96, !PT ;  /* 0x000000446d787212 */ /* 0x000fe400078e9678 */
[----:B------:R-:W-:Y:S02]  /*e4c0*/  IADD3 R105, PT, PT, R103, R130, R136 ;  /* 0x0000008267697210 */ /* 0x000fe40007ffe088 */
[----:B------:R-:W-:Y:S02]  /*e4d0*/  LOP3.LUT R123, R123, R132, RZ, 0x3c, !PT ;  /* 0x000000847b7b7212 */ /* 0x000fe400078e3cff */
[----:B------:R-:W-:Y:S01]  /*e4e0*/  SHF.L.W.U32.HI R103, R142, 0x1e, R142 ;  /* 0x0000001e8e677819 */ /* 0x000fe20000010e8e */
[----:B------:R-:W-:Y:S01]  /*e4f0*/  VIADD R142, R121, 0x8f1bbcdc ;  /* 0x8f1bbcdc798e7836 */ /* 0x000fe20000000000 */
[----:B------:R-:W-:Y:S02]  /*e500*/  SHF.L.W.U32.HI R127, R127, 0x1e, R127 ;  /* 0x0000001e7f7f7819 */ /* 0x000fe40000010e7f */
[----:B------:R-:W-:-:S02]  /*e510*/  LOP3.LUT R120, R120, R69, RZ, 0x3c, !PT ;  /* 0x0000004578787212 */ /* 0x000fc400078e3cff */
[----:B------:R-:W-:Y:S02]  /*e520*/  LOP3.LUT R137, R126, R47, R45, 0x96, !PT ;  /* 0x0000002f7e897212 */ /* 0x000fe400078e962d */
[C---:B------:R-:W-:Y:S02]  /*e530*/  LEA.HI R105, R140.reuse, R105, R140, 0x5 ;  /* 0x000000698c697211 */ /* 0x040fe400078f288c */
[----:B------:R-:W-:Y:S02]  /*e540*/  SHF.L.W.U32.HI R123, R123, 0x1, R123 ;  /* 0x000000017b7b7819 */ /* 0x000fe40000010e7b */
[----:B------:R-:W-:Y:S02]  /*e550*/  LOP3.LUT R115, R140, R127, R124, 0x96, !PT ;  /* 0x0000007f8c737212 */ /* 0x000fe400078e967c */
[----:B------:R-:W-:Y:S01]  /*e560*/  SHF.L.W.U32.HI R121, R120, 0x1, R120 ;  /* 0x0000000178797819 */ /* 0x000fe20000010e78 */
[----:B------:R-:W-:Y:S01]  /*e570*/  VIADD R120, R105, 0x6ed9eba1 ;  /* 0x6ed9eba169787836 */ /* 0x000fe20000000000 */
[----:B------:R-:W-:-:S02]  /*e580*/  LOP3.LUT R137, R137, R134, RZ, 0x3c, !PT ;  /* 0x0000008689897212 */ /* 0x000fc400078e3cff */
[----:B------:R-:W-:Y:S02]  /*e590*/  LOP3.LUT R139, R70, R125, R118, 0x96, !PT ;  /* 0x0000007d468b7212 */ /* 0x000fe400078e9676 */
[C---:B------:R-:W-:Y:S02]  /*e5a0*/  LEA.HI R133, R142.reuse, R133, R142, 0x5 ;  /* 0x000000858e857211 */ /* 0x040fe400078f288e */
[----:B------:R-:W-:Y:S02]  /*e5b0*/  LOP3.LUT R130, R142, R103, R101, 0xe8, !PT ;  /* 0x000000678e827212 */ /* 0x000fe400078ee865 */
[----:B------:R-:W-:Y:S02]  /*e5c0*/  SHF.L.W.U32.HI R140, R140, 0x1e, R140 ;  /* 0x0000001e8c8c7819 */ /* 0x000fe40000010e8c */
[----:B------:R-:W-:Y:S02]  /*e5d0*/  IADD3 R135, PT, PT, R115, R138, R123 ;  /* 0x0000008a73877210 */ /* 0x000fe40007ffe07b */
[----:B------:R-:W-:-:S02]  /*e5e0*/  SHF.L.W.U32.HI R115, R137, 0x1, R137 ;  /* 0x0000000189737819 */ /* 0x000fc40000010e89 */
[----:B------:R-:W-:Y:S01]  /*e5f0*/  LOP3.LUT R137, R139, R128, RZ, 0x3c, !PT ;  /* 0x000000808b897212 */ /* 0x000fe200078e3cff */
[----:B------:R-:W-:Y:S01]  /*e600*/  VIADD R139, R133, 0x8f1bbcdc ;  /* 0x8f1bbcdc858b7836 */ /* 0x000fe20000000000 */
[----:B------:R-:W-:Y:S02]  /*e610*/  IADD3 R130, PT, PT, R130, R110, R121 ;  /* 0x0000006e82827210 */ /* 0x000fe40007ffe079 */
[----:B------:R-:W-:Y:S02]  /*e620*/  LOP3.LUT R105, R120, R140, R127, 0x96, !PT ;  /* 0x0000008c78697212 */ /* 0x000fe400078e967f */
[----:B------:R-:W-:Y:S02]  /*e630*/  SHF.L.W.U32.HI R110, R142, 0x1e, R142 ;  /* 0x0000001e8e6e7819 */ /* 0x000fe40000010e8e */
[----:B------:R-:W-:Y:S02]  /*e640*/  LEA.HI R135, R120, R135, R120, 0x5 ;  /* 0x0000008778877211 */ /* 0x000fe400078f2878 */
[----:B------:R-:W-:-:S02]  /*e650*/  IADD3 R118, PT, PT, R105, R124, R115 ;  /* 0x0000007c69767210 */ /* 0x000fc40007ffe073 */
[----:B------:R-:W-:Y:S02]  /*e660*/  SHF.L.W.U32.HI R105, R137, 0x1, R137 ;  /* 0x0000000189697819 */ /* 0x000fe40000010e89 */
[----:B------:R-:W-:Y:S01]  /*e670*/  LOP3.LUT R124, R139, R110, R103, 0xe8, !PT ;  /* 0x0000006e8b7c7212 */ /* 0x000fe200078ee867 */
[----:B------:R-:W-:Y:S01]  /*e680*/  VIADD R135, R135, 0x6ed9eba1 ;  /* 0x6ed9eba187877836 */ /* 0x000fe20000000000 */
[----:B------:R-:W-:Y:S02]  /*e690*/  LOP3.LUT R133, R117, R60, R46, 0x96, !PT ;  /* 0x0000003c75857212 */ /* 0x000fe400078e962e */
[----:B------:R-:W-:Y:S02]  /*e6a0*/  LOP3.LUT R138, R129, R61, R47, 0x96, !PT ;  /* 0x0000003d818a7212 */ /* 0x000fe400078e962f */
[----:B------:R-:W-:Y:S02]  /*e6b0*/  IADD3 R124, PT, PT, R124, R101, R105 ;  /* 0x000000657c7c7210 */ /* 0x000fe40007ffe069 */
[----:B------:R-:W-:-:S02]  /*e6c0*/  LOP3.LUT R101, R133, R136, RZ, 0x3c, !PT ;  /* 0x0000008885657212 */ /* 0x000fc400078e3cff */
[----:B------:R-:W-:Y:S02]  /*e6d0*/  SHF.L.W.U32.HI R142, R120, 0x1e, R120 ;  /* 0x0000001e788e7819 */ /* 0x000fe40000010e78 */
[C-C-:B------:R-:W-:Y:S02]  /*e6e0*/  LEA.HI R118, R135.reuse, R118, R135.reuse, 0x5 ;  /* 0x0000007687767211 */ /* 0x140fe400078f2887 */
[----:B------:R-:W-:Y:S02]  /*e6f0*/  LOP3.LUT R137, R138, R123, RZ, 0x3c, !PT ;  /* 0x0000007b8a897212 */ /* 0x000fe400078e3cff */
[----:B------:R-:W-:Y:S02]  /*e700*/  SHF.L.W.U32.HI R138, R135, 0x1e, R135 ;  /* 0x0000001e878a7819 */ /* 0x000fe40000010e87 */
[----:B------:R-:W-:Y:S02]  /*e710*/  SHF.L.W.U32.HI R120, R101, 0x1, R101 ;  /* 0x0000000165787819 */ /* 0x000fe40000010e65 */
[----:B------:R-:W-:Y:S01]  /*e720*/  LOP3.LUT R135, R135, R142, R140, 0x96, !PT ;  /* 0x0000008e87877212 */ /* 0x000fe200078e968c */
[----:B------:R-:W-:Y:S01]  /*e730*/  VIADD R133, R118, 0x6ed9eba1 ;  /* 0x6ed9eba176857836 */ /* 0x000fe20000000000 */
[----:B------:R-:W-:-:S02]  /*e740*/  LEA.HI R130, R139, R130, R139, 0x5 ;  /* 0x000000828b827211 */ /* 0x000fc400078f288b */
[----:B------:R-:W-:Y:S02]  /*e750*/  IADD3 R144, PT, PT, R135, R127, R120 ;  /* 0x0000007f87907210 */ /* 0x000fe40007ffe078 */
[----:B------:R-:W-:Y:S02]  /*e760*/  LOP3.LUT R127, R114, R119, R68, 0x96, !PT ;  /* 0x00000077727f7212 */ /* 0x000fe400078e9644 */
[----:B------:R-:W-:Y:S01]  /*e770*/  LEA.HI R144, R133, R144, R133, 0x5 ;  /* 0x0000009085907211 */ /* 0x000fe200078f2885 */
[----:B------:R-:W-:Y:S01]  /*e780*/  VIADD R143, R130, 0x8f1bbcdc ;  /* 0x8f1bbcdc828f7836 */ /* 0x000fe20000000000 */
[----:B------:R-:W-:Y:S02]  /*e790*/  SHF.L.W.U32.HI R118, R137, 0x1, R137 ;  /* 0x0000000189767819 */ /* 0x000fe40000010e89 */
[----:B------:R-:W-:Y:S02]  /*e7a0*/  LOP3.LUT R101, R133, R138, R142, 0x96, !PT ;  /* 0x0000008a85657212 */ /* 0x000fe400078e968e */
[----:B------:R-:W-:Y:S01]  /*e7b0*/  LOP3.LUT R68, R127, R76, RZ, 0x3c, !PT ;  /* 0x0000004c7f447212 */ /* 0x000fe200078e3cff */
[----:B------:R-:W-:Y:S01]  /*e7c0*/  VIADD R144, R144, 0x6ed9eba1 ;  /* 0x6ed9eba190907836 */ /* 0x000fe20000000000 */
[----:B------:R-:W-:-:S02]  /*e7d0*/  LOP3.LUT R146, R131, R50, R60, 0x96, !PT ;  /* 0x0000003283927212 */ /* 0x000fc400078e963c */
[----:B------:R-:W-:Y:S02]  /*e7e0*/  SHF.L.W.U32.HI R127, R139, 0x1e, R139 ;  /* 0x0000001e8b7f7819 */ /* 0x000fe40000010e8b */
[----:B------:R-:W-:Y:S02]  /*e7f0*/  IADD3 R135, PT, PT, R101, R140, R118 ;  /* 0x0000008c65877210 */ /* 0x000fe40007ffe076 */
[----:B------:R-:W-:Y:S02]  /*e800*/  LOP3.LUT R146, R146, R115, RZ, 0x3c, !PT ;  /* 0x0000007392927212 */ /* 0x000fe400078e3cff */
[----:B------:R-:W-:Y:S02]  /*e810*/  SHF.L.W.U32.HI R133, R133, 0x1e, R133 ;  /* 0x0000001e85857819 */ /* 0x000fe40000010e85 */
[----:B------:R-:W-:Y:S02]  /*e820*/  SHF.L.W.U32.HI R130, R68, 0x1, R68 ;  /* 0x0000000144827819 */ /* 0x000fe40000010e44 */
[----:B------:R-:W-:-:S02]  /*e830*/  LOP3.LUT R137, R143, R127, R110, 0xe8, !PT ;  /* 0x0000007f8f897212 */ /* 0x000fc400078ee86e */
[----:B------:R-:W-:Y:S02]  /*e840*/  LOP3.LUT R139, R132, R51, R61, 0x96, !PT ;  /* 0x00000033848b7212 */ /* 0x000fe400078e963d */
[----:B------:R-:W-:Y:S02]  /*e850*/  LEA.HI R135, R144, R135, R144, 0x5 ;  /* 0x0000008790877211 */ /* 0x000fe400078f2890 */
[----:B------:R-:W-:Y:S02]  /*e860*/  SHF.L.W.U32.HI R101, R146, 0x1, R146 ;  /* 0x0000000192657819 */ /* 0x000fe40000010e92 */
[----:B------:R-:W-:Y:S02]  /*e870*/  LOP3.LUT R68, R144, R133, R138, 0x96, !PT ;  /* 0x0000008590447212 */ /* 0x000fe400078e968a */
[----:B------:R-:W-:Y:S02]  /*e880*/  IADD3 R137, PT, PT, R137, R103, R130 ;  /* 0x0000006789897210 */ /* 0x000fe40007ffe082 */
[----:B------:R-:W-:-:S02]  /*e890*/  LOP3.LUT R103, R139, R120, RZ, 0x3c, !PT ;  /* 0x000000788b677212 */ /* 0x000fc400078e3cff */
[----:B------:R-:W-:Y:S02]  /*e8a0*/  LOP3.LUT R140, R111, R122, R125, 0x96, !PT ;  /* 0x0000007a6f8c7212 */ /* 0x000fe400078e967d */
[----:B------:R-:W-:Y:S02]  /*e8b0*/  LEA.HI R124, R143, R124, R143, 0x5 ;  /* 0x0000007c8f7c7211 */ /* 0x000fe400078f288f */
[----:B------:R-:W-:Y:S01]  /*e8c0*/  SHF.L.W.U32.HI R139, R144, 0x1e, R144 ;  /* 0x0000001e908b7819 */ /* 0x000fe20000010e90 */
[----:B------:R-:W-:Y:S01]  /*e8d0*/  VIADD R144, R135, 0x6ed9eba1 ;  /* 0x6ed9eba187907836 */ /* 0x000fe20000000000 */
[----:B------:R-:W-:Y:S02]  /*e8e0*/  IADD3 R141, PT, PT, R68, R142, R101 ;  /* 0x0000008e448d7210 */ /* 0x000fe40007ffe065 */
[----:B------:R-:W-:Y:S01]  /*e8f0*/  LOP3.LUT R125, R140, R121, RZ, 0x3c, !PT ;  /* 0x000000798c7d7212 */ /* 0x000fe200078e3cff */
[----:B------:R-:W-:Y:S01]  /*e900*/  VIADD R140, R124, 0x8f1bbcdc ;  /* 0x8f1bbcdc7c8c7836 */ /* 0x000fe20000000000 */
[----:B------:R-:W-:-:S02]  /*e910*/  SHF.L.W.U32.HI R142, R143, 0x1e, R143 ;  /* 0x0000001e8f8e7819 */ /* 0x000fc40000010e8f */
[C---:B------:R-:W-:Y:S02]  /*e920*/  LEA.HI R141, R144.reuse, R141, R144, 0x5 ;  /* 0x0000008d908d7211 */ /* 0x040fe400078f2890 */
[----:B------:R-:W-:Y:S02]  /*e930*/  SHF.L.W.U32.HI R103, R103, 0x1, R103 ;  /* 0x0000000167677819 */ /* 0x000fe40000010e67 */
[----:B------:R-:W-:Y:S02]  /*e940*/  LOP3.LUT R68, R144, R139, R133, 0x96, !PT ;  /* 0x0000008b90447212 */ /* 0x000fe400078e9685 */
[----:B------:R-:W-:Y:S02]  /*e950*/  SHF.L.W.U32.HI R124, R125, 0x1, R125 ;  /* 0x000000017d7c7819 */ /* 0x000fe40000010e7d */
[----:B------:R-:W-:Y:S01]  /*e960*/  LOP3.LUT R135, R140, R142, R127, 0xe8, !PT ;  /* 0x0000008e8c877212 */ /* 0x000fe200078ee87f */
[----:B------:R-:W-:Y:S01]  /*e970*/  VIADD R141, R141, 0x6ed9eba1 ;  /* 0x6ed9eba18d8d7836 */ /* 0x000fe20000000000 */
[----:B------:R-:W-:-:S02]  /*e980*/  LOP3.LUT R125, R134, R79, R50, 0x96, !PT ;  /* 0x0000004f867d7212 */ /* 0x000fc400078e9632 */
[----:B------:R-:W-:Y:S02]  /*e990*/  IADD3 R68, PT, PT, R68, R138, R103 ;  /* 0x0000008a44447210 */ /* 0x000fe40007ffe067 */
[----:B------:R-:W-:Y:S02]  /*e9a0*/  LOP3.LUT R138, R136, R126, R51, 0x96, !PT ;  /* 0x0000007e888a7212 */ /* 0x000fe400078e9633 */
[----:B------:R-:W-:Y:S02]  /*e9b0*/  IADD3 R135, PT, PT, R135, R110, R124 ;  /* 0x0000006e87877210 */ /* 0x000fe40007ffe07c */
[----:B------:R-:W-:Y:S02]  /*e9c0*/  LOP3.LUT R110, R125, R118, RZ, 0x3c, !PT ;  /* 0x000000767d6e7212 */ /* 0x000fe400078e3cff */
[----:B------:R-:W-:Y:S02]  /*e9d0*/  SHF.L.W.U32.HI R144, R144, 0x1e, R144 ;  /* 0x0000001e90907819 */ /* 0x000fe40000010e90 */
[----:B------:R-:W-:-:S02]  /*e9e0*/  LEA.HI R68, R141, R68, R141, 0x5 ;  /* 0x000000448d447211 */ /* 0x000fc400078f288d */
        /* <DEDUP_REMOVED lines=8> */
[----:B------:R-:W-:Y:S02]  /*ea70*/  LEA.HI R137, R140, R137, R140, 0x5 ;  /* 0x000000898c897211 */ /* 0x000fe400078f288c */
[----:B------:R-:W-:Y:S02]  /*ea80*/  LOP3.LUT R143, R125, R138, R144, 0x96, !PT ;  /* 0x0000008a7d8f7212 */ /* 0x000fe400078e9690 */
[----:B------:R-:W-:-:S02]  /*ea90*/  LOP3.LUT R148, R123, R117, R79, 0x96, !PT ;  /* 0x000000757b947212 */ /* 0x000fc400078e964f */
[----:B------:R-:W-:Y:S01]  /*eaa0*/  LOP3.LUT R150, R107, R116, R119, 0x96, !PT ;  /* 0x000000746b967212 */ /* 0x000fe200078e9677 */
[----:B------:R-:W-:Y:S01]  /*eab0*/  VIADD R146, R146, 0x6ed9eba1 ;  /* 0x6ed9eba192927836 */ /* 0x000fe20000000000 */
[----:B------:R-:W-:Y:S01]  /*eac0*/  SHF.L.W.U32.HI R133, R140, 0x1e, R140 ;  /* 0x0000001e8c857819 */ /* 0x000fe20000010e8c */
[----:B------:R-:W-:Y:S01]  /*ead0*/  VIADD R140, R137, 0x8f1bbcdc ;  /* 0x8f1bbcdc898c7836 */ /* 0x000fe20000000000 */
[----:B------:R-:W-:Y:S02]  /*eae0*/  IADD3 R143, PT, PT, R143, R139, R68 ;  /* 0x0000008b8f8f7210 */ /* 0x000fe40007ffe044 */
[----:B------:R-:W-:Y:S02]  /*eaf0*/  LOP3.LUT R148, R148, R103, RZ, 0x3c, !PT ;  /* 0x0000006794947212 */ /* 0x000fe400078e3cff */
[----:B------:R-:W-:Y:S02]  /*eb00*/  LOP3.LUT R150, R150, R105, RZ, 0x3c, !PT ;  /* 0x0000006996967212 */ /* 0x000fe400078e3cff */
[----:B------:R-:W-:-:S02]  /*eb10*/  SHF.L.W.U32.HI R139, R125, 0x1e, R125 ;  /* 0x0000001e7d8b7819 */ /* 0x000fc40000010e7d */
[----:B------:R-:W-:Y:S02]  /*eb20*/  SHF.L.W.U32.HI R79, R148, 0x1, R148 ;  /* 0x00000001944f7819 */ /* 0x000fe40000010e94 */
[----:B------:R-:W-:Y:S02]  /*eb30*/  LEA.HI R143, R146, R143, R146, 0x5 ;  /* 0x0000008f928f7211 */ /* 0x000fe400078f2892 */
        /* <DEDUP_REMOVED lines=8> */
[----:B------:R-:W-:Y:S02]  /*ebc0*/  LEA.HI R127, R126, R127, R126, 0x5 ;  /* 0x0000007f7e7f7211 */ /* 0x000fe400078f287e */
[----:B------:R-:W-:Y:S02]  /*ebd0*/  LOP3.LUT R117, R120, R131, R117, 0x96, !PT ;  /* 0x0000008378757212 */ /* 0x000fe400078e9675 */
[----:B------:R-:W-:Y:S02]  /*ebe0*/  LOP3.LUT R148, R118, R132, R129, 0x96, !PT ;  /* 0x0000008476947212 */ /* 0x000fe400078e9681 */
[----:B------:R-:W-:-:S02]  /*ebf0*/  SHF.L.W.U32.HI R129, R146, 0x1e, R146 ;  /* 0x0000001e92817819 */ /* 0x000fc40000010e92 */
[----:B------:R-:W-:Y:S01]  /*ec00*/  SHF.L.W.U32.HI R119, R141, 0x1, R141 ;  /* 0x000000018d777819 */ /* 0x000fe20000010e8d */
[----:B------:R-:W-:Y:S01]  /*ec10*/  VIADD R141, R127, 0x6ed9eba1 ;  /* 0x6ed9eba17f8d7836 */ /* 0x000fe20000000000 */
[----:B------:R-:W-:Y:S02]  /*ec20*/  LOP3.LUT R143, R117, R68, RZ, 0x3c, !PT ;  /* 0x00000044758f7212 */ /* 0x000fe400078e3cff */
[C---:B------:R-:W-:Y:S02]  /*ec30*/  SHF.L.W.U32.HI R144, R126.reuse, 0x1e, R126 ;  /* 0x0000001e7e907819 */ /* 0x040fe40000010e7e */
[----:B------:R-:W-:Y:S02]  /*ec40*/  LOP3.LUT R117, R126, R129, R139, 0x96, !PT ;  /* 0x000000817e757212 */ /* 0x000fe400078e968b */
[----:B------:R-:W-:Y:S02]  /*ec50*/  LOP3.LUT R146, R101, R134, R131, 0x96, !PT ;  /* 0x0000008665927212 */ /* 0x000fe400078e9683 */
[----:B------:R-:W-:-:S02]  /*ec60*/  SHF.L.W.U32.HI R126, R143, 0x1, R143 ;  /* 0x000000018f7e7819 */ /* 0x000fc40000010e8f */
[----:B------:R-:W-:Y:S02]  /*ec70*/  LOP3.LUT R127, R141, R144, R129, 0x96, !PT ;  /* 0x000000908d7f7212 */ /* 0x000fe400078e9681 */
[----:B------:R-:W-:Y:S02]  /*ec80*/  IADD3 R138, PT, PT, R117, R138, R119 ;  /* 0x0000008a758a7210 */ /* 0x000fe40007ffe077 */
[----:B------:R-:W-:Y:S02]  /*ec90*/  LOP3.LUT R148, R148, R79, RZ, 0x3c, !PT ;  /* 0x0000004f94947212 */ /* 0x000fe400078e3cff */
[----:B------:R-:W-:Y:S02]  /*eca0*/  LEA.HI R135, R140, R135, R140, 0x5 ;  /* 0x000000878c877211 */ /* 0x000fe400078f288c */
[----:B------:R-:W-:Y:S02]  /*ecb0*/  LOP3.LUT R117, R146, R119, RZ, 0x3c, !PT ;  /* 0x0000007792757212 */ /* 0x000fe400078e3cff */
[----:B------:R-:W-:-:S02]  /*ecc0*/  IADD3 R146, PT, PT, R127, R139, R126 ;  /* 0x0000008b7f927210 */ /* 0x000fc40007ffe07e */
[--C-:B------:R-:W-:Y:S02]  /*ecd0*/  LEA.HI R138, R141, R138, R141.reuse, 0x5 ;  /* 0x0000008a8d8a7211 */ /* 0x100fe400078f288d */
[----:B------:R-:W-:Y:S02]  /*ece0*/  LOP3.LUT R127, R69, R113, R122, 0x96, !PT ;  /* 0x00000071457f7212 */ /* 0x000fe400078e967a */
[----:B------:R-:W-:Y:S01]  /*ecf0*/  SHF.L.W.U32.HI R122, R148, 0x1, R148 ;  /* 0x00000001947a7819 */ /* 0x000fe20000010e94 */
[----:B------:R-:W-:Y:S01]  /*ed00*/  VIADD R148, R135, 0x8f1bbcdc ;  /* 0x8f1bbcdc87947836 */ /* 0x000fe20000000000 */
[----:B------:R-:W-:Y:S01]  /*ed10*/  LOP3.LUT R131, R128, R109, R116, 0x96, !PT ;  /* 0x0000006d80837212 */ /* 0x000fe200078e9674 */
[----:B------:R-:W-:Y:S01]  /*ed20*/  VIADD R135, R138, 0x6ed9eba1 ;  /* 0x6ed9eba18a877836 */ /* 0x000fe20000000000 */
[----:B------:R-:W-:Y:S02]  /*ed30*/  SHF.L.W.U32.HI R139, R141, 0x1e, R141 ;  /* 0x0000001e8d8b7819 */ /* 0x000fe40000010e8d */
[----:B------:R-:W-:-:S02]  /*ed40*/  LOP3.LUT R131, R131, R124, RZ, 0x3c, !PT ;  /* 0x0000007c83837212 */ /* 0x000fc400078e3cff */
[----:B------:R-:W-:Y:S02]  /*ed50*/  LEA.HI R137, R148, R137, R148, 0x5 ;  /* 0x0000008994897211 */ /* 0x000fe400078f2894 */
[----:B------:R-:W-:Y:S02]  /*ed60*/  LEA.HI R116, R135, R146, R135, 0x5 ;  /* 0x0000009287747211 */ /* 0x000fe400078f2887 */
[----:B------:R-:W-:Y:S01]  /*ed70*/  SHF.L.W.U32.HI R138, R131, 0x1, R131 ;  /* 0x00000001838a7819 */ /* 0x000fe20000010e83 */
[----:B------:R-:W-:Y:S01]  /*ed80*/  VIADD R141, R137, 0xca62c1d6 ;  /* 0xca62c1d6898d7836 */ /* 0x000fe20000000000 */
[----:B------:R-:W-:Y:S02]  /*ed90*/  LOP3.LUT R143, R135, R139, R144, 0x96, !PT ;  /* 0x0000008b878f7212 */ /* 0x000fe400078e9690 */
[----:B------:R-:W-:Y:S01]  /*eda0*/  SHF.L.W.U32.HI R131, R140, 0x1e, R140 ;  /* 0x0000001e8c837819 */ /* 0x000fe20000010e8c */
[----:B------:R-:W-:Y:S01]  /*edb0*/  VIADD R116, R116, 0x6ed9eba1 ;  /* 0x6ed9eba174747836 */ /* 0x000fe20000000000 */
[----:B------:R-:W-:-:S02]  /*edc0*/  SHF.L.W.U32.HI R140, R148, 0x1e, R148 ;  /* 0x0000001e948c7819 */ /* 0x000fc40000010e94 */
[----:B------:R-:W-:Y:S02]  /*edd0*/  IADD3 R143, PT, PT, R143, R129, R122 ;  /* 0x000000818f8f7210 */ /* 0x000fe40007ffe07a */
[----:B------:R-:W-:Y:S02]  /*ede0*/  SHF.L.W.U32.HI R137, R135, 0x1e, R135 ;  /* 0x0000001e87897819 */ /* 0x000fe40000010e87 */
[----:B------:R-:W-:Y:S02]  /*edf0*/  LOP3.LUT R146, R141, R140, R131, 0x96, !PT ;  /* 0x0000008c8d927212 */ /* 0x000fe400078e9683 */
[----:B------:R-:W-:Y:S02]  /*ee00*/  LOP3.LUT R129, R103, R136, R132, 0x96, !PT ;  /* 0x0000008867817212 */ /* 0x000fe400078e9684 */
[----:B------:R-:W-:Y:S02]  /*ee10*/  LOP3.LUT R132, R76, R70, R113, 0x96, !PT ;  /* 0x000000464c847212 */ /* 0x000fe400078e9671 */
[----:B------:R-:W-:-:S02]  /*ee20*/  LEA.HI R143, R116, R143, R116, 0x5 ;  /* 0x0000008f748f7211 */ /* 0x000fc400078f2874 */
[----:B------:R-:W-:Y:S02]  /*ee30*/  SHF.L.W.U32.HI R117, R117, 0x1, R117 ;  /* 0x0000000175757819 */ /* 0x000fe40000010e75 */
[----:B------:R-:W-:Y:S02]  /*ee40*/  LOP3.LUT R127, R127, R130, RZ, 0x3c, !PT ;  /* 0x000000827f7f7212 */ /* 0x000fe400078e3cff */
[----:B------:R-:W-:Y:S02]  /*ee50*/  LOP3.LUT R148, R148, R131, R133, 0x96, !PT ;  /* 0x0000008394947212 */ /* 0x000fe400078e9685 */
[----:B------:R-:W-:Y:S02]  /*ee60*/  LOP3.LUT R145, R116, R137, R139, 0x96, !PT ;  /* 0x0000008974917212 */ /* 0x000fe400078e968b */
[----:B------:R-:W-:Y:S02]  /*ee70*/  IADD3 R135, PT, PT, R146, R133, R138 ;  /* 0x0000008592877210 */ /* 0x000fe40007ffe08a */
[----:B------:R-:W-:-:S02]  /*ee80*/  LOP3.LUT R133, R110, R123, R134, 0x96, !PT ;  /* 0x0000007b6e857212 */ /* 0x000fc400078e9686 */
[----:B------:R-:W-:Y:S01]  /*ee90*/  LOP3.LUT R134, R132, R125, RZ, 0x3c, !PT ;  /* 0x0000007d84867212 */ /* 0x000fe200078e3cff */
[----:B------:R-:W-:Y:S01]  /*eea0*/  VIADD R132, R143, 0x6ed9eba1 ;  /* 0x6ed9eba18f847836 */ /* 0x000fe20000000000 */
[----:B------:R-:W-:Y:S02]  /*eeb0*/  SHF.L.W.U32.HI R127, R127, 0x1, R127 ;  /* 0x000000017f7f7819 */ /* 0x000fe40000010e7f */
[----:B------:R-:W-:Y:S02]  /*eec0*/  IADD3 R145, PT, PT, R145, R144, R117 ;  /* 0x0000009091917210 */ /* 0x000fe40007ffe075 */
[----:B------:R-:W-:Y:S02]  /*eed0*/  LOP3.LUT R129, R129, R126, RZ, 0x3c, !PT ;  /* 0x0000007e81817212 */ /* 0x000fe400078e3cff */
[----:B------:R-:W-:Y:S02]  /*eee0*/  IADD3 R148, PT, PT, R148, R142, R127 ;  /* 0x0000008e94947210 */ /* 0x000fe40007ffe07f */
[----:B------:R-:W-:-:S02]  /*eef0*/  LEA.HI R143, R132, R145, R132, 0x5 ;  /* 0x00000091848f7211 */ /* 0x000fc400078f2884 */
[----:B------:R-:W-:Y:S02]  /*ef00*/  SHF.L.W.U32.HI R113, R129, 0x1, R129 ;  /* 0x0000000181717819 */ /* 0x000fe40000010e81 */
[--C-:B------:R-:W-:Y:S01]  /*ef10*/  LEA.HI R144, R141, R148, R141.reuse, 0x5 ;  /* 0x000000948d907211 */ /* 0x100fe200078f288d */
[----:B------:R-:W-:Y:S01]  /*ef20*/  VIADD R143, R143, 0x6ed9eba1 ;  /* 0x6ed9eba18f8f7836 */ /* 0x000fe20000000000 */
[----:B------:R-:W-:Y:S02]  /*ef30*/  SHF.L.W.U32.HI R129, R141, 0x1e, R141 ;  /* 0x0000001e8d817819 */ /* 0x000fe40000010e8d */
[----:B------:R-:W-:Y:S02]  /*ef40*/  SHF.L.W.U32.HI R141, R116, 0x1e, R116 ;  /* 0x0000001e748d7819 */ /* 0x000fe40000010e74 */
[----:B------:R-:W-:Y:S02]  /*ef50*/  LOP3.LUT R133, R133, R122, RZ, 0x3c, !PT ;  /* 0x0000007a85857212 */ /* 0x000fe400078e3cff */
[----:B------:R-:W-:-:S02]  /*ef60*/  SHF.L.W.U32.HI R142, R132, 0x1e, R132 ;  /* 0x0000001e848e7819 */ /* 0x000fc40000010e84 */
[----:B------:R-:W-:Y:S02]  /*ef70*/  LOP3.LUT R136, R68, R115, R136, 0x96, !PT ;  /* 0x0000007344887212 */ /* 0x000fe400078e9688 */
[----:B------:R-:W-:Y:S02]  /*ef80*/  LOP3.LUT R146, R132, R141, R137, 0x96, !PT ;  /* 0x0000008d84927212 */ /* 0x000fe400078e9689 */
[----:B------:R-:W-:Y:S02]  /*ef90*/  LOP3.LUT R150, R121, R114, R109, 0x96, !PT ;  /* 0x0000007279967212 */ /* 0x000fe400078e966d */
[----:B------:R-:W-:Y:S02]  /*efa0*/  SHF.L.W.U32.HI R116, R133, 0x1, R133 ;  /* 0x0000000185747819 */ /* 0x000fe40000010e85 */
[----:B------:R-:W-:Y:S02]  /*efb0*/  LOP3.LUT R132, R143, R142, R141, 0x96, !PT ;  /* 0x0000008e8f847212 */ /* 0x000fe400078e968d */
[----:B------:R-:W-:-:S02]  /*efc0*/  LOP3.LUT R136, R136, R117, RZ, 0x3c, !PT ;  /* 0x0000007588887212 */ /* 0x000fc400078e3cff */
[----:B------:R-:W-:Y:S02]  /*efd0*/  LOP3.LUT R109, R105, R111, R70, 0x96, !PT ;  /* 0x0000006f696d7212 */ /* 0x000fe400078e9646 */
[----:B------:R-:W-:Y:S02]  /*efe0*/  LOP3.LUT R150, R150, R127, RZ, 0x3c, !PT ;  /* 0x0000007f96967212 */ /* 0x000fe400078e3cff */
[----:B------:R-:W-:Y:S02]  /*eff0*/  IADD3 R137, PT, PT, R132, R137, R116 ;  /* 0x0000008984897210 */ /* 0x000fe40007ffe074 */
[----:B------:R-:W-:Y:S02]  /*f000*/  SHF.L.W.U32.HI R132, R136, 0x1, R136 ;  /* 0x0000000188847819 */ /* 0x000fe40000010e88 */
[----:B------:R-:W-:Y:S02]  /*f010*/  LOP3.LUT R136, R109, R138, RZ, 0x3c, !PT ;  /* 0x0000008a6d887212 */ /* 0x000fe400078e3cff */
[----:B------:R-:W-:-:S02]  /*f020*/  LOP3.LUT R70, R124, R69, R111, 0x96, !PT ;  /* 0x000000457c467212 */ /* 0x000fc400078e966f */
[----:B------:R-:W-:Y:S01]  /*f030*/  SHF.L.W.U32.HI R109, R150, 0x1, R150 ;  /* 0x00000001966d7819 */ /* 0x000fe20000010e96 */
[----:B------:R-:W-:Y:S01]  /*f040*/  VIADD R144, R144, 0xca62c1d6 ;  /* 0xca62c1d690907836 */ /* 0x000fe20000000000 */
[----:B------:R-:W-:Y:S02]  /*f050*/  IADD3 R146, PT, PT, R146, R139, R113 ;  /* 0x0000008b92927210 */ /* 0x000fe40007ffe071 */
[----:B------:R-:W-:Y:S02]  /*f060*/  LOP3.LUT R70, R70, R109, RZ, 0x3c, !PT ;  /* 0x0000006d46467212 */ /* 0x000fe400078e3cff */
[----:B------:R-:W-:Y:S02]  /*f070*/  LOP3.LUT R148, R79, R120, R123, 0x96, !PT ;  /* 0x000000784f947212 */ /* 0x000fe400078e967b */
[----:B------:R-:W-:Y:S02]  /*f080*/  LOP3.LUT R123, R130, R107, R114, 0x96, !PT ;  /* 0x0000006b827b7212 */ /* 0x000fe400078e9672 */
[----:B------:R-:W-:-:S02]  /*f090*/  LOP3.LUT R107, R125, R128, R107, 0x96, !PT ;  /* 0x000000807d6b7212 */ /* 0x000fc400078e966b */
[----:B------:R-:W-:Y:S02]  /*f0a0*/  LOP3.LUT R111, R138, R121, R128, 0x96, !PT ;  /* 0x000000798a6f7212 */ /* 0x000fe400078e9680 */
[----:B------:R-:W-:Y:S02]  /*f0b0*/  SHF.L.W.U32.HI R128, R70, 0x1, R70 ;  /* 0x0000000146807819 */ /* 0x000fe40000010e46 */
[----:B------:R-:W-:Y:S02]  /*f0c0*/  LEA.HI R135, R144, R135, R144, 0x5 ;  /* 0x0000008790877211 */ /* 0x000fe400078f2890 */
[----:B------:R-:W-:Y:S02]  /*f0d0*/  LEA.HI R70, R143, R146, R143, 0x5 ;  /* 0x000000928f467211 */ /* 0x000fe400078f288f */
[----:B------:R-:W-:Y:S02]  /*f0e0*/  SHF.L.W.U32.HI R134, R134, 0x1, R134 ;  /* 0x0000000186867819 */ /* 0x000fe40000010e86 */
[----:B------:R-:W-:Y:S01]  /*f0f0*/  SHF.L.W.U32.HI R136, R136, 0x1, R136 ;  /* 0x0000000188887819 */ /* 0x000fe20000010e88 */
[----:B------:R-:W-:Y:S01]  /*f100*/  VIADD R146, R135, 0xca62c1d6 ;  /* 0xca62c1d687927836 */ /* 0x000fe20000000000 */
[----:B------:R-:W-:Y:S01]  /*f110*/  LOP3.LUT R123, R123, R134, RZ, 0x3c, !PT ;  /* 0x000000867b7b7212 */ /* 0x000fe200078e3cff */
[----:B------:R-:W-:Y:S01]  /*f120*/  VIADD R135, R70, 0x6ed9eba1 ;  /* 0x6ed9eba146877836 */ /* 0x000fe20000000000 */
[----:B------:R-:W-:-:S02]  /*f130*/  LOP3.LUT R107, R107, R136, RZ, 0x3c, !PT ;  /* 0x000000886b6b7212 */ /* 0x000fc400078e3cff */
[----:B------:R-:W-:Y:S02]  /*f140*/  LOP3.LUT R111, R111, R128, RZ, 0x3c, !PT ;  /* 0x000000806f6f7212 */ /* 0x000fe400078e3cff */
[----:B------:R-:W-:Y:S02]  /*f150*/  SHF.L.W.U32.HI R114, R143, 0x1e, R143 ;  /* 0x0000001e8f727819 */ /* 0x000fe40000010e8f */
[----:B------:R-:W-:Y:S02]  /*f160*/  SHF.L.W.U32.HI R133, R123, 0x1, R123 ;  /* 0x000000017b857819 */ /* 0x000fe40000010e7b */
[----:B------:R-:W-:Y:S02]  /*f170*/  SHF.L.W.U32.HI R123, R107, 0x1, R107 ;  /* 0x000000016b7b7819 */ /* 0x000fe40000010e6b */
[----:B------:R-:W-:Y:S02]  /*f180*/  LEA.HI R137, R135, R137, R135, 0x5 ;  /* 0x0000008987897211 */ /* 0x000fe400078f2887 */
[----:B------:R-:W-:-:S02]  /*f190*/  SHF.L.W.U32.HI R107, R111, 0x1, R111 ;  /* 0x000000016f6b7819 */ /* 0x000fc40000010e6f */
[C---:B------:R-:W-:Y:S02]  /*f1a0*/  LOP3.LUT R145, R144.reuse, R129, R140, 0x96, !PT ;  /* 0x0000008190917212 */ /* 0x040fe400078e968c */
[----:B------:R-:W-:Y:S02]  /*f1b0*/  LOP3.LUT R111, R135, R114, R142, 0x96, !PT ;  /* 0x00000072876f7212 */ /* 0x000fe400078e968e */
[----:B------:R-:W-:Y:S02]  /*f1c0*/  LOP3.LUT R121, R109, R130, R121, 0x96, !PT ;  /* 0x000000826d797212 */ /* 0x000fe400078e9679 */
[----:B------:R-:W-:Y:S01]  /*f1d0*/  SHF.L.W.U32.HI R144, R144, 0x1e, R144 ;  /* 0x0000001e90907819 */ /* 0x000fe20000010e90 */
[----:B------:R-:W-:Y:S01]  /*f1e0*/  VIADD R137, R137, 0x6ed9eba1 ;  /* 0x6ed9eba189897836 */ /* 0x000fe20000000000 */
[----:B------:R-:W-:Y:S02]  /*f1f0*/  LOP3.LUT R130, R133, R125, R130, 0x96, !PT ;  /* 0x0000007d85827212 */ /* 0x000fe400078e9682 */
[----:B------:R-:W-:-:S02]  /*f200*/  LOP3.LUT R125, R123, R138, R125, 0x96, !PT ;  /* 0x0000008a7b7d7212 */ /* 0x000fc400078e967d */
[----:B------:R-:W-:Y:S02]  /*f210*/  LOP3.LUT R70, R107, R109, R138, 0x96, !PT ;  /* 0x0000006d6b467212 */ /* 0x000fe400078e968a */
[----:B------:R-:W-:Y:S02]  /*f220*/  IADD3 R138, PT, PT, R111, R141, R132 ;  /* 0x0000008d6f8a7210 */ /* 0x000fe40007ffe084 */
[----:B------:R-:W-:Y:S02]  /*f230*/  LOP3.LUT R139, R146, R144, R129, 0x96, !PT ;  /* 0x00000090928b7212 */ /* 0x000fe400078e9681 */
[----:B------:R-:W-:Y:S02]  /*f240*/  LOP3.LUT R148, R148, R113, RZ, 0x3c, !PT ;  /* 0x0000007194947212 */ /* 0x000fe400078e3cff */
[----:B------:R-:W-:Y:S02]  /*f250*/  SHF.L.W.U32.HI R135, R135, 0x1e, R135 ;  /* 0x0000001e87877819 */ /* 0x000fe40000010e87 */
[----:B------:R-:W-:-:S02]  /*f260*/  LOP3.LUT R115, R119, R118, R115, 0x96, !PT ;  /* 0x0000007677737212 */ /* 0x000fc400078e9673 */
[----:B------:R-:W-:Y:S02]  /*f270*/  LEA.HI R138, R137, R138, R137, 0x5 ;  /* 0x0000008a898a7211 */ /* 0x000fe400078f2889 */
[----:B------:R-:W-:Y:S02]  /*f280*/  IADD3 R140, PT, PT, R139, R140, R109 ;  /* 0x0000008c8b8c7210 */ /* 0x000fe40007ffe06d */
[----:B------:R-:W-:Y:S02]  /*f290*/  IADD3 R131, PT, PT, R145, R131, R134 ;  /* 0x0000008391837210 */ /* 0x000fe40007ffe086 */
[----:B------:R-:W-:Y:S02]  /*f2a0*/  SHF.L.W.U32.HI R109, R148, 0x1, R148 ;  /* 0x00000001946d7819 */ /* 0x000fe40000010e94 */
[----:B------:R-:W-:Y:S01]  /*f2b0*/  LOP3.LUT R111, R137, R135, R114, 0xe8, !PT ;  /* 0x00000087896f7212 */ /* 0x000fe200078ee872 */
[----:B------:R-:W-:Y:S01]  /*f2c0*/  VIADD R148, R138, 0x6ed9eba1 ;  /* 0x6ed9eba18a947836 */ /* 0x000fe20000000000 */
[----:B------:R-:W-:-:S02]  /*f2d0*/  LOP3.LUT R139, R115, R116, RZ, 0x3c, !PT ;  /* 0x00000074738b7212 */ /* 0x000fc400078e3cff */
[----:B------:R-:W-:Y:S02]  /*f2e0*/  SHF.L.W.U32.HI R115, R137, 0x1e, R137 ;  /* 0x0000001e89737819 */ /* 0x000fe40000010e89 */
[----:B------:R-:W-:Y:S02]  /*f2f0*/  IADD3 R137, PT, PT, R111, R142, R109 ;  /* 0x0000008e6f897210 */ /* 0x000fe40007ffe06d */
[----:B------:R-:W-:Y:S02]  /*f300*/  LEA.HI R131, R146, R131, R146, 0x5 ;  /* 0x0000008392837211 */ /* 0x000fe400078f2892 */
[----:B------:R-:W-:Y:S02]  /*f310*/  LOP3.LUT R138, R122, R103, R118, 0x96, !PT ;  /* 0x000000677a8a7212 */ /* 0x000fe400078e9676 */
[----:B------:R-:W-:Y:S01]  /*f320*/  SHF.L.W.U32.HI R111, R139, 0x1, R139 ;  /* 0x000000018b6f7819 */ /* 0x000fe20000010e8b */
[----:B------:R-:W-:Y:S01]  /*f330*/  VIADD R139, R131, 0xca62c1d6 ;  /* 0xca62c1d6838b7836 */ /* 0x000fe20000000000 */
[----:B------:R-:W-:-:S02]  /*f340*/  LOP3.LUT R142, R127, R76, R69, 0x96, !PT ;  /* 0x0000004c7f8e7212 */ /* 0x000fc400078e9645 */
[----:B------:R-:W-:Y:S02]  /*f350*/  LEA.HI R137, R148, R137, R148, 0x5 ;  /* 0x0000008994897211 */ /* 0x000fe400078f2894 */
[----:B------:R-:W-:Y:S02]  /*f360*/  LOP3.LUT R141, R126, R101, R120, 0x96, !PT ;  /* 0x000000657e8d7212 */ /* 0x000fe400078e9678 */
[----:B------:R-:W-:Y:S02]  /*f370*/  LOP3.LUT R120, R148, R115, R135, 0xe8, !PT ;  /* 0x0000007394787212 */ /* 0x000fe400078ee887 */
[----:B------:R-:W-:Y:S01]  /*f380*/  LOP3.LUT R138, R138, R109, RZ, 0x3c, !PT ;  /* 0x0000006d8a8a7212 */ /* 0x000fe200078e3cff */
[----:B------:R-:W-:Y:S01]  /*f390*/  VIADD R137, R137, 0x8f1bbcdc ;  /* 0x8f1bbcdc89897836 */ /* 0x000fe20000000000 */
[----:B------:R-:W-:Y:S02]  /*f3a0*/  LOP3.LUT R142, R142, R133, RZ, 0x3c, !PT ;  /* 0x000000858e8e7212 */ /* 0x000fe400078e3cff */
[----:B------:R-:W-:-:S02]  /*f3b0*/  LOP3.LUT R150, R134, R105, R76, 0x96, !PT ;  /* 0x0000006986967212 */ /* 0x000fc400078e964c */
[----:B------:R-:W-:Y:S02]  /*f3c0*/  LOP3.LUT R141, R141, R132, RZ, 0x3c, !PT ;  /* 0x000000848d8d7212 */ /* 0x000fe400078e3cff */
[----:B------:R-:W-:Y:S02]  /*f3d0*/  IADD3 R118, PT, PT, R120, R114, R111 ;  /* 0x0000007278767210 */ /* 0x000fe40007ffe06f */
[----:B------:R-:W-:Y:S02]  /*f3e0*/  LEA.HI R140, R139, R140, R139, 0x5 ;  /* 0x0000008c8b8c7211 */ /* 0x000fe400078f288b */
[----:B------:R-:W-:Y:S02]  /*f3f0*/  SHF.L.W.U32.HI R76, R138, 0x1, R138 ;  /* 0x000000018a4c7819 */ /* 0x000fe40000010e8a */
[----:B------:R-:W-:Y:S02]  /*f400*/  SHF.L.W.U32.HI R138, R142, 0x1, R142 ;  /* 0x000000018e8a7819 */ /* 0x000fe40000010e8e */
[----:B------:R-:W-:-:S02]  /*f410*/  LOP3.LUT R150, R150, R123, RZ, 0x3c, !PT ;  /* 0x0000007b96967212 */ /* 0x000fc400078e3cff */
[----:B------:R-:W-:Y:S02]  /*f420*/  SHF.L.W.U32.HI R143, R146, 0x1e, R146 ;  /* 0x0000001e928f7819 */ /* 0x000fe40000010e92 */
[----:B------:R-:W-:Y:S02]  /*f430*/  SHF.L.W.U32.HI R142, R148, 0x1e, R148 ;  /* 0x0000001e948e7819 */ /* 0x000fe40000010e94 */
[----:B------:R-:W-:Y:S01]  /*f440*/  SHF.L.W.U32.HI R114, R141, 0x1, R141 ;  /* 0x000000018d727819 */ /* 0x000fe20000010e8d */
[----:B------:R-:W-:Y:S01]  /*f450*/  VIADD R141, R140, 0xca62c1d6 ;  /* 0xca62c1d68c8d7836 */ /* 0x000fe20000000000 */
[----:B------:R-:W-:Y:S02]  /*f460*/  LEA.HI R131, R137, R118, R137, 0x5 ;  /* 0x0000007689837211 */ /* 0x000fe400078f2889 */
[----:B------:R-:W-:Y:S02]  /*f470*/  LOP3.LUT R120, R136, R124, R105, 0x96, !PT ;  /* 0x0000007c88787212 */ /* 0x000fe400078e9669 */
[----:B------:R-:W-:-:S02]  /*f480*/  SHF.L.W.U32.HI R105, R150, 0x1, R150 ;  /* 0x0000000196697819 */ /* 0x000fc40000010e96 */
[----:B------:R-:W-:Y:S02]  /*f490*/  SHF.L.W.U32.HI R118, R137, 0x1e, R137 ;  /* 0x0000001e89767819 */ /* 0x000fe40000010e89 */
[----:B------:R-:W-:Y:S02]  /*f4a0*/  LOP3.LUT R140, R139, R143, R144, 0x96, !PT ;  /* 0x0000008f8b8c7212 */ /* 0x000fe400078e9690 */
[----:B------:R-:W-:Y:S01]  /*f4b0*/  LOP3.LUT R137, R137, R142, R115, 0xe8, !PT ;  /* 0x0000008e89897212 */ /* 0x000fe200078ee873 */
[----:B------:R-:W-:Y:S01]  /*f4c0*/  VIADD R131, R131, 0x8f1bbcdc ;  /* 0x8f1bbcdc83837836 */ /* 0x000fe20000000000 */
[----:B------:R-:W-:Y:S02]  /*f4d0*/  LOP3.LUT R69, R105, R136, R134, 0x96, !PT ;  /* 0x0000008869457212 */ /* 0x000fe400078e9686 */
[----:B------:R-:W-:Y:S02]  /*f4e0*/  IADD3 R140, PT, PT, R140, R129, R136 ;  /* 0x000000818c8c7210 */ /* 0x000fe40007ffe088 */
[----:B------:R-:W-:-:S02]  /*f4f0*/  LOP3.LUT R124, R128, R127, R124, 0x96, !PT ;  /* 0x0000007f807c7212 */ /* 0x000fc400078e967c */
[----:B------:R-:W-:Y:S02]  /*f500*/  IADD3 R136, PT, PT, R137, R135, R114 ;  /* 0x0000008789887210 */ /* 0x000fe40007ffe072 */
[----:B------:R-:W-:Y:S02]  /*f510*/  LOP3.LUT R127, R138, R134, R127, 0x96, !PT ;  /* 0x000000868a7f7212 */ /* 0x000fe400078e967f */
[----:B------:R-:W-:Y:S02]  /*f520*/  SHF.L.W.U32.HI R134, R139, 0x1e, R139 ;  /* 0x0000001e8b867819 */ /* 0x000fe40000010e8b */
[----:B------:R-:W-:Y:S02]  /*f530*/  LOP3.LUT R139, R131, R118, R142, 0xe8, !PT ;  /* 0x00000076838b7212 */ /* 0x000fe400078ee88e */
[----:B------:R-:W-:Y:S02]  /*f540*/  LEA.HI R129, R141, R140, R141, 0x5 ;  /* 0x0000008c8d817211 */ /* 0x000fe400078f288d */
[----:B------:R-:W-:-:S02]  /*f550*/  LEA.HI R136, R131, R136, R131, 0x5 ;  /* 0x0000008883887211 */ /* 0x000fc400078f2883 */
[----:B------:R-:W-:Y:S02]  /*f560*/  IADD3 R139, PT, PT, R139, R115, R76 ;  /* 0x000000738b8b7210 */ /* 0x000fe40007ffe04c */
[----:B------:R-:W-:Y:S01]  /*f570*/  LOP3.LUT R145, R141, R134, R143, 0x96, !PT ;  /* 0x000000868d917212 */ /* 0x000fe200078e968f */
[----:B------:R-:W-:Y:S01]  /*f580*/  VIADD R136, R136, 0x8f1bbcdc ;  /* 0x8f1bbcdc88887836 */ /* 0x000fe20000000000 */
[----:B------:R-:W-:Y:S02]  /*f590*/  LOP3.LUT R140, R117, R110, R101, 0x96, !PT ;  /* 0x0000006e758c7212 */ /* 0x000fe400078e9665 */
[----:B------:R-:W-:Y:S01]  /*f5a0*/  SHF.L.W.U32.HI R115, R141, 0x1e, R141 ;  /* 0x0000001e8d737819 */ /* 0x000fe20000010e8d */
[----:B------:R-:W-:Y:S01]  /*f5b0*/  VIADD R141, R129, 0xca62c1d6 ;  /* 0xca62c1d6818d7836 */ /* 0x000fe20000000000 */
[----:B------:R-:W-:Y:S02]  /*f5c0*/  LOP3.LUT R140, R140, R111, RZ, 0x3c, !PT ;  /* 0x0000006f8c8c7212 */ /* 0x000fe400078e3cff */
[----:B------:R-:W-:-:S02]  /*f5d0*/  SHF.L.W.U32.HI R135, R131, 0x1e, R131 ;  /* 0x0000001e83877819 */ /* 0x000fc40000010e83 */
[----:B------:R-:W-:Y:S02]  /*f5e0*/  LOP3.LUT R129, R141, R115, R134, 0x96, !PT ;  /* 0x000000738d817212 */ /* 0x000fe400078e9686 */
[----:B------:R-:W-:Y:S02]  /*f5f0*/  LEA.HI R139, R136, R139, R136, 0x5 ;  /* 0x0000008b888b7211 */ /* 0x000fe400078f2888 */
[----:B------:R-:W-:Y:S02]  /*f600*/  LOP3.LUT R131, R113, R68, R103, 0x96, !PT ;  /* 0x0000004471837212 */ /* 0x000fe400078e9667 */
[----:B------:R-:W-:Y:S02]  /*f610*/  SHF.L.W.U32.HI R101, R140, 0x1, R140 ;  /* 0x000000018c657819 */ /* 0x000fe40000010e8c */
[----:B------:R-:W-:Y:S02]  /*f620*/  LOP3.LUT R103, R136, R135, R118, 0xe8, !PT ;  /* 0x0000008788677212 */ /* 0x000fe400078ee876 */
[----:B------:R-:W-:-:S02]  /*f630*/  IADD3 R144, PT, PT, R145, R144, R133 ;  /* 0x0000009091907210 */ /* 0x000fc40007ffe085 */
[----:B------:R-:W-:Y:S02]  /*f640*/  IADD3 R129, PT, PT, R129, R143, R128 ;  /* 0x0000008f81817210 */ /* 0x000fe40007ffe080 */
[----:B------:R-:W-:Y:S01]  /*f650*/  LOP3.LUT R133, R116, R79, R110, 0x96, !PT ;  /* 0x0000004f74857212 */ /* 0x000fe200078e966e */
[----:B------:R-:W-:Y:S01]  /*f660*/  VIADD R110, R139, 0x8f1bbcdc ;  /* 0x8f1bbcdc8b6e7836 */ /* 0x000fe20000000000 */
[----:B------:R-:W-:Y:S02]  /*f670*/  LOP3.LUT R128, R131, R114, RZ, 0x3c, !PT ;  /* 0x0000007283807212 */ /* 0x000fe400078e3cff */
[----:B------:R-:W-:Y:S02]  /*f680*/  IADD3 R131, PT, PT, R103, R142, R101 ;  /* 0x0000008e67837210 */ /* 0x000fe40007ffe065 */
[----:B------:R-:W-:Y:S02]  /*f690*/  LOP3.LUT R139, R133, R76, RZ, 0x3c, !PT ;  /* 0x0000004c858b7212 */ /* 0x000fe400078e3cff */
[----:B------:R-:W-:-:S02]  /*f6a0*/  LEA.HI R137, R110, R131, R110, 0x5 ;  /* 0x000000836e897211 */ /* 0x000fc400078f286e */
[----:B------:R-:W-:Y:S02]  /*f6b0*/  SHF.L.W.U32.HI R133, R136, 0x1e, R136 ;  /* 0x0000001e88857819 */ /* 0x000fe40000010e88 */
[----:B------:R-:W-:Y:S01]  /*f6c0*/  LEA.HI R144, R141, R144, R141, 0x5 ;  /* 0x000000908d907211 */ /* 0x000fe200078f288d */
[----:B------:R-:W-:Y:S01]  /*f6d0*/  VIADD R136, R137, 0x8f1bbcdc ;  /* 0x8f1bbcdc89887836 */ /* 0x000fe20000000000 */
[----:B------:R-:W-:Y:S02]  /*f6e0*/  SHF.L.W.U32.HI R103, R128, 0x1, R128 ;  /* 0x0000000180677819 */ /* 0x000fe40000010e80 */
[----:B------:R-:W-:Y:S01]  /*f6f0*/  LOP3.LUT R137, R110, R133, R135, 0xe8, !PT ;  /* 0x000000856e897212 */ /* 0x000fe200078ee887 */
        /* <DEDUP_REMOVED lines=8> */
[----:B------:R-:W-:Y:S01]  /*f780*/  IADD3 R146, PT, PT, R140, R134, R123 ;  /* 0x000000868c927210 */ /* 0x000fe20007ffe07b */
[----:B------:R-:W-:Y:S01]  /*f790*/  VIADD R134, R137, 0x8f1bbcdc ;  /* 0x8f1bbcdc89867836 */ /* 0x000fe20000000000 */
[----:B------:R-:W-:-:S02]  /*f7a0*/  IADD3 R139, PT, PT, R139, R135, R110 ;  /* 0x000000878b8b7210 */ /* 0x000fc40007ffe06e */
[----:B------:R-:W-:Y:S02]  /*f7b0*/  LOP3.LUT R68, R132, R119, R68, 0x96, !PT ;  /* 0x0000007784447212 */ /* 0x000fe400078e9644 */
[----:B------:R-:W-:Y:S02]  /*f7c0*/  LEA.HI R139, R134, R139, R134, 0x5 ;  /* 0x0000008b868b7211 */ /* 0x000fe400078f2886 */
[----:B------:R-:W-:Y:S02]  /*f7d0*/  LOP3.LUT R118, R109, R126, R79, 0x96, !PT ;  /* 0x0000007e6d767212 */ /* 0x000fe400078e964f */
[----:B------:R-:W-:Y:S02]  /*f7e0*/  LOP3.LUT R68, R68, R101, RZ, 0x3c, !PT ;  /* 0x0000006544447212 */ /* 0x000fe400078e3cff */
[----:B------:R-:W-:Y:S01]  /*f7f0*/  SHF.L.W.U32.HI R140, R136, 0x1e, R136 ;  /* 0x0000001e888c7819 */ /* 0x000fe20000010e88 */
[----:B------:R-:W-:Y:S01]  /*f800*/  VIADD R139, R139, 0x8f1bbcdc ;  /* 0x8f1bbcdc8b8b7836 */ /* 0x000fe20000000000 */
[----:B------:R-:W-:-:S02]  /*f810*/  LOP3.LUT R79, R118, R103, RZ, 0x3c, !PT ;  /* 0x00000067764f7212 */ /* 0x000fc400078e3cff */
[----:B------:R-:W-:Y:S02]  /*f820*/  LEA.HI R129, R144, R129, R144, 0x5 ;  /* 0x0000008190817211 */ /* 0x000fe400078f2890 */
[----:B------:R-:W-:Y:S02]  /*f830*/  SHF.L.W.U32.HI R136, R134, 0x1e, R134 ;  /* 0x0000001e86887819 */ /* 0x000fe40000010e86 */
[----:B------:R-:W-:Y:S02]  /*f840*/  SHF.L.W.U32.HI R118, R68, 0x1, R68 ;  /* 0x0000000144767819 */ /* 0x000fe40000010e44 */
[----:B------:R-:W-:Y:S01]  /*f850*/  LOP3.LUT R134, R134, R140, R131, 0xe8, !PT ;  /* 0x0000008c86867212 */ /* 0x000fe200078ee883 */
[----:B------:R-:W-:Y:S01]  /*f860*/  VIADD R129, R129, 0xca62c1d6 ;  /* 0xca62c1d681817836 */ /* 0x000fe20000000000 */
[----:B------:R-:W-:Y:S02]  /*f870*/  SHF.L.W.U32.HI R68, R79, 0x1, R79 ;  /* 0x000000014f447819 */ /* 0x000fe40000010e4f */
[----:B------:R-:W-:-:S02]  /*f880*/  LOP3.LUT R123, R111, R122, R119, 0x96, !PT ;  /* 0x0000007a6f7b7212 */ /* 0x000fc400078e9677 */
[----:B------:R-:W-:Y:S02]  /*f890*/  LOP3.LUT R79, R139, R136, R140, 0xe8, !PT ;  /* 0x000000888b4f7212 */ /* 0x000fe400078ee88c */
[----:B------:R-:W-:Y:S02]  /*f8a0*/  SHF.L.W.U32.HI R119, R144, 0x1e, R144 ;  /* 0x0000001e90777819 */ /* 0x000fe40000010e90 */
[----:B------:R-:W-:Y:S02]  /*f8b0*/  IADD3 R134, PT, PT, R134, R133, R118 ;  /* 0x0000008586867210 */ /* 0x000fe40007ffe076 */
[----:B------:R-:W-:Y:S02]  /*f8c0*/  IADD3 R142, PT, PT, R79, R131, R68 ;  /* 0x000000834f8e7210 */ /* 0x000fe40007ffe044 */
[C---:B------:R-:W-:Y:S02]  /*f8d0*/  LOP3.LUT R135, R129.reuse, R119, R128, 0x96, !PT ;  /* 0x0000007781877212 */ /* 0x040fe400078e9680 */
[----:B------:R-:W-:-:S02]  /*f8e0*/  LEA.HI R146, R129, R146, R129, 0x5 ;  /* 0x0000009281927211 */ /* 0x000fc400078f2881 */
[----:B------:R-:W-:Y:S02]  /*f8f0*/  LEA.HI R79, R139, R134, R139, 0x5 ;  /* 0x000000868b4f7211 */ /* 0x000fe400078f288b */
[----:B------:R-:W-:Y:S02]  /*f900*/  LOP3.LUT R121, R121, R138, RZ, 0x3c, !PT ;  /* 0x0000008a79797212 */ /* 0x000fe400078e3cff */
[----:B------:R-:W-:Y:S01]  /*f910*/  IADD3 R138, PT, PT, R135, R115, R138 ;  /* 0x00000073878a7210 */ /* 0x000fe20007ffe08a */
[----:B------:R-:W-:Y:S01]  /*f920*/  VIADD R115, R79, 0x8f1bbcdc ;  /* 0x8f1bbcdc4f737836 */ /* 0x000fe20000000000 */
        /* <DEDUP_REMOVED lines=9> */
[----:B------:R-:W-:-:S02]  /*f9c0*/  LOP3.LUT R123, R120, R107, RZ, 0x3c, !PT ;  /* 0x0000006b787b7212 */ /* 0x000fc400078e3cff */
[----:B------:R-:W-:Y:S01]  /*f9d0*/  IADD3 R128, PT, PT, R133, R128, R107 ;  /* 0x0000008085807210 */ /* 0x000fe20007ffe06b */
        /* <DEDUP_REMOVED lines=13> */
[----:B------:R-:W-:Y:S02]  /*fab0*/  LEA.HI R138, R129, R138, R129, 0x5 ;  /* 0x0000008a818a7211 */ /* 0x000fe400078f2881 */
[----:B------:R-:W-:Y:S02]  /*fac0*/  LOP3.LUT R140, R101, R116, R117, 0x96, !PT ;  /* 0x00000074658c7212 */ /* 0x000fe400078e9675 */
        /* <DEDUP_REMOVED lines=8> */
[----:B------:R-:W-:Y:S02]  /*fb50*/  SHF.L.W.U32.HI R107, R140, 0x1, R140 ;  /* 0x000000018c6b7819 */ /* 0x000fe40000010e8c */
[C-C-:B------:R-:W-:Y:S02]  /*fb60*/  LEA.HI R139, R136.reuse, R139, R136.reuse, 0x5 ;  /* 0x0000008b888b7211 */ /* 0x140fe400078f2888 */
[----:B------:R-:W-:Y:S02]  /*fb70*/  SHF.L.W.U32.HI R117, R136, 0x1e, R136 ;  /* 0x0000001e88757819 */ /* 0x000fe40000010e88 */
[----:B------:R-:W-:-:S02]  /*fb80*/  LOP3.LUT R140, R137, R129, R134, 0x96, !PT ;  /* 0x00000081898c7212 */ /* 0x000fc400078e9686 */
[----:B------:R-:W-:Y:S01]  /*fb90*/  LOP3.LUT R136, R136, R131, R122, 0xe8, !PT ;  /* 0x0000008388887212 */ /* 0x000fe200078ee87a */
[----:B------:R-:W-:Y:S01]  /*fba0*/  VIADD R138, R139, 0x8f1bbcdc ;  /* 0x8f1bbcdc8b8a7836 */ /* 0x000fe20000000000 */
[----:B------:R-:W-:Y:S02]  /*fbb0*/  LOP3.LUT R142, R103, R132, R113, 0x96, !PT ;  /* 0x00000084678e7212 */ /* 0x000fe400078e9671 */
[----:B------:R-:W-:Y:S02]  /*fbc0*/  LOP3.LUT R130, R130, R105, RZ, 0x3c, !PT ;  /* 0x0000006982827212 */ /* 0x000fe400078e3cff */
[----:B------:R-:W-:Y:S02]  /*fbd0*/  IADD3 R119, PT, PT, R140, R119, R105 ;  /* 0x000000778c777210 */ /* 0x000fe40007ffe069 */
[----:B------:R-:W-:Y:S02]  /*fbe0*/  IADD3 R105, PT, PT, R136, R126, R107 ;  /* 0x0000007e88697210 */ /* 0x000fe40007ffe06b */
[----:B------:R-:W-:-:S02]  /*fbf0*/  LOP3.LUT R142, R142, R115, RZ, 0x3c, !PT ;  /* 0x000000738e8e7212 */ /* 0x000fc400078e3cff */
[----:B------:R-:W-:Y:S02]  /*fc00*/  LEA.HI R128, R137, R128, R137, 0x5 ;  /* 0x0000008089807211 */ /* 0x000fe400078f2889 */
[----:B------:R-:W-:Y:S02]  /*fc10*/  LEA.HI R105, R138, R105, R138, 0x5 ;  /* 0x000000698a697211 */ /* 0x000fe400078f288a */
[----:B------:R-:W-:Y:S02]  /*fc20*/  SHF.L.W.U32.HI R113, R142, 0x1, R142 ;  /* 0x000000018e717819 */ /* 0x000fe40000010e8e */
[----:B------:R-:W-:Y:S01]  /*fc30*/  LOP3.LUT R133, R138, R117, R131, 0xe8, !PT ;  /* 0x000000758a857212 */ /* 0x000fe200078ee883 */
[----:B------:R-:W-:Y:S01]  /*fc40*/  VIADD R140, R128, 0xca62c1d6 ;  /* 0xca62c1d6808c7836 */ /* 0x000fe20000000000 */
[----:B------:R-:W-:Y:S01]  /*fc50*/  LOP3.LUT R135, R110, R109, R116, 0x96, !PT ;  /* 0x0000006d6e877212 */ /* 0x000fe200078e9674 */
[----:B------:R-:W-:Y:S01]  /*fc60*/  VIADD R116, R105, 0x8f1bbcdc ;  /* 0x8f1bbcdc69747836 */ /* 0x000fe20000000000 */
[----:B------:R-:W-:-:S02]  /*fc70*/  IADD3 R133, PT, PT, R133, R122, R113 ;  /* 0x0000007a85857210 */ /* 0x000fc40007ffe071 */
[----:B------:R-:W-:Y:S02]  /*fc80*/  SHF.L.W.U32.HI R126, R137, 0x1e, R137 ;  /* 0x0000001e897e7819 */ /* 0x000fe40000010e89 */
[----:B------:R-:W-:Y:S02]  /*fc90*/  LOP3.LUT R135, R135, R120, RZ, 0x3c, !PT ;  /* 0x0000007887877212 */ /* 0x000fe400078e3cff */
[----:B------:R-:W-:Y:S02]  /*fca0*/  SHF.L.W.U32.HI R128, R138, 0x1e, R138 ;  /* 0x0000001e8a807819 */ /* 0x000fe40000010e8a */
[----:B------:R-:W-:Y:S02]  /*fcb0*/  SHF.L.W.U32.HI R121, R121, 0x1, R121 ;  /* 0x0000000179797819 */ /* 0x000fe40000010e79 */
[----:B------:R-:W-:Y:S02]  /*fcc0*/  LOP3.LUT R136, R140, R126, R129, 0x96, !PT ;  /* 0x0000007e8c887212 */ /* 0x000fe400078e9681 */
[----:B------:R-:W-:-:S02]  /*fcd0*/  LEA.HI R133, R116, R133, R116, 0x5 ;  /* 0x0000008574857211 */ /* 0x000fc400078f2874 */
[----:B------:R-:W-:Y:S02]  /*fce0*/  LOP3.LUT R132, R118, R111, R132, 0x96, !PT ;  /* 0x0000006f76847212 */ /* 0x000fe400078e9684 */
[----:B------:R-:W-:Y:S02]  /*fcf0*/  SHF.L.W.U32.HI R105, R135, 0x1, R135 ;  /* 0x0000000187697819 */ /* 0x000fe40000010e87 */
[----:B------:R-:W-:Y:S01]  /*fd00*/  LOP3.LUT R122, R116, R128, R117, 0xe8, !PT ;  /* 0x00000080747a7212 */ /* 0x000fe200078ee875 */
[----:B------:R-:W-:Y:S01]  /*fd10*/  VIADD R133, R133, 0x8f1bbcdc ;  /* 0x8f1bbcdc85857836 */ /* 0x000fe20000000000 */
[----:B------:R-:W-:Y:S02]  /*fd20*/  LOP3.LUT R124, R124, R121, RZ, 0x3c, !PT ;  /* 0x000000797c7c7212 */ /* 0x000fe400078e3cff */
[----:B------:R-:W-:Y:S02]  /*fd30*/  IADD3 R138, PT, PT, R136, R134, R121 ;  /* 0x00000086888a7210 */ /* 0x000fe40007ffe079 */
[----:B------:R-:W-:-:S02]  /*fd40*/  LOP3.LUT R121, R132, R107, RZ, 0x3c, !PT ;  /* 0x0000006b84797212 */ /* 0x000fc400078e3cff */
[----:B------:R-:W-:Y:S02]  /*fd50*/  IADD3 R122, PT, PT, R122, R131, R105 ;  /* 0x000000837a7a7210 */ /* 0x000fe40007ffe069 */
[----:B------:R-:W-:Y:S02]  /*fd60*/  LOP3.LUT R134, R68, R114, R109, 0x96, !PT ;  /* 0x0000007244867212 */ /* 0x000fe400078e966d */
[----:B------:R-:W-:Y:S02]  /*fd70*/  SHF.L.W.U32.HI R132, R116, 0x1e, R116 ;  /* 0x0000001e74847819 */ /* 0x000fe40000010e74 */
[----:B------:R-:W-:Y:S02]  /*fd80*/  SHF.L.W.U32.HI R116, R121, 0x1, R121 ;  /* 0x0000000179747819 */ /* 0x000fe40000010e79 */
[----:B------:R-:W-:Y:S02]  /*fd90*/  LOP3.LUT R121, R134, R113, RZ, 0x3c, !PT ;  /* 0x0000007186797212 */ /* 0x000fe400078e3cff */
[----:B------:R-:W-:-:S02]  /*fda0*/  LEA.HI R109, R133, R122, R133, 0x5 ;  /* 0x0000007a856d7211 */ /* 0x000fc400078f2885 */
[----:B------:R-:W-:Y:S02]  /*fdb0*/  LOP3.LUT R136, R79, R76, R111, 0x96, !PT ;  /* 0x0000004c4f887212 */ /* 0x000fe400078e966f */
[----:B------:R-:W-:Y:S02]  /*fdc0*/  LOP3.LUT R111, R133, R132, R128, 0xe8, !PT ;  /* 0x00000084856f7212 */ /* 0x000fe400078ee880 */
[----:B------:R-:W-:Y:S01]  /*fdd0*/  SHF.L.W.U32.HI R122, R121, 0x1, R121 ;  /* 0x00000001797a7819 */ /* 0x000fe20000010e79 */
[----:B------:R-:W-:Y:S01]  /*fde0*/  VIADD R121, R109, 0x8f1bbcdc ;  /* 0x8f1bbcdc6d797836 */ /* 0x000fe20000000000 */
[----:B------:R-:W-:Y:S02]  /*fdf0*/  LOP3.LUT R136, R136, R105, RZ, 0x3c, !PT ;  /* 0x0000006988887212 */ /* 0x000fe400078e3cff */
[----:B------:R-:W-:Y:S02]  /*fe00*/  IADD3 R134, PT, PT, R111, R117, R116 ;  /* 0x000000756f867210 */ /* 0x000fe40007ffe074 */
[----:B------:R-:W-:-:S02]  /*fe10*/  LEA.HI R119, R140, R119, R140, 0x5 ;  /* 0x000000778c777211 */ /* 0x000fc400078f288c */
[----:B------:R-:W-:Y:S02]  /*fe20*/  SHF.L.W.U32.HI R133, R133, 0x1e, R133 ;  /* 0x0000001e85857819 */ /* 0x000fe40000010e85 */
[----:B------:R-:W-:Y:S02]  /*fe30*/  SHF.L.W.U32.HI R109, R136, 0x1, R136 ;  /* 0x00000001886d7819 */ /* 0x000fe40000010e88 */
[----:B------:R-:W-:Y:S01]  /*fe40*/  SHF.L.W.U32.HI R136, R123, 0x1, R123 ;  /* 0x000000017b887819 */ /* 0x000fe20000010e7b */
[----:B------:R-:W-:Y:S01]  /*fe50*/  VIADD R123, R119, 0xca62c1d6 ;  /* 0xca62c1d6777b7836 */ /* 0x000fe20000000000 */
[C-C-:B------:R-:W-:Y:S02]  /*fe60*/  LEA.HI R134, R121.reuse, R134, R121.reuse, 0x5 ;  /* 0x0000008679867211 */ /* 0x140fe400078f2879 */
[C---:B------:R-:W-:Y:S02]  /*fe70*/  SHF.L.W.U32.HI R117, R121.reuse, 0x1e, R121 ;  /* 0x0000001e79757819 */ /* 0x040fe40000010e79 */
[----:B------:R-:W-:Y:S01]  /*fe80*/  LOP3.LUT R121, R121, R133, R132, 0xe8, !PT ;  /* 0x0000008579797212 */ /* 0x000fe200078ee884 */
[----:B------:R-:W-:Y:S01]  /*fe90*/  VIADD R134, R134, 0x8f1bbcdc ;  /* 0x8f1bbcdc86867836 */ /* 0x000fe20000000000 */
[----:B------:R-:W-:-:S02]  /*fea0*/  LEA.HI R138, R123, R138, R123, 0x5 ;  /* 0x0000008a7b8a7211 */ /* 0x000fc400078f287b */
[----:B------:R-:W-:Y:S02]  /*feb0*/  IADD3 R121, PT, PT, R121, R128, R122 ;  /* 0x0000008079797210 */ /* 0x000fe40007ffe07a */
[----:B------:R-:W-:Y:S01]  /*fec0*/  SHF.L.W.U32.HI R111, R140, 0x1e, R140 ;  /* 0x0000001e8c6f7819 */ /* 0x000fe20000010e8c */
[----:B------:R-:W-:Y:S01]  /*fed0*/  VIADD R138, R138, 0xca62c1d6 ;  /* 0xca62c1d68a8a7836 */ /* 0x000fe20000000000 */
[C---:B------:R-:W-:Y:S02]  /*fee0*/  LEA.HI R121, R134.reuse, R121, R134, 0x5 ;  /* 0x0000007986797211 */ /* 0x040fe400078f2886 */
[C---:B------:R-:W-:Y:S02]  /*fef0*/  LOP3.LUT R131, R123.reuse, R111, R126, 0x96, !PT ;  /* 0x0000006f7b837212 */ /* 0x040fe400078e967e */
[----:B------:R-:W-:Y:S02]  /*ff00*/  LOP3.LUT R119, R134, R117, R133, 0xe8, !PT ;  /* 0x0000007586777212 */ /* 0x000fe400078ee885 */
[----:B------:R-:W-:-:S02]  /*ff10*/  SHF.L.W.U32.HI R128, R123, 0x1e, R123 ;  /* 0x0000001e7b807819 */ /* 0x000fc40000010e7b */
[----:B------:R-:W-:Y:S01]  /*ff20*/  LOP3.LUT R123, R115, R101, R114, 0x96, !PT ;  /* 0x00000065737b7212 */ /* 0x000fe200078e9672 */
[----:B------:R-:W-:Y:S01]  /*ff30*/  VIADD R114, R121, 0x8f1bbcdc ;  /* 0x8f1bbcdc79727836 */ /* 0x000fe20000000000 */
[----:B------:R-:W-:Y:S02]  /*ff40*/  IADD3 R129, PT, PT, R131, R129, R136 ;  /* 0x0000008183817210 */ /* 0x000fe40007ffe088 */
[----:B------:R-:W-:Y:S02]  /*ff50*/  IADD3 R119, PT, PT, R119, R132, R109 ;  /* 0x0000008477777210 */ /* 0x000fe40007ffe06d */
[----:B------:R-:W-:Y:S02]  /*ff60*/  SHF.L.W.U32.HI R130, R130, 0x1, R130 ;  /* 0x0000000182827819 */ /* 0x000fe40000010e82 */
[----:B------:R-:W-:Y:S02]  /*ff70*/  LOP3.LUT R135, R138, R128, R111, 0x96, !PT ;  /* 0x000000808a877212 */ /* 0x000fe400078e966f */
[----:B------:R-:W-:-:S02]  /*ff80*/  LOP3.LUT R131, R120, R103, R76, 0x96, !PT ;  /* 0x0000006778837212 */ /* 0x000fc400078e964c */
[----:B------:R-:W-:Y:S02]  /*ff90*/  LOP3.LUT R123, R123, R116, RZ, 0x3c, !PT ;  /* 0x000000747b7b7212 */ /* 0x000fe400078e3cff */
[----:B------:R-:W-:Y:S02]  /*ffa0*/  SHF.L.W.U32.HI R134, R134, 0x1e, R134 ;  /* 0x0000001e86867819 */ /* 0x000fe40000010e86 */
[----:B------:R-:W-:Y:S02]  /*ffb0*/  LOP3.LUT R127, R127, R130, RZ, 0x3c, !PT ;  /* 0x000000827f7f7212 */ /* 0x000fe400078e3cff */
[----:B------:R-:W-:Y:S02]  /*ffc0*/  IADD3 R126, PT, PT, R135, R126, R130 ;  /* 0x0000007e877e7210 */ /* 0x000fe40007ffe082 */
[----:B------:R-:W-:Y:S02]  /*ffd0*/  LEA.HI R119, R114, R119, R114, 0x5 ;  /* 0x0000007772777211 */ /* 0x000fe400078f2872 */
[----:B------:R-:W-:-:S02]  /*ffe0*/  LOP3.LUT R130, R131, R122, RZ, 0x3c, !PT ;  /* 0x0000007a83827212 */ /* 0x000fc400078e3cff */
[----:B------:R-:W-:Y:S02]  /*fff0*/  SHF.L.W.U32.HI R76, R123, 0x1, R123 ;  /* 0x000000017b4c7819 */ /* 0x000fe40000010e7b */
[C---:B------:R-:W-:Y:S01]  /*10000*/  LOP3.LUT R121, R114.reuse, R134, R117, 0xe8, !PT ;  /* 0x0000008672797212 */ /* 0x040fe200078ee875 */
[----:B------:R-:W-:Y:S01]  /*10010*/  VIADD R119, R119, 0x8f1bbcdc ;  /* 0x8f1bbcdc77777836 */ /* 0x000fe20000000000 */
[----:B------:R-:W-:Y:S02]  /*10020*/  SHF.L.W.U32.HI R131, R114, 0x1e, R114 ;  /* 0x0000001e72837819 */ /* 0x000fe40000010e72 */
[----:B------:R-:W-:Y:S02]  /*10030*/  SHF.L.W.U32.HI R114, R130, 0x1, R130 ;  /* 0x0000000182727819 */ /* 0x000fe40000010e82 */
[----:B------:R-:W-:Y:S02]  /*10040*/  IADD3 R130, PT, PT, R121, R133, R76 ;  /* 0x0000008579827210 */ /* 0x000fe40007ffe04c */
[----:B------:R-:W-:-:S02]  /*10050*/  LOP3.LUT R132, R107, R110, R101, 0x96, !PT ;  /* 0x0000006e6b847212 */ /* 0x000fc400078e9665 */
[C---:B------:R-:W-:Y:S02]  /*10060*/  LEA.HI R130, R119.reuse, R130, R119, 0x5 ;  /* 0x0000008277827211 */ /* 0x040fe400078f2877 */
[----:B------:R-:W-:Y:S02]  /*10070*/  LEA.HI R129, R138, R129, R138, 0x5 ;  /* 0x000000818a817211 */ /* 0x000fe400078f288a */
[----:B------:R-:W-:Y:S02]  /*10080*/  LOP3.LUT R123, R119, R131, R134, 0xe8, !PT ;  /* 0x00000083777b7212 */ /* 0x000fe400078ee886 */
[----:B------:R-:W-:Y:S02]  /*10090*/  LOP3.LUT R103, R113, R118, R103, 0x96, !PT ;  /* 0x0000007671677212 */ /* 0x000fe400078e9667 */
[----:B------:R-:W-:Y:S01]  /*100a0*/  LOP3.LUT R132, R132, R109, RZ, 0x3c, !PT ;  /* 0x0000006d84847212 */ /* 0x000fe200078e3cff */
[----:B------:R-:W-:Y:S01]  /*100b0*/  VIADD R130, R130, 0x8f1bbcdc ;  /* 0x8f1bbcdc82827836 */ /* 0x000fe20000000000 */
[----:B------:R-:W-:Y:S01]  /*100c0*/  IADD3 R123, PT, PT, R123, R117, R114 ;  /* 0x000000757b7b7210 */ /* 0x000fe20007ffe072 */
[----:B------:R-:W-:Y:S01]  /*100d0*/  VIADD R129, R129, 0xca62c1d6 ;  /* 0xca62c1d681817836 */ /* 0x000fe20000000000 */
[----:B------:R-:W-:-:S02]  /*100e0*/  LOP3.LUT R117, R105, R68, R110, 0x96, !PT ;  /* 0x0000004469757212 */ /* 0x000fc400078e966e */
[----:B------:R-:W-:Y:S02]  /*100f0*/  SHF.L.W.U32.HI R138, R138, 0x1e, R138 ;  /* 0x0000001e8a8a7819 */ /* 0x000fe40000010e8a */
[----:B------:R-:W-:Y:S02]  /*10100*/  LOP3.LUT R103, R103, R76, RZ, 0x3c, !PT ;  /* 0x0000004c67677212 */ /* 0x000fe400078e3cff */
[----:B------:R-:W-:Y:S02]  /*10110*/  SHF.L.W.U32.HI R110, R132, 0x1, R132 ;  /* 0x00000001846e7819 */ /* 0x000fe40000010e84 */
[----:B------:R-:W-:Y:S02]  /*10120*/  SHF.L.W.U32.HI R132, R119, 0x1e, R119 ;  /* 0x0000001e77847819 */ /* 0x000fe40000010e77 */
[----:B------:R-:W-:Y:S02]  /*10130*/  LOP3.LUT R125, R125, R136, RZ, 0x3c, !PT ;  /* 0x000000887d7d7212 */ /* 0x000fe400078e3cff */
[----:B------:R-:W-:-:S02]  /*10140*/  SHF.L.W.U32.HI R121, R124, 0x1, R124 ;  /* 0x000000017c797819 */ /* 0x000fc40000010e7c */
[C---:B------:R-:W-:Y:S02]  /*10150*/  LEA.HI R123, R130.reuse, R123, R130, 0x5 ;  /* 0x0000007b827b7211 */ /* 0x040fe400078f2882 */
[----:B------:R-:W-:Y:S02]  /*10160*/  LOP3.LUT R136, R129, R138, R128, 0x96, !PT ;  /* 0x0000008a81887212 */ /* 0x000fe400078e9680 */
[----:B------:R-:W-:Y:S02]  /*10170*/  SHF.L.W.U32.HI R101, R103, 0x1, R103 ;  /* 0x0000000167657819 */ /* 0x000fe40000010e67 */
[----:B------:R-:W-:Y:S01]  /*10180*/  LOP3.LUT R103, R130, R132, R131, 0x96, !PT ;  /* 0x0000008482677212 */ /* 0x000fe200078e9683 */
[----:B------:R-:W-:Y:S01]  /*10190*/  VIADD R124, R123, 0x8f1bbcdc ;  /* 0x8f1bbcdc7b7c7836 */ /* 0x000fe20000000000 */
[----:B------:R-:W-:Y:S02]  /*101a0*/  LOP3.LUT R70, R70, R121, RZ, 0x3c, !PT ;  /* 0x0000007946467212 */ /* 0x000fe400078e3cff */
[----:B------:R-:W-:-:S02]  /*101b0*/  IADD3 R111, PT, PT, R136, R111, R121 ;  /* 0x0000006f886f7210 */ /* 0x000fc40007ffe079 */
[----:B------:R-:W-:Y:S02]  /*101c0*/  LOP3.LUT R121, R117, R114, RZ, 0x3c, !PT ;  /* 0x0000007275797212 */ /* 0x000fe400078e3cff */
[----:B------:R-:W-:Y:S02]  /*101d0*/  IADD3 R117, PT, PT, R103, R134, R110 ;  /* 0x0000008667757210 */ /* 0x000fe40007ffe06e */
[----:B------:R-:W-:Y:S02]  /*101e0*/  SHF.L.W.U32.HI R119, R130, 0x1e, R130 ;  /* 0x0000001e82777819 */ /* 0x000fe40000010e82 */
[----:B------:R-:W-:Y:S02]  /*101f0*/  LOP3.LUT R123, R116, R79, R118, 0x96, !PT ;  /* 0x0000004f747b7212 */ /* 0x000fe400078e9676 */
[C---:B------:R-:W-:Y:S02]  /*10200*/  LEA.HI R118, R124.reuse, R117, R124, 0x5 ;  /* 0x000000757c767211 */ /* 0x040fe400078f287c */
[----:B------:R-:W-:-:S02]  /*10210*/  LOP3.LUT R130, R124, R119, R132, 0x96, !PT ;  /* 0x000000777c827212 */ /* 0x000fc400078e9684 */
[----:B------:R-:W-:Y:S02]  /*10220*/  SHF.L.W.U32.HI R103, R121, 0x1, R121 ;  /* 0x0000000179677819 */ /* 0x000fe40000010e79 */
[----:B------:R-:W-:Y:S02]  /*10230*/  LEA.HI R121, R129, R126, R129, 0x5 ;  /* 0x0000007e81797211 */ /* 0x000fe400078f2881 */
[----:B------:R-:W-:Y:S01]  /*10240*/  SHF.L.W.U32.HI R126, R124, 0x1e, R124 ;  /* 0x0000001e7c7e7819 */ /* 0x000fe20000010e7c */
[----:B------:R-:W-:Y:S01]  /*10250*/  VIADD R124, R118, 0xca62c1d6 ;  /* 0xca62c1d6767c7836 */ /* 0x000fe20000000000 */
[----:B------:R-:W-:Y:S01]  /*10260*/  IADD3 R131, PT, PT, R130, R131, R101 ;  /* 0x0000008382837210 */ /* 0x000fe20007ffe065 */
[----:B------:R-:W-:-:S03]  /*10270*/  VIADD R136, R121, 0xca62c1d6 ;  /* 0xca62c1d679887836 */ /* 0x000fc60000000000 */
[C---:B------:R-:W-:Y:S02]  /*10280*/  LEA.HI R131, R124.reuse, R131, R124, 0x5 ;  /* 0x000000837c837211 */ /* 0x040fe400078f287c */
[----:B------:R-:W-:-:S03]  /*10290*/  LOP3.LUT R121, R124, R126, R119, 0x96, !PT ;  /* 0x0000007e7c797212 */ /* 0x000fc600078e9677 */
[----:B------:R-:W-:Y:S01]  /*102a0*/  VIADD R131, R131, 0xca62c1d6 ;  /* 0xca62c1d683837836 */ /* 0x000fe20000000000 */
[----:B------:R-:W-:Y:S02]  /*102b0*/  IADD3 R132, PT, PT, R121, R132, R103 ;  /* 0x0000008479847210 */ /* 0x000fe40007ffe067 */
[----:B------:R-:W-:Y:S02]  /*102c0*/  SHF.L.W.U32.HI R125, R125, 0x1, R125 ;  /* 0x000000017d7d7819 */ /* 0x000fe40000010e7d */
[----:B------:R-:W-:Y:S02]  /*102d0*/  LOP3.LUT R123, R123, R110, RZ, 0x3c, !PT ;  /* 0x0000006e7b7b7212 */ /* 0x000fe400078e3cff */
[----:B------:R-:W-:Y:S02]  /*102e0*/  SHF.L.W.U32.HI R124, R124, 0x1e, R124 ;  /* 0x0000001e7c7c7819 */ /* 0x000fe40000010e7c */
[----:B------:R-:W-:Y:S02]  /*102f0*/  LEA.HI R132, R131, R132, R131, 0x5 ;  /* 0x0000008483847211 */ /* 0x000fe400078f2883 */
[----:B------:R-:W-:-:S02]  /*10300*/  LOP3.LUT R118, R69, R125, RZ, 0x3c, !PT ;  /* 0x0000007d45767212 */ /* 0x000fc400078e3cff */
        /* <DEDUP_REMOVED lines=15> */
[C-C-:B------:R-:W-:Y:S02]  /*10400*/  LEA.HI R126, R119.reuse, R126, R119.reuse, 0x5 ;  /* 0x0000007e777e7211 */ /* 0x140fe400078f2877 */
[C---:B------:R-:W-:Y:S02]  /*10410*/  SHF.L.W.U32.HI R123, R119.reuse, 0x1e, R119 ;  /* 0x0000001e777b7819 */ /* 0x040fe40000010e77 */
        /* <DEDUP_REMOVED lines=8> */
[----:B------:R-:W-:Y:S02]  /*104a0*/  LEA.HI R119, R126, R119, R126, 0x5 ;  /* 0x000000777e777211 */ /* 0x000fe400078f287e */
[----:B------:R-:W-:-:S02]  /*104b0*/  LEA.HI R127, R127, R138, R127, 0x1 ;  /* 0x0000008a7f7f7211 */ /* 0x000fc400078f087f */
[----:B------:R-:W-:Y:S02]  /*104c0*/  SHF.L.W.U32.HI R115, R115, 0x1, R115 ;  /* 0x0000000173737819 */ /* 0x000fe40000010e73 */
[----:B------:R-:W-:Y:S02]  /*104d0*/  LOP3.LUT R130, R126, R123, R132, 0x96, !PT ;  /* 0x0000007b7e827212 */ /* 0x000fe400078e9684 */
[----:B------:R-:W-:Y:S02]  /*104e0*/  LOP3.LUT R120, R114, R113, R120, 0x96, !PT ;  /* 0x0000007172787212 */ /* 0x000fe400078e9678 */
[C---:B------:R-:W-:Y:S02]  /*104f0*/  LOP3.LUT R138, R136.reuse, R117, R138, 0x96, !PT ;  /* 0x00000075888a7212 */ /* 0x040fe400078e968a */
[----:B------:R-:W-:Y:S01]  /*10500*/  SHF.L.W.U32.HI R111, R136, 0x1e, R136 ;  /* 0x0000001e886f7819 */ /* 0x000fe20000010e88 */
[----:B------:R-:W-:Y:S01]  /*10510*/  VIADD R136, R121, 0xca62c1d6 ;  /* 0xca62c1d679887836 */ /* 0x000fe20000000000 */
[----:B------:R-:W-:Y:S01]  /*10520*/  IADD3 R130, PT, PT, R130, R131, R115 ;  /* 0x0000008382827210 */ /* 0x000fe20007ffe073 */
[----:B------:R-:W-:Y:S01]  /*10530*/  VIADD R121, R119, 0xca62c1d6 ;  /* 0xca62c1d677797836 */ /* 0x000fe20000000000 */
[----:B------:R-:W-:-:S02]  /*10540*/  LOP3.LUT R120, R120, R69, RZ, 0x3c, !PT ;  /* 0x0000004578787212 */ /* 0x000fc400078e3cff */
[----:B------:R-:W-:Y:S02]  /*10550*/  SHF.L.W.U32.HI R126, R126, 0x1e, R126 ;  /* 0x0000001e7e7e7819 */ /* 0x000fe40000010e7e */
[----:B------:R-:W-:Y:S02]  /*10560*/  SHF.L.W.U32.HI R119, R120, 0x1, R120 ;  /* 0x0000000178777819 */ /* 0x000fe40000010e78 */
[C---:B------:R-:W-:Y:S02]  /*10570*/  LEA.HI R130, R121.reuse, R130, R121, 0x5 ;  /* 0x0000008279827211 */ /* 0x040fe400078f2879 */
[----:B------:R-:W-:Y:S02]  /*10580*/  LEA.HI R120, R70, R117, R70, 0x1 ;  /* 0x0000007546787211 */ /* 0x000fe400078f0846 */
        /* <DEDUP_REMOVED lines=11> */
[----:B------:R-:W-:Y:S02]  /*10640*/  LOP3.LUT R134, R136, R111, R117, 0x96, !PT ;  /* 0x0000006f88867212 */ /* 0x000fe400078e9675 */
[----:B------:R-:W-:Y:S02]  /*10650*/  IADD3 R124, PT, PT, R113, R123, R70 ;  /* 0x0000007b717c7210 */ /* 0x000fe40007ffe046 */
[----:B------:R-:W-:Y:S02]  /*10660*/  LOP3.LUT R132, R132, R115, RZ, 0x3c, !PT ;  /* 0x0000007384847212 */ /* 0x000fe400078e3cff */
[----:B------:R-:W-:Y:S01]  /*10670*/  SHF.L.W.U32.HI R130, R130, 0x1e, R130 ;  /* 0x0000001e82827819 */ /* 0x000fe20000010e82 */
[----:B------:R-:W-:Y:S01]  /*10680*/  IMAD.IADD R127, R127, 0x1, R134 ;  /* 0x000000017f7f7824 */ /* 0x000fe200078e0286 */
[----:B------:R-:W-:-:S02]  /*10690*/  LEA.HI R124, R107, R124, R107, 0x5 ;  /* 0x0000007c6b7c7211 */ /* 0x000fc400078f286b */
[----:B------:R-:W-:Y:S02]  /*106a0*/  LOP3.LUT R134, R103, R122, R105, 0x96, !PT ;  /* 0x0000007a67867212 */ /* 0x000fe400078e9669 */
[----:B------:R-:W-:Y:S02]  /*106b0*/  SHF.L.W.U32.HI R105, R132, 0x1, R132 ;  /* 0x0000000184697819 */ /* 0x000fe40000010e84 */
[----:B------:R-:W-:Y:S02]  /*106c0*/  LOP3.LUT R113, R107, R130, R121, 0x96, !PT ;  /* 0x000000826b717212 */ /* 0x000fe400078e9679 */
[----:B------:R-:W-:Y:S01]  /*106d0*/  LOP3.LUT R117, R68, R109, R116, 0x96, !PT ;  /* 0x0000006d44757212 */ /* 0x000fe200078e9674 */
[----:B------:R-:W-:Y:S01]  /*106e0*/  VIADD R124, R124, 0xca62c1d6 ;  /* 0xca62c1d67c7c7836 */ /* 0x000fe20000000000 */
[----:B------:R-:W-:Y:S02]  /*106f0*/  IADD3 R113, PT, PT, R113, R126, R105 ;  /* 0x0000007e71717210 */ /* 0x000fe40007ffe069 */
[----:B------:R-:W-:-:S02]  /*10700*/  IADD3 R128, PT, PT, R138, R128, R125 ;  /* 0x000000808a807210 */ /* 0x000fc40007ffe07d */
[----:B------:R-:W-:Y:S02]  /*10710*/  LOP3.LUT R123, R117, R70, RZ, 0x3c, !PT ;  /* 0x00000046757b7212 */ /* 0x000fe400078e3cff */
[----:B------:R-:W-:Y:S02]  /*10720*/  LOP3.LUT R134, R134, R119, RZ, 0x3c, !PT ;  /* 0x0000007786867212 */ /* 0x000fe400078e3cff */
[----:B------:R-:W-:Y:S02]  /*10730*/  SHF.L.W.U32.HI R117, R107, 0x1e, R107 ;  /* 0x0000001e6b757819 */ /* 0x000fe40000010e6b */
[----:B------:R-:W-:Y:S02]  /*10740*/  LEA.HI R113, R124, R113, R124, 0x5 ;  /* 0x000000717c717211 */ /* 0x000fe400078f287c */
[----:B------:R-:W-:Y:S02]  /*10750*/  LEA.HI R128, R136, R128, R136, 0x5 ;  /* 0x0000008088807211 */ /* 0x000fe400078f2888 */
[----:B------:R-:W-:-:S02]  /*10760*/  SHF.L.W.U32.HI R126, R124, 0x1e, R124 ;  /* 0x0000001e7c7e7819 */ /* 0x000fc40000010e7c */
[----:B------:R-:W-:Y:S02]  /*10770*/  SHF.L.W.U32.HI R116, R134, 0x1, R134 ;  /* 0x0000000186747819 */ /* 0x000fe40000010e86 */
[----:B------:R-:W-:Y:S01]  /*10780*/  LOP3.LUT R124, R124, R117, R130, 0x96, !PT ;  /* 0x000000757c7c7212 */ /* 0x000fe200078e9682 */
[----:B------:R-:W-:Y:S01]  /*10790*/  VIADD R113, R113, 0xca62c1d6 ;  /* 0xca62c1d671717836 */ /* 0x000fe20000000000 */
[----:B------:R-:W-:Y:S01]  /*107a0*/  SHF.L.W.U32.HI R136, R136, 0x1e, R136 ;  /* 0x0000001e88887819 */ /* 0x000fe20000010e88 */
[----:B------:R-:W-:Y:S01]  /*107b0*/  VIADD R128, R128, 0xca62c1d6 ;  /* 0xca62c1d680807836 */ /* 0x000fe20000000000 */
[----:B------:R-:W-:Y:S01]  /*107c0*/  IADD3 R124, PT, PT, R124, R121, R116 ;  /* 0x000000797c7c7210 */ /* 0x000fe20007ffe074 */
[----:B------:R-:W-:Y:S01]  /*107d0*/  IMAD.IADD R125, R92, 0x1, R111 ;  /* 0x000000015c7d7824 */ /* 0x000fe200078e026f */
[----:B------:R-:W-:Y:S02]  /*107e0*/  SHF.L.W.U32.HI R107, R123, 0x1, R123 ;  /* 0x000000017b6b7819 */ /* 0x000fe40000010e7b */
[----:B------:R-:W-:-:S02]  /*107f0*/  LEA.HI R124, R113, R124, R113, 0x5 ;  /* 0x0000007c717c7211 */ /* 0x000fc400078f2871 */
[----:B------:R-:W-:Y:S02]  /*10800*/  LOP3.LUT R123, R128, R136, R111, 0x96, !PT ;  /* 0x00000088807b7212 */ /* 0x000fe400078e966f */
        /* <DEDUP_REMOVED lines=8> */
[----:B------:R-:W-:Y:S02]  /*10890*/  LEA.HI R111, R124, R111, R124, 0x5 ;  /* 0x0000006f7c6f7211 */ /* 0x000fe400078f287c */
[----:B------:R-:W-:Y:S02]  /*108a0*/  SHF.L.W.U32.HI R122, R122, 0x1, R122 ;  /* 0x000000017a7a7819 */ /* 0x000fe40000010e7a */
[----:B------:R-:W-:Y:S01]  /*108b0*/  LOP3.LUT R120, R124, R113, R126, 0x96, !PT ;  /* 0x000000717c787212 */ /* 0x000fe200078e967e */
[----:B------:R-:W-:Y:S01]  /*108c0*/  VIADD R127, R127, 0xca62c1d6 ;  /* 0xca62c1d67f7f7836 */ /* 0x000fe20000000000 */
[----:B------:R-:W-:Y:S01]  /*108d0*/  LOP3.LUT R121, R79, R114, R109, 0x96, !PT ;  /* 0x000000724f797212 */ /* 0x000fe200078e966d */
[----:B------:R-:W-:Y:S01]  /*108e0*/  VIADD R111, R111, 0xca62c1d6 ;  /* 0xca62c1d66f6f7836 */ /* 0x000fe20000000000 */
[----:B------:R-:W-:Y:S02]  /*108f0*/  SHF.L.W.U32.HI R128, R128, 0x1e, R128 ;  /* 0x0000001e80807819 */ /* 0x000fe40000010e80 */
[----:B------:R-:W-:-:S02]  /*10900*/  IADD3 R120, PT, PT, R120, R117, R122 ;  /* 0x0000007578787210 */ /* 0x000fc40007ffe07a */
[----:B------:R-:W-:Y:S02]  /*10910*/  LOP3.LUT R121, R121, R116, RZ, 0x3c, !PT ;  /* 0x0000007479797212 */ /* 0x000fe400078e3cff */
[----:B------:R-:W-:Y:S02]  /*10920*/  SHF.L.W.U32.HI R124, R124, 0x1e, R124 ;  /* 0x0000001e7c7c7819 */ /* 0x000fe40000010e7c */
[----:B------:R-:W-:Y:S02]  /*10930*/  LOP3.LUT R109, R127, R128, R136, 0x96, !PT ;  /* 0x000000807f6d7212 */ /* 0x000fe400078e9688 */
[----:B------:R-:W-:Y:S02]  /*10940*/  LEA.HI R120, R111, R120, R111, 0x5 ;  /* 0x000000786f787211 */ /* 0x000fe400078f286f */
[----:B------:R-:W-:Y:S02]  /*10950*/  LOP3.LUT R128, R115, R110, R76, 0x96, !PT ;  /* 0x0000006e73807212 */ /* 0x000fe400078e964c */
[----:B------:R-:W-:-:S02]  /*10960*/  SHF.L.W.U32.HI R121, R121, 0x1, R121 ;  /* 0x0000000179797819 */ /* 0x000fc40000010e79 */
[C---:B------:R-:W-:Y:S01]  /*10970*/  LOP3.LUT R76, R111.reuse, R124, R113, 0x96, !PT ;  /* 0x0000007c6f4c7212 */ /* 0x040fe200078e9671 */
[----:B------:R-:W-:Y:S01]  /*10980*/  VIADD R120, R120, 0xca62c1d6 ;  /* 0xca62c1d678787836 */ /* 0x000fe20000000000 */
[----:B------:R-:W-:Y:S02]  /*10990*/  SHF.L.W.U32.HI R115, R111, 0x1e, R111 ;  /* 0x0000001e6f737819 */ /* 0x000fe40000010e6f */
[----:B------:R-:W-:Y:S02]  /*109a0*/  IADD3 R111, PT, PT, R76, R126, R121 ;  /* 0x0000007e4c6f7210 */ /* 0x000fe40007ffe079 */
[----:B------:R-:W-:Y:S02]  /*109b0*/  LOP3.LUT R128, R128, R107, RZ, 0x3c, !PT ;  /* 0x0000006b80807212 */ /* 0x000fe400078e3cff */
        /* <DEDUP_REMOVED lines=24> */
[----:B------:R-:W-:Y:S02]  /*10b40*/  LOP3.LUT R79, R107, R79, R68, 0x96, !PT ;  /* 0x0000004f6b4f7212 */ /* 0x000fe400078e9644 */
[----:B------:R-:W-:Y:S02]  /*10b50*/  LEA.HI R70, R111, R70, R111, 0x5 ;  /* 0x000000466f467211 */ /* 0x000fe400078f286f */
[----:B------:R-:W-:Y:S02]  /*10b60*/  LEA.HI R101, R101, R120, R101, 0x1 ;  /* 0x0000007865657211 */ /* 0x000fe400078f0865 */
[C---:B------:R-:W-:Y:S02]  /*10b70*/  LOP3.LUT R68, R111.reuse, R114, R113, 0x96, !PT ;  /* 0x000000726f447212 */ /* 0x040fe400078e9671 */
[----:B------:R-:W-:Y:S01]  /*10b80*/  LOP3.LUT R116, R116, R69, R103, 0x96, !PT ;  /* 0x0000004574747212 */ /* 0x000fe200078e9667 */
[----:B------:R-:W-:Y:S01]  /*10b90*/  VIADD R70, R70, 0xca62c1d6 ;  /* 0xca62c1d646467836 */ /* 0x000fe20000000000 */
[----:B------:R-:W-:Y:S01]  /*10ba0*/  SHF.L.W.U32.HI R69, R111, 0x1e, R111 ;  /* 0x0000001e6f457819 */ /* 0x000fe20000010e6f */
[----:B------:R-:W-:Y:S01]  /*10bb0*/  IMAD.IADD R101, R101, 0x1, R68 ;  /* 0x0000000165657824 */ /* 0x000fe200078e0244 */
[----:B------:R-:W-:-:S02]  /*10bc0*/  LOP3.LUT R116, R116, R119, RZ, 0x3c, !PT ;  /* 0x0000007774747212 */ /* 0x000fc400078e3cff */
[----:B------:R-:W-:Y:S02]  /*10bd0*/  LOP3.LUT R110, R79, R110, RZ, 0x3c, !PT ;  /* 0x0000006e4f6e7212 */ /* 0x000fe400078e3cff */
[----:B------:R-:W-:Y:S02]  /*10be0*/  LEA.HI R116, R116, R113, R116, 0x1 ;  /* 0x0000007174747211 */ /* 0x000fe400078f0874 */
[C---:B------:R-:W-:Y:S02]  /*10bf0*/  LOP3.LUT R79, R70.reuse, R69, R114, 0x96, !PT ;  /* 0x00000045464f7212 */ /* 0x040fe400078e9672 */
[----:B------:R-:W-:Y:S02]  /*10c00*/  LEA.HI R101, R70, R101, R70, 0x5 ;  /* 0x0000006546657211 */ /* 0x000fe400078f2846 */
[----:B------:R-:W-:Y:S01]  /*10c10*/  LEA.HI R63, R64, R63, R64, 0x5 ;  /* 0x0000003f403f7211 */ /* 0x000fe200078f2840 */
[----:B------:R-:W-:Y:S01]  /*10c20*/  IMAD.IADD R103, R92, 0x1, R114 ;  /* 0x000000015c677824 */ /* 0x000fe200078e0272 */
[----:B------:R-:W-:Y:S01]  /*10c30*/  SHF.L.W.U32.HI R68, R64, 0x1e, R64 ;  /* 0x0000001e40447819 */ /* 0x000fe20000010e40 */
[----:B------:R-:W-:Y:S01]  /*10c40*/  IMAD.IADD R116, R116, 0x1, R79 ;  /* 0x0000000174747824 */ /* 0x000fe200078e024f */
[----:B------:R-:W-:Y:S01]  /*10c50*/  SHF.L.W.U32.HI R70, R70, 0x1e, R70 ;  /* 0x0000001e46467819 */ /* 0x000fe20000010e46 */
[----:B------:R-:W-:-:S02]  /*10c60*/  VIADD R101, R101, 0xca62c1d6 ;  /* 0xca62c1d665657836 */ /* 0x000fc40000000000 */
[----:B------:R-:W-:Y:S01]  /*10c70*/  VIADD R64, R63, 0xca62c1d6 ;  /* 0xca62c1d63f407836 */ /* 0x000fe20000000000 */
[----:B------:R-:W-:Y:S02]  /*10c80*/  LEA.HI R118, R118, R125, R118, 0x1 ;  /* 0x0000007d76767211 */ /* 0x000fe400078f0876 */
[----:B------:R-:W-:Y:S02]  /*10c90*/  LEA.HI R76, R127, R132, R127, 0x5 ;  /* 0x000000847f4c7211 */ /* 0x000fe400078f287f */
[----:B------:R-:W-:Y:S02]  /*10ca0*/  LEA.HI R103, R110, R103, R110, 0x1 ;  /* 0x000000676e677211 */ /* 0x000fe400078f086e */
[C---:B------:R-:W-:Y:S02]  /*10cb0*/  LOP3.LUT R70, R101.reuse, R70, R69, 0x96, !PT ;  /* 0x0000004665467212 */ /* 0x040fe400078e9645 */
[----:B------:R-:W-:Y:S02]  /*10cc0*/  LEA.HI R116, R101, R116, R101, 0x5 ;  /* 0x0000007465747211 */ /* 0x000fe400078f2865 */
[----:B------:R-:W-:-:S02]  /*10cd0*/  LOP3.LUT R65, R64, R68, R65, 0x96, !PT ;  /* 0x0000004440417212 */ /* 0x000fc400078e9641 */
[----:B------:R-:W-:Y:S01]  /*10ce0*/  LEA.HI R67, R64, R67, R64, 0x5 ;  /* 0x0000004340437211 */ /* 0x000fe200078f2840 */
[----:B------:R-:W-:Y:S02]  /*10cf0*/  IMAD.IADD R109, R109, 0x1, R118 ;  /* 0x000000016d6d7824 */ /* 0x000fe400078e0276 */
[----:B------:R-:W-:Y:S02]  /*10d00*/  VIADD R76, R76, 0xca62c1d6 ;  /* 0xca62c1d64c4c7836 */ /* 0x000fe40000000000 */
[----:B------:R-:W-:Y:S02]  /*10d10*/  IMAD.IADD R70, R70, 0x1, R103 ;  /* 0x0000000146467824 */ /* 0x000fe400078e0267 */
[----:B------:R-:W-:Y:S02]  /*10d20*/  VIADD R116, R116, 0xca62c1d6 ;  /* 0xca62c1d674747836 */ /* 0x000fe40000000000 */
[----:B------:R-:W-:Y:S02]  /*10d30*/  IMAD.IADD R65, R65, 0x1, R66 ;  /* 0x0000000141417824 */ /* 0x000fe400078e0242 */
[----:B------:R-:W-:Y:S01]  /*10d40*/  VIADD R66, R67, 0xca62c1d6 ;  /* 0xca62c1d643427836 */ /* 0x000fe20000000000 */
[----:B------:R-:W-:Y:S01]  /*10d50*/  LEA.HI R109, R76, R109, R76, 0x5 ;  /* 0x0000006d4c6d7211 */ /* 0x000fe200078f284c */
[----:B------:R-:W-:Y:S01]  /*10d60*/  VIADD R79, R71, 0xca62c1d6 ;  /* 0xca62c1d6474f7836 */ /* 0x000fe20000000000 */
[----:B------:R-:W-:-:S02]  /*10d70*/  LEA.HI R70, R116, R70, R116, 0x5 ;  /* 0x0000004674467211 */ /* 0x000fc400078f2874 */
[----:B------:R-:W-:Y:S01]  /*10d80*/  LEA.HI R67, R66, R65, R66, 0x5 ;  /* 0x0000004142437211 */ /* 0x000fe200078f2842 */
[----:B------:R-:W0:Y:S01]  /*10d90*/  FLO.U32 R68, R109 ;  /* 0x0000006d00447300 */ /* 0x000e2200000e0000 */
[----:B------:R-:W-:-:S07]  /*10da0*/  LEA.HI R112, R79, R112, R79, 0x5 ;  /* 0x000000704f707211 */ /* 0x000fce00078f284f */
[----:B------:R-:W2:Y:S08]  /*10db0*/  FLO.U32 R64, R70 ;  /* 0x0000004600407300 */ /* 0x000eb000000e0000 */
[----:B------:R-:W3:Y:S08]  /*10dc0*/  FLO.U32 R63, R67 ;  /* 0x00000043003f7300 */ /* 0x000ef000000e0000 */
[----:B------:R-:W4:Y:S01]  /*10dd0*/  FLO.U32 R71, R112 ;  /* 0x0000007000477300 */ /* 0x000f2200000e0000 */
[----:B0-----:R-:W-:-:S02]  /*10de0*/  IADD3 R68, PT, PT, -R68, 0x1f, RZ ;  /* 0x0000001f44447810 */ /* 0x001fc40007ffe1ff */
[----:B--2---:R-:W-:Y:S02]  /*10df0*/  IADD3 R65, PT, PT, -R64, 0x1f, RZ ;  /* 0x0000001f40417810 */ /* 0x004fe40007ffe1ff */
[----:B---3--:R-:W-:Y:S02]  /*10e00*/  IADD3 R64, PT, PT, -R63, 0x1f, RZ ;  /* 0x0000001f3f407810 */ /* 0x008fe40007ffe1ff */
[----:B------:R-:W-:Y:S02]  /*10e10*/  VIMNMX.U32 R63, PT, PT, R68, R65, !PT ;  /* 0x00000041443f7248 */ /* 0x000fe40007fe0000 */
[----:B----4-:R-:W-:-:S04]  /*10e20*/  IADD3 R71, PT, PT, -R71, 0x1f, RZ ;  /* 0x0000001f47477810 */ /* 0x010fc80007ffe1ff */
[----:B------:R-:W-:-:S04]  /*10e30*/  VIMNMX3.U32 R63, R71, R64, R63, !PT ;  /* 0x00000040473f720f */ /* 0x000fc8000780003f */
[----:B------:R-:W-:Y:S01]  /*10e40*/  ISETP.GE.U32.AND P6, PT, R63, UR6, PT ;  /* 0x000000063f007c0c */ /* 0x000fe2000bfc6070 */
[----:B------:R-:W-:-:S12]  /*10e50*/  BSSY.RECONVERGENT B0, `(.L_x_132) ;  /* 0x000001a000007945 */ /* 0x000fd80003800200 */
[----:B------:R-:W-:Y:S05]  /*10e60*/  @!P6 BRA `(.L_x_133) ;  /* 0x000000000060e947 */ /* 0x000fea0003800000 */
[C---:B------:R-:W-:Y:S01]  /*10e70*/  IMAD.IADD R63, R77.reuse, 0x1, R79 ;  /* 0x000000014d3f7824 */ /* 0x040fe200078e024f */
[----:B------:R-:W-:Y:S01]  /*10e80*/  ISETP.NE.AND P6, PT, R112, RZ, PT ;  /* 0x000000ff7000720c */ /* 0x000fe20003fc5270 */
[----:B------:R-:W-:Y:S01]  /*10e90*/  IMAD.IADD R66, R77, 0x1, R66 ;  /* 0x000000014d427824 */ /* 0x000fe200078e0242 */
[----:B------:R-:W0:Y:S03]  /*10ea0*/  LDCU.U8 UR7, c[0x0][0x38c] ;  /* 0x00007180ff0777ac */ /* 0x000e260008000000 */
[----:B------:R-:W2:Y:S08]  /*10eb0*/  FLO.U32 R63, R63 ;  /* 0x0000003f003f7300 */ /* 0x000eb000000e0000 */
[----:B------:R-:W3:Y:S01]  /*10ec0*/  FLO.U32 R66, R66 ;  /* 0x0000004200427300 */ /* 0x000ee200000e0000 */
[----:B--2---:R-:W-:Y:S01]  /*10ed0*/  @!P6 IADD3 R71, PT, PT, -R63, 0x3f, RZ ;  /* 0x0000003f3f47e810 */ /* 0x004fe20007ffe1ff */
[----:B------:R-:W-:Y:S01]  /*10ee0*/  IMAD.IADD R63, R77, 0x1, R116 ;  /* 0x000000014d3f7824 */ /* 0x000fe200078e0274 */
[----:B------:R-:W-:Y:S01]  /*10ef0*/  ISETP.NE.AND P6, PT, R67, RZ, PT ;  /* 0x000000ff4300720c */ /* 0x000fe20003fc5270 */
[----:B------:R-:W-:-:S04]  /*10f00*/  IMAD.IADD R67, R77, 0x1, R76 ;  /* 0x000000014d437824 */ /* 0x000fc800078e024c */
[----:B------:R-:W-:Y:S08]  /*10f10*/  FLO.U32 R63, R63 ;  /* 0x0000003f003f7300 */ /* 0x000ff000000e0000 */
[----:B------:R-:W2:Y:S01]  /*10f20*/  FLO.U32 R67, R67 ;  /* 0x0000004300437300 */ /* 0x000ea200000e0000 */
[----:B---3--:R-:W-:Y:S02]  /*10f30*/  @!P6 IADD3 R64, PT, PT, -R66, 0x3f, RZ ;  /* 0x0000003f4240e810 */ /* 0x008fe40007ffe1ff */
[----:B------:R-:W-:-:S02]  /*10f40*/  ISETP.NE.AND P6, PT, R109, RZ, PT ;  /* 0x000000ff6d00720c */ /* 0x000fc40003fc5270 */
[----:B------:R-:W-:-:S11]  /*10f50*/  VIMNMX.U32 R64, PT, PT, R71, R64, !PT ;  /* 0x0000004047407248 */ /* 0x000fd60007fe0000 */
[----:B--2---:R-:W-:Y:S02]  /*10f60*/  @!P6 IADD3 R68, PT, PT, -R67, 0x3f, RZ ;  /* 0x0000003f4344e810 */ /* 0x004fe40007ffe1ff */
[----:B------:R-:W-:-:S13]  /*10f70*/  ISETP.NE.AND P6, PT, R70, RZ, PT ;  /* 0x000000ff4600720c */ /* 0x000fda0003fc5270 */
[----:B------:R-:W-:-:S04]  /*10f80*/  @!P6 IADD3 R65, PT, PT, -R63, 0x3f, RZ ;  /* 0x0000003f3f41e810 */ /* 0x000fc80007ffe1ff */
[----:B0-----:R-:W-:-:S04]  /*10f90*/  ISETP.GE.U32.AND P6, PT, R65, UR7, PT ;  /* 0x0000000741007c0c */ /* 0x001fc8000bfc6070 */
[----:B------:R-:W-:Y:S02]  /*10fa0*/  SEL R78, R78, 0x1, !P6 ;  /* 0x000000014e4e7807 */ /* 0x000fe40007000000 */
[----:B------:R-:W-:-:S04]  /*10fb0*/  ISETP.GE.U32.AND P6, PT, R68, UR7, PT ;  /* 0x0000000744007c0c */ /* 0x000fc8000bfc6070 */
[----:B------:R-:W-:Y:S02]  /*10fc0*/  SEL R78, R78, 0x1, !P6 ;  /* 0x000000014e4e7807 */ /* 0x000fe40007000000 */
[----:B------:R-:W-:-:S04]  /*10fd0*/  ISETP.GE.U32.AND P6, PT, R64, UR7, PT ;  /* 0x0000000740007c0c */ /* 0x000fc8000bfc6070 */
[----:B------:R-:W-:-:S09]  /*10fe0*/  SEL R78, R78, 0x1, !P6 ;  /* 0x000000014e4e7807 */ /* 0x000fd20007000000 */
.L_x_133:
[----:B------:R-:W-:Y:S05]  /*10ff0*/  BSYNC.RECONVERGENT B0 ;  /* 0x0000000000007941 */ /* 0x000fea0003800200 */
.L_x_132:
[----:B------:R-:W-:Y:S01]  /*11000*/  BSSY.RECONVERGENT B0, `(.L_x_134) ;  /* 0x000000d000007945 */ /* 0x000fe20003800200 */
[----:B------:R-:W-:-:S07]  /*11010*/  IMAD.MOV.U32 R63, RZ, RZ, R86 ;  /* 0x000000ffff3f7224 */ /* 0x000fce00078e0056 */
.L_x_135:
        /* <DEDUP_REMOVED lines=10> */
[----:B0-----:R-:W-:Y:S05]  /*110c0*/  @!P6 BRA `(.L_x_135) ;  /* 0xfffffffc00d4e947 */ /* 0x001fea000383ffff */
[----:B------:R-:W-:Y:S05]  /*110d0*/  BSYNC.RECONVERGENT B0 ;  /* 0x0000000000007941 */ /* 0x000fea0003800200 */
.L_x_134:
[----:B------:R-:W-:Y:S01]  /*110e0*/  BSSY.RECONVERGENT B0, `(.L_x_136) ;  /* 0x000000d000007945 */ /* 0x000fe20003800200 */
[----:B------:R-:W-:-:S07]  /*110f0*/  IMAD.MOV.U32 R63, RZ, RZ, R90 ;  /* 0x000000ffff3f7224 */ /* 0x000fce00078e005a */
.L_x_137:
        /* <DEDUP_REMOVED lines=12> */
.L_x_136:
[----:B------:R-:W-:Y:S01]  /*111c0*/  BSSY.RECONVERGENT B0, `(.L_x_138) ;  /* 0x000000d000007945 */ /* 0x000fe20003800200 */
[----:B------:R-:W-:-:S07]  /*111d0*/  IMAD.MOV.U32 R63, RZ, RZ, R84 ;  /* 0x000000ffff3f7224 */ /* 0x000fce00078e0054 */
.L_x_139:
        /* <DEDUP_REMOVED lines=12> */
.L_x_138:
[----:B------:R-:W-:Y:S01]  /*112a0*/  BSSY.RECONVERGENT B0, `(.L_x_140) ;  /* 0x000000d000007945 */ /* 0x000fe20003800200 */
[----:B------:R-:W-:-:S07]  /*112b0*/  IMAD.MOV.U32 R63, RZ, RZ, R88 ;  /* 0x000000ffff3f7224 */ /* 0x000fce00078e0058 */
.L_x_141:
        /* <DEDUP_REMOVED lines=12> */
.L_x_140:
[----:B------:R-:W0:Y:S01]  /*11380*/  LDCU UR7, c[0x0][0x388] ;  /* 0x00007100ff0777ac */ /* 0x000e220008000800 */
[----:B------:R-:W-:-:S04]  /*11390*/  UIADD3 UR4, UP0, UPT, UR4, 0x1, URZ ;  /* 0x0000000104047890 */ /* 0x000fc8000ff1e0ff */
[----:B------:R-:W-:Y:S02]  /*113a0*/  UIADD3.X UR5, UPT, UPT, URZ, UR5, URZ, UP0, !UPT ;  /* 0x00000005ff057290 */ /* 0x000fe400087fe4ff */
[----:B0-----:R-:W-:-:S04]  /*113b0*/  USHF.R.U32.HI UR7, URZ, 0x2, UR7 ;  /* 0x00000002ff077899 */ /* 0x001fc80008011607 */
[----:B------:R-:W-:-:S04]  /*113c0*/  UISETP.NE.U32.AND UP0, UPT, UR4, UR7, UPT ;  /* 0x000000070400728c */ /* 0x000fc8000bf05070 */
[----:B------:R-:W-:-:S09]  /*113d0*/  UISETP.NE.AND.EX UP0, UPT, UR5, URZ, UPT, UP0 ;  /* 0x000000ff0500728c */ /* 0x000fd2000bf05300 */
[----:B------:R-:W-:Y:S05]  /*113e0*/  BRA.U UP0, `(.L_x_142) ;  /* 0xffffff6d00907547 */ /* 0x000fea000b83ffff */
.L_x_131:
[----:B-----5:R-:W0:Y:S01]  /*113f0*/  S2R R3, SR_TID.X ;  /* 0x0000000000037919 */ /* 0x020e220000002100 */
[----:B------:R-:W0:Y:S01]  /*11400*/  S2UR UR7, SR_CTAID.X ;  /* 0x00000000000779c3 */ /* 0x000e220000002500 */
[----:B------:R-:W2:Y:S07]  /*11410*/  LDCU.64 UR10, c[0x0][0x3a0] ;  /* 0x00007400ff0a77ac */ /* 0x000eae0008000a00 */
[----:B------:R-:W0:Y:S02]  /*11420*/  LDC R0, c[0x0][0x360] ;  /* 0x0000d800ff007b82 */ /* 0x000e240000000800 */
[----:B0-----:R-:W-:-:S05]  /*11430*/  IMAD R0, R0, UR7, R3 ;  /* 0x0000000700007c24 */ /* 0x001fca000f8e0203 */
[----:B--2---:R-:W-:-:S04]  /*11440*/  IADD3 R2, P0, PT, R0, UR10, RZ ;  /* 0x0000000a00027c10 */ /* 0x004fc8000ff1e0ff */
[----:B------:R-:W-:-:S05]  /*11450*/  LEA.HI.X.SX32 R3, R0, UR11, 0x1, P0 ;  /* 0x0000000b00037c11 */ /* 0x000fca00080f0eff */
[----:B------:R-:W-:Y:S01]  /*11460*/  STG.E.U8 desc[UR8][R2.64], R78 ;  /* 0x0000004e02007986 */ /* 0x000fe2000c101108 */
[----:B------:R-:W-:Y:S05]  /*11470*/  EXIT ;  /* 0x000000000000794d */ /* 0x000fea0003800000 */
.L_x_143:
        /* <DEDUP_REMOVED lines=16> */
.L_x_145:


//--------------------- .nv.shared.reserved.0     --------------------------
	.section	.nv.shared.reserved.0,"aw",@nobits
	.weak		__nv_reservedSMEM_offset_0_alias
	.size		__nv_reservedSMEM_offset_0_alias, 0, 64
	.other		__nv_reservedSMEM_offset_0_alias,@"STO_CUDA_RESERVED_SHARED STV_DEFAULT"
__nv_reservedSMEM_offset_0_alias:
	.zero		0
	.zero		64


//--------------------- .nv.constant0._Z21TeamSpeakHasher2_cudayjhPKhjPh --------------------------
	.section	.nv.constant0._Z21TeamSpeakHasher2_cudayjhPKhjPh,"a",@progbits
	.sectionflags	@""
	.align	4
.nv.constant0._Z21TeamSpeakHasher2_cudayjhPKhjPh:
	.zero		936


//--------------------- .nv.constant0._Z20TeamSpeakHasher_cudayjhPKhjPh --------------------------
	.section	.nv.constant0._Z20TeamSpeakHasher_cudayjhPKhjPh,"a",@progbits
	.sectionflags	@""
	.align	4
.nv.constant0._Z20TeamSpeakHasher_cudayjhPKhjPh:
	.zero		936


//--------------------- SYMBOLS --------------------------

	.type		.nv.reservedSmem.offset0,@object
	.size		.nv.reservedSmem.offset0,0x4
